//
// Generated by NVIDIA NVVM Compiler
//
// Compiler Build ID: CL-36424714
// Cuda compilation tools, release 13.0, V13.0.88
// Based on NVVM 20.0.0
//

.version 9.0
.target sm_100
.address_size 64

	// .globl	_ZN3cub18CUB_300001_SM_10006detail11EmptyKernelIvEEvv
// _ZZN3cub18CUB_300001_SM_10006detail6reduce28DeviceReduceSingleTileKernelINS2_10policy_hubIfjN4cuda3std3__44plusIfEEE10Policy1000EN6thrust24THRUST_300001_SM_1000_NS6detail15normal_iteratorINSD_10device_ptrIfEEEEPijS9_ifNS7_10__identityEEEvT0_T1_T2_T3_T4_T6_E12temp_storage has been demoted
// _ZZN3cub18CUB_300001_SM_10006detail6reduce18DeviceReduceKernelINS2_10policy_hubIfjN4cuda3std3__44plusIfEEE10Policy1000EN6thrust24THRUST_300001_SM_1000_NS6detail15normal_iteratorINSD_10device_ptrIfEEEEjS9_fNS7_10__identityEEEvT0_PT3_T1_NS0_13GridEvenShareISN_EET2_T4_E12temp_storage has been demoted
// _ZZN3cub18CUB_300001_SM_10006detail6reduce28DeviceReduceSingleTileKernelINS2_10policy_hubIfjN4cuda3std3__44plusIfEEE10Policy1000EPfPiiS9_ifNS7_10__identityEEEvT0_T1_T2_T3_T4_T6_E12temp_storage has been demoted
// _ZZN3cub18CUB_300001_SM_10006detail6reduce28DeviceReduceSingleTileKernelINS2_10policy_hubIfyN4cuda3std3__44plusIfEEE10Policy1000EN6thrust24THRUST_300001_SM_1000_NS6detail15normal_iteratorINSD_10device_ptrIfEEEEPiyS9_ifNS7_10__identityEEEvT0_T1_T2_T3_T4_T6_E12temp_storage has been demoted
// _ZZN3cub18CUB_300001_SM_10006detail6reduce18DeviceReduceKernelINS2_10policy_hubIfyN4cuda3std3__44plusIfEEE10Policy1000EN6thrust24THRUST_300001_SM_1000_NS6detail15normal_iteratorINSD_10device_ptrIfEEEEyS9_fNS7_10__identityEEEvT0_PT3_T1_NS0_13GridEvenShareISN_EET2_T4_E12temp_storage has been demoted
// _ZZN3cub18CUB_300001_SM_10006detail6reduce28DeviceReduceSingleTileKernelINS2_10policy_hubIfyN4cuda3std3__44plusIfEEE10Policy1000EPfPiiS9_ifNS7_10__identityEEEvT0_T1_T2_T3_T4_T6_E12temp_storage has been demoted
.global .align 1 .b8 _ZN34_INTERNAL_1291feae_4_k_cu_596b96574cuda3std3__45__cpo5beginE[1];
.global .align 1 .b8 _ZN34_INTERNAL_1291feae_4_k_cu_596b96574cuda3std3__45__cpo3endE[1];
.global .align 1 .b8 _ZN34_INTERNAL_1291feae_4_k_cu_596b96574cuda3std3__45__cpo6cbeginE[1];
.global .align 1 .b8 _ZN34_INTERNAL_1291feae_4_k_cu_596b96574cuda3std3__45__cpo4cendE[1];
.global .align 1 .b8 _ZN34_INTERNAL_1291feae_4_k_cu_596b96574cuda3std3__45__cpo6rbeginE[1];
.global .align 1 .b8 _ZN34_INTERNAL_1291feae_4_k_cu_596b96574cuda3std3__45__cpo4rendE[1];
.global .align 1 .b8 _ZN34_INTERNAL_1291feae_4_k_cu_596b96574cuda3std3__45__cpo7crbeginE[1];
.global .align 1 .b8 _ZN34_INTERNAL_1291feae_4_k_cu_596b96574cuda3std3__45__cpo5crendE[1];
.global .align 1 .b8 _ZN34_INTERNAL_1291feae_4_k_cu_596b96574cuda3std3__436_GLOBAL__N__1291feae_4_k_cu_596b96576ignoreE[1];
.global .align 1 .b8 _ZN34_INTERNAL_1291feae_4_k_cu_596b96574cuda3std3__419piecewise_constructE[1];
.global .align 1 .b8 _ZN34_INTERNAL_1291feae_4_k_cu_596b96574cuda3std3__48in_placeE[1];
.global .align 1 .b8 _ZN34_INTERNAL_1291feae_4_k_cu_596b96574cuda3std3__420unreachable_sentinelE[1];
.global .align 1 .b8 _ZN34_INTERNAL_1291feae_4_k_cu_596b96574cuda3std3__47nulloptE[1];
.global .align 1 .b8 _ZN34_INTERNAL_1291feae_4_k_cu_596b96574cuda3std3__48unexpectE[1];
.global .align 1 .b8 _ZN34_INTERNAL_1291feae_4_k_cu_596b96574cuda3std6ranges3__45__cpo4swapE[1];
.global .align 1 .b8 _ZN34_INTERNAL_1291feae_4_k_cu_596b96574cuda3std6ranges3__45__cpo9iter_moveE[1];
.global .align 1 .b8 _ZN34_INTERNAL_1291feae_4_k_cu_596b96574cuda3std6ranges3__45__cpo5beginE[1];
.global .align 1 .b8 _ZN34_INTERNAL_1291feae_4_k_cu_596b96574cuda3std6ranges3__45__cpo3endE[1];
.global .align 1 .b8 _ZN34_INTERNAL_1291feae_4_k_cu_596b96574cuda3std6ranges3__45__cpo6cbeginE[1];
.global .align 1 .b8 _ZN34_INTERNAL_1291feae_4_k_cu_596b96574cuda3std6ranges3__45__cpo4cendE[1];
.global .align 1 .b8 _ZN34_INTERNAL_1291feae_4_k_cu_596b96574cuda3std6ranges3__45__cpo7advanceE[1];
.global .align 1 .b8 _ZN34_INTERNAL_1291feae_4_k_cu_596b96574cuda3std6ranges3__45__cpo9iter_swapE[1];
.global .align 1 .b8 _ZN34_INTERNAL_1291feae_4_k_cu_596b96574cuda3std6ranges3__45__cpo4nextE[1];
.global .align 1 .b8 _ZN34_INTERNAL_1291feae_4_k_cu_596b96574cuda3std6ranges3__45__cpo4prevE[1];
.global .align 1 .b8 _ZN34_INTERNAL_1291feae_4_k_cu_596b96574cuda3std6ranges3__45__cpo4dataE[1];
.global .align 1 .b8 _ZN34_INTERNAL_1291feae_4_k_cu_596b96574cuda3std6ranges3__45__cpo5cdataE[1];
.global .align 1 .b8 _ZN34_INTERNAL_1291feae_4_k_cu_596b96574cuda3std6ranges3__45__cpo4sizeE[1];
.global .align 1 .b8 _ZN34_INTERNAL_1291feae_4_k_cu_596b96574cuda3std6ranges3__45__cpo5ssizeE[1];
.global .align 1 .b8 _ZN34_INTERNAL_1291feae_4_k_cu_596b96574cuda3std6ranges3__45__cpo8distanceE[1];
.global .align 1 .b8 _ZN34_INTERNAL_1291feae_4_k_cu_596b96576thrust24THRUST_300001_SM_1000_NS8cuda_cub3parE[1];
.global .align 1 .b8 _ZN34_INTERNAL_1291feae_4_k_cu_596b96576thrust24THRUST_300001_SM_1000_NS8cuda_cub10par_nosyncE[1];
.global .align 1 .b8 _ZN34_INTERNAL_1291feae_4_k_cu_596b96576thrust24THRUST_300001_SM_1000_NS6system6detail10sequential3seqE[1];
.global .align 1 .b8 _ZN34_INTERNAL_1291feae_4_k_cu_596b96576thrust24THRUST_300001_SM_1000_NS12placeholders2_1E[1];
.global .align 1 .b8 _ZN34_INTERNAL_1291feae_4_k_cu_596b96576thrust24THRUST_300001_SM_1000_NS12placeholders2_2E[1];
.global .align 1 .b8 _ZN34_INTERNAL_1291feae_4_k_cu_596b96576thrust24THRUST_300001_SM_1000_NS12placeholders2_3E[1];
.global .align 1 .b8 _ZN34_INTERNAL_1291feae_4_k_cu_596b96576thrust24THRUST_300001_SM_1000_NS12placeholders2_4E[1];
.global .align 1 .b8 _ZN34_INTERNAL_1291feae_4_k_cu_596b96576thrust24THRUST_300001_SM_1000_NS12placeholders2_5E[1];
.global .align 1 .b8 _ZN34_INTERNAL_1291feae_4_k_cu_596b96576thrust24THRUST_300001_SM_1000_NS12placeholders2_6E[1];
.global .align 1 .b8 _ZN34_INTERNAL_1291feae_4_k_cu_596b96576thrust24THRUST_300001_SM_1000_NS12placeholders2_7E[1];
.global .align 1 .b8 _ZN34_INTERNAL_1291feae_4_k_cu_596b96576thrust24THRUST_300001_SM_1000_NS12placeholders2_8E[1];
.global .align 1 .b8 _ZN34_INTERNAL_1291feae_4_k_cu_596b96576thrust24THRUST_300001_SM_1000_NS12placeholders2_9E[1];
.global .align 1 .b8 _ZN34_INTERNAL_1291feae_4_k_cu_596b96576thrust24THRUST_300001_SM_1000_NS12placeholders3_10E[1];
.global .align 1 .b8 _ZN34_INTERNAL_1291feae_4_k_cu_596b96576thrust24THRUST_300001_SM_1000_NS3seqE[1];

.visible .entry _ZN3cub18CUB_300001_SM_10006detail11EmptyKernelIvEEvv()
{


	ret;

}
	// .globl	_ZN3cub18CUB_300001_SM_10006detail8for_each13static_kernelINS2_12policy_hub_t12policy_500_tEmN6thrust24THRUST_300001_SM_1000_NS8cuda_cub20__uninitialized_fill7functorINS7_10device_ptrIfEEfEEEEvT0_T1_
.visible .entry _ZN3cub18CUB_300001_SM_10006detail8for_each13static_kernelINS2_12policy_hub_t12policy_500_tEmN6thrust24THRUST_300001_SM_1000_NS8cuda_cub20__uninitialized_fill7functorINS7_10device_ptrIfEEfEEEEvT0_T1_(
	.param .u64 _ZN3cub18CUB_300001_SM_10006detail8for_each13static_kernelINS2_12policy_hub_t12policy_500_tEmN6thrust24THRUST_300001_SM_1000_NS8cuda_cub20__uninitialized_fill7functorINS7_10device_ptrIfEEfEEEEvT0_T1__param_0,
	.param .align 8 .b8 _ZN3cub18CUB_300001_SM_10006detail8for_each13static_kernelINS2_12policy_hub_t12policy_500_tEmN6thrust24THRUST_300001_SM_1000_NS8cuda_cub20__uninitialized_fill7functorINS7_10device_ptrIfEEfEEEEvT0_T1__param_1[16]
)
.maxntid 256
{
	.reg .pred 	%p<4>;
	.reg .b16 	%rs<5>;
	.reg .b32 	%r<10>;
	.reg .b32 	%f<3>;
	.reg .b64 	%rd<16>;

	ld.param.f32 	%f2, [_ZN3cub18CUB_300001_SM_10006detail8for_each13static_kernelINS2_12policy_hub_t12policy_500_tEmN6thrust24THRUST_300001_SM_1000_NS8cuda_cub20__uninitialized_fill7functorINS7_10device_ptrIfEEfEEEEvT0_T1__param_1+8];
	ld.param.u64 	%rd4, [_ZN3cub18CUB_300001_SM_10006detail8for_each13static_kernelINS2_12policy_hub_t12policy_500_tEmN6thrust24THRUST_300001_SM_1000_NS8cuda_cub20__uninitialized_fill7functorINS7_10device_ptrIfEEfEEEEvT0_T1__param_1];
	ld.param.u64 	%rd5, [_ZN3cub18CUB_300001_SM_10006detail8for_each13static_kernelINS2_12policy_hub_t12policy_500_tEmN6thrust24THRUST_300001_SM_1000_NS8cuda_cub20__uninitialized_fill7functorINS7_10device_ptrIfEEfEEEEvT0_T1__param_0];
	mov.u32 	%r7, %ctaid.x;
	mul.wide.u32 	%rd1, %r7, 512;
	sub.s64 	%rd2, %rd5, %rd1;
	setp.lt.u64 	%p1, %rd2, 512;
	@%p1 bra 	$L__BB1_2;
	mov.u32 	%r9, %tid.x;
	cvta.to.global.u64 	%rd11, %rd4;
	cvt.u64.u32 	%rd12, %r9;
	add.s64 	%rd13, %rd1, %rd12;
	shl.b64 	%rd14, %rd13, 2;
	add.s64 	%rd15, %rd11, %rd14;
	st.global.f32 	[%rd15], %f2;
	st.global.f32 	[%rd15+1024], %f2;
	bra.uni 	$L__BB1_6;
$L__BB1_2:
	cvta.to.global.u64 	%rd6, %rd4;
	mov.u32 	%r1, %tid.x;
	cvt.u64.u32 	%rd7, %r1;
	setp.le.u64 	%p2, %rd2, %rd7;
	add.s64 	%rd8, %rd1, %rd7;
	shl.b64 	%rd9, %rd8, 2;
	add.s64 	%rd3, %rd6, %rd9;
	@%p2 bra 	$L__BB1_4;
	st.global.f32 	[%rd3], %f2;
$L__BB1_4:
	add.s32 	%r8, %r1, 256;
	cvt.u64.u32 	%rd10, %r8;
	setp.le.u64 	%p3, %rd2, %rd10;
	@%p3 bra 	$L__BB1_6;
	st.global.f32 	[%rd3+1024], %f2;
$L__BB1_6:
	ret;

}
	// .globl	_ZN3cub18CUB_300001_SM_10006detail9transform16transform_kernelINS2_10policy_hubILb1EN4cuda3std3__45tupleIJN6thrust24THRUST_300001_SM_1000_NS6detail15normal_iteratorINSA_10device_ptrIfEEEEEEEE10policy1000Ei6squareSF_JPfEEEvT0_iT1_T2_DpNS2_10kernel_argIT3_EE
.visible .entry _ZN3cub18CUB_300001_SM_10006detail9transform16transform_kernelINS2_10policy_hubILb1EN4cuda3std3__45tupleIJN6thrust24THRUST_300001_SM_1000_NS6detail15normal_iteratorINSA_10device_ptrIfEEEEEEEE10policy1000Ei6squareSF_JPfEEEvT0_iT1_T2_DpNS2_10kernel_argIT3_EE(
	.param .u32 _ZN3cub18CUB_300001_SM_10006detail9transform16transform_kernelINS2_10policy_hubILb1EN4cuda3std3__45tupleIJN6thrust24THRUST_300001_SM_1000_NS6detail15normal_iteratorINSA_10device_ptrIfEEEEEEEE10policy1000Ei6squareSF_JPfEEEvT0_iT1_T2_DpNS2_10kernel_argIT3_EE_param_0,
	.param .u32 _ZN3cub18CUB_300001_SM_10006detail9transform16transform_kernelINS2_10policy_hubILb1EN4cuda3std3__45tupleIJN6thrust24THRUST_300001_SM_1000_NS6detail15normal_iteratorINSA_10device_ptrIfEEEEEEEE10policy1000Ei6squareSF_JPfEEEvT0_iT1_T2_DpNS2_10kernel_argIT3_EE_param_1,
	.param .align 1 .b8 _ZN3cub18CUB_300001_SM_10006detail9transform16transform_kernelINS2_10policy_hubILb1EN4cuda3std3__45tupleIJN6thrust24THRUST_300001_SM_1000_NS6detail15normal_iteratorINSA_10device_ptrIfEEEEEEEE10policy1000Ei6squareSF_JPfEEEvT0_iT1_T2_DpNS2_10kernel_argIT3_EE_param_2[1],
	.param .align 8 .b8 _ZN3cub18CUB_300001_SM_10006detail9transform16transform_kernelINS2_10policy_hubILb1EN4cuda3std3__45tupleIJN6thrust24THRUST_300001_SM_1000_NS6detail15normal_iteratorINSA_10device_ptrIfEEEEEEEE10policy1000Ei6squareSF_JPfEEEvT0_iT1_T2_DpNS2_10kernel_argIT3_EE_param_3[8],
	.param .align 8 .b8 _ZN3cub18CUB_300001_SM_10006detail9transform16transform_kernelINS2_10policy_hubILb1EN4cuda3std3__45tupleIJN6thrust24THRUST_300001_SM_1000_NS6detail15normal_iteratorINSA_10device_ptrIfEEEEEEEE10policy1000Ei6squareSF_JPfEEEvT0_iT1_T2_DpNS2_10kernel_argIT3_EE_param_4[16]
)
.maxntid 128
{
	.reg .pred 	%p<37>;
	.reg .b32 	%r<84>;
	.reg .b32 	%f<89>;
	.reg .b64 	%rd<66>;

	ld.param.u32 	%r50, [_ZN3cub18CUB_300001_SM_10006detail9transform16transform_kernelINS2_10policy_hubILb1EN4cuda3std3__45tupleIJN6thrust24THRUST_300001_SM_1000_NS6detail15normal_iteratorINSA_10device_ptrIfEEEEEEEE10policy1000Ei6squareSF_JPfEEEvT0_iT1_T2_DpNS2_10kernel_argIT3_EE_param_0];
	ld.param.u64 	%rd15, [_ZN3cub18CUB_300001_SM_10006detail9transform16transform_kernelINS2_10policy_hubILb1EN4cuda3std3__45tupleIJN6thrust24THRUST_300001_SM_1000_NS6detail15normal_iteratorINSA_10device_ptrIfEEEEEEEE10policy1000Ei6squareSF_JPfEEEvT0_iT1_T2_DpNS2_10kernel_argIT3_EE_param_4];
	ld.param.u64 	%rd16, [_ZN3cub18CUB_300001_SM_10006detail9transform16transform_kernelINS2_10policy_hubILb1EN4cuda3std3__45tupleIJN6thrust24THRUST_300001_SM_1000_NS6detail15normal_iteratorINSA_10device_ptrIfEEEEEEEE10policy1000Ei6squareSF_JPfEEEvT0_iT1_T2_DpNS2_10kernel_argIT3_EE_param_3];
	ld.param.u32 	%r49, [_ZN3cub18CUB_300001_SM_10006detail9transform16transform_kernelINS2_10policy_hubILb1EN4cuda3std3__45tupleIJN6thrust24THRUST_300001_SM_1000_NS6detail15normal_iteratorINSA_10device_ptrIfEEEEEEEE10policy1000Ei6squareSF_JPfEEEvT0_iT1_T2_DpNS2_10kernel_argIT3_EE_param_1];
	cvta.to.global.u64 	%rd1, %rd16;
	cvta.to.global.u64 	%rd2, %rd15;
	shl.b32 	%r1, %r49, 7;
	mov.u32 	%r51, %ctaid.x;
	mul.lo.s32 	%r2, %r1, %r51;
	sub.s32 	%r3, %r50, %r2;
	min.s32 	%r4, %r1, %r3;
	shl.b32 	%r5, %r4, 2;
	mov.u32 	%r6, %tid.x;
	shl.b32 	%r72, %r6, 7;
	setp.ge.s32 	%p1, %r72, %r5;
	@%p1 bra 	$L__BB2_3;
	mul.wide.u32 	%rd17, %r6, 128;
	add.s64 	%rd18, %rd2, %rd17;
	mul.wide.s32 	%rd19, %r2, 4;
	add.s64 	%rd64, %rd18, %rd19;
$L__BB2_2:
	.pragma "nounroll";
	// begin inline asm
	prefetch.global.L2 [%rd64];
	// end inline asm
	add.s32 	%r72, %r72, 16384;
	add.s64 	%rd64, %rd64, 16384;
	setp.lt.s32 	%p2, %r72, %r5;
	@%p2 bra 	$L__BB2_2;
$L__BB2_3:
	mul.wide.s32 	%rd21, %r2, 4;
	add.s64 	%rd6, %rd2, %rd21;
	add.s64 	%rd7, %rd1, %rd21;
	setp.gt.s32 	%p3, %r1, %r3;
	@%p3 bra 	$L__BB2_17;
	setp.lt.s32 	%p4, %r49, 1;
	@%p4 bra 	$L__BB2_58;
	and.b32  	%r10, %r49, 15;
	setp.lt.u32 	%p5, %r49, 16;
	mov.b32 	%r79, 0;
	@%p5 bra 	$L__BB2_8;
	and.b32  	%r79, %r49, 2147483632;
	neg.s32 	%r74, %r79;
	add.s32 	%r73, %r6, 1152;
	mul.wide.u32 	%rd22, %r6, 4;
	or.b64  	%rd65, %rd22, 4096;
$L__BB2_7:
	.pragma "nounroll";
	mul.wide.s32 	%rd23, %r73, 4;
	add.s64 	%rd24, %rd23, 1536;
	add.s64 	%rd25, %rd6, %rd65;
	ld.global.f32 	%f1, [%rd25+-4096];
	mul.f32 	%f2, %f1, %f1;
	add.s64 	%rd26, %rd7, %rd65;
	st.global.f32 	[%rd26+-4096], %f2;
	ld.global.f32 	%f3, [%rd25+-3584];
	mul.f32 	%f4, %f3, %f3;
	st.global.f32 	[%rd26+-3584], %f4;
	ld.global.f32 	%f5, [%rd25+-3072];
	mul.f32 	%f6, %f5, %f5;
	st.global.f32 	[%rd26+-3072], %f6;
	ld.global.f32 	%f7, [%rd25+-2560];
	mul.f32 	%f8, %f7, %f7;
	st.global.f32 	[%rd26+-2560], %f8;
	ld.global.f32 	%f9, [%rd25+-2048];
	mul.f32 	%f10, %f9, %f9;
	st.global.f32 	[%rd26+-2048], %f10;
	ld.global.f32 	%f11, [%rd25+-1536];
	mul.f32 	%f12, %f11, %f11;
	st.global.f32 	[%rd26+-1536], %f12;
	ld.global.f32 	%f13, [%rd25+-1024];
	mul.f32 	%f14, %f13, %f13;
	st.global.f32 	[%rd26+-1024], %f14;
	ld.global.f32 	%f15, [%rd25+-512];
	mul.f32 	%f16, %f15, %f15;
	st.global.f32 	[%rd26+-512], %f16;
	ld.global.f32 	%f17, [%rd25];
	mul.f32 	%f18, %f17, %f17;
	st.global.f32 	[%rd26], %f18;
	add.s64 	%rd27, %rd6, %rd24;
	ld.global.f32 	%f19, [%rd27+-1536];
	mul.f32 	%f20, %f19, %f19;
	add.s64 	%rd28, %rd7, %rd24;
	st.global.f32 	[%rd28+-1536], %f20;
	ld.global.f32 	%f21, [%rd27+-1024];
	mul.f32 	%f22, %f21, %f21;
	st.global.f32 	[%rd28+-1024], %f22;
	ld.global.f32 	%f23, [%rd27+-512];
	mul.f32 	%f24, %f23, %f23;
	st.global.f32 	[%rd28+-512], %f24;
	ld.global.f32 	%f25, [%rd27];
	mul.f32 	%f26, %f25, %f25;
	st.global.f32 	[%rd28], %f26;
	ld.global.f32 	%f27, [%rd27+512];
	mul.f32 	%f28, %f27, %f27;
	st.global.f32 	[%rd28+512], %f28;
	ld.global.f32 	%f29, [%rd27+1024];
	mul.f32 	%f30, %f29, %f29;
	st.global.f32 	[%rd28+1024], %f30;
	ld.global.f32 	%f31, [%rd27+1536];
	mul.f32 	%f32, %f31, %f31;
	st.global.f32 	[%rd28+1536], %f32;
	add.s32 	%r74, %r74, 16;
	add.s32 	%r73, %r73, 2048;
	add.s64 	%rd65, %rd65, 8192;
	setp.eq.s32 	%p6, %r74, 0;
	@%p6 bra 	$L__BB2_8;
	bra.uni 	$L__BB2_7;
$L__BB2_8:
	setp.eq.s32 	%p7, %r10, 0;
	@%p7 bra 	$L__BB2_58;
	and.b32  	%r37, %r49, 7;
	setp.lt.u32 	%p8, %r10, 8;
	@%p8 bra 	$L__BB2_11;
	shl.b32 	%r53, %r79, 7;
	add.s32 	%r54, %r53, %r6;
	mul.wide.s32 	%rd29, %r54, 4;
	add.s64 	%rd30, %rd6, %rd29;
	ld.global.f32 	%f33, [%rd30];
	mul.f32 	%f34, %f33, %f33;
	add.s64 	%rd31, %rd7, %rd29;
	st.global.f32 	[%rd31], %f34;
	ld.global.f32 	%f35, [%rd30+512];
	mul.f32 	%f36, %f35, %f35;
	st.global.f32 	[%rd31+512], %f36;
	ld.global.f32 	%f37, [%rd30+1024];
	mul.f32 	%f38, %f37, %f37;
	st.global.f32 	[%rd31+1024], %f38;
	ld.global.f32 	%f39, [%rd30+1536];
	mul.f32 	%f40, %f39, %f39;
	st.global.f32 	[%rd31+1536], %f40;
	ld.global.f32 	%f41, [%rd30+2048];
	mul.f32 	%f42, %f41, %f41;
	st.global.f32 	[%rd31+2048], %f42;
	ld.global.f32 	%f43, [%rd30+2560];
	mul.f32 	%f44, %f43, %f43;
	st.global.f32 	[%rd31+2560], %f44;
	ld.global.f32 	%f45, [%rd30+3072];
	mul.f32 	%f46, %f45, %f45;
	st.global.f32 	[%rd31+3072], %f46;
	ld.global.f32 	%f47, [%rd30+3584];
	mul.f32 	%f48, %f47, %f47;
	st.global.f32 	[%rd31+3584], %f48;
	add.s32 	%r79, %r79, 8;
$L__BB2_11:
	setp.eq.s32 	%p9, %r37, 0;
	@%p9 bra 	$L__BB2_58;
	and.b32  	%r40, %r49, 3;
	setp.lt.u32 	%p10, %r37, 4;
	@%p10 bra 	$L__BB2_14;
	shl.b32 	%r55, %r79, 7;
	add.s32 	%r56, %r55, %r6;
	mul.wide.s32 	%rd32, %r56, 4;
	add.s64 	%rd33, %rd6, %rd32;
	ld.global.f32 	%f49, [%rd33];
	mul.f32 	%f50, %f49, %f49;
	add.s64 	%rd34, %rd7, %rd32;
	st.global.f32 	[%rd34], %f50;
	ld.global.f32 	%f51, [%rd33+512];
	mul.f32 	%f52, %f51, %f51;
	st.global.f32 	[%rd34+512], %f52;
	ld.global.f32 	%f53, [%rd33+1024];
	mul.f32 	%f54, %f53, %f53;
	st.global.f32 	[%rd34+1024], %f54;
	ld.global.f32 	%f55, [%rd33+1536];
	mul.f32 	%f56, %f55, %f55;
	st.global.f32 	[%rd34+1536], %f56;
	add.s32 	%r79, %r79, 4;
$L__BB2_14:
	setp.eq.s32 	%p11, %r40, 0;
	@%p11 bra 	$L__BB2_58;
	shl.b32 	%r57, %r79, 7;
	add.s32 	%r83, %r6, %r57;
	neg.s32 	%r82, %r40;
$L__BB2_16:
	.pragma "nounroll";
	mul.wide.s32 	%rd36, %r83, 4;
	add.s64 	%rd37, %rd7, %rd36;
	add.s64 	%rd38, %rd6, %rd36;
	ld.global.f32 	%f57, [%rd38];
	mul.f32 	%f58, %f57, %f57;
	st.global.f32 	[%rd37], %f58;
	add.s32 	%r83, %r83, 128;
	add.s32 	%r82, %r82, 1;
	setp.ne.s32 	%p12, %r82, 0;
	@%p12 bra 	$L__BB2_16;
	bra.uni 	$L__BB2_58;
$L__BB2_17:
	setp.lt.s32 	%p13, %r49, 1;
	@%p13 bra 	$L__BB2_58;
	and.b32  	%r14, %r49, 7;
	setp.lt.u32 	%p14, %r49, 8;
	mov.b32 	%r76, 0;
	@%p14 bra 	$L__BB2_37;
	and.b32  	%r76, %r49, 2147483640;
	mov.b32 	%r75, 0;
$L__BB2_20:
	.pragma "nounroll";
	shl.b32 	%r60, %r75, 7;
	add.s32 	%r21, %r60, %r6;
	setp.ge.s32 	%p15, %r21, %r4;
	@%p15 bra 	$L__BB2_22;
	mul.wide.u32 	%rd39, %r21, 4;
	add.s64 	%rd40, %rd6, %rd39;
	ld.global.f32 	%f59, [%rd40];
	mul.f32 	%f60, %f59, %f59;
	add.s64 	%rd41, %rd7, %rd39;
	st.global.f32 	[%rd41], %f60;
$L__BB2_22:
	add.s32 	%r61, %r21, 128;
	setp.ge.s32 	%p16, %r61, %r4;
	mul.wide.s32 	%rd42, %r61, 4;
	add.s64 	%rd11, %rd6, %rd42;
	add.s64 	%rd12, %rd7, %rd42;
	@%p16 bra 	$L__BB2_24;
	ld.global.f32 	%f61, [%rd11];
	mul.f32 	%f62, %f61, %f61;
	st.global.f32 	[%rd12], %f62;
$L__BB2_24:
	add.s32 	%r62, %r21, 256;
	setp.ge.s32 	%p17, %r62, %r4;
	@%p17 bra 	$L__BB2_26;
	ld.global.f32 	%f63, [%rd11+512];
	mul.f32 	%f64, %f63, %f63;
	st.global.f32 	[%rd12+512], %f64;
$L__BB2_26:
	add.s32 	%r63, %r21, 384;
	setp.ge.s32 	%p18, %r63, %r4;
	@%p18 bra 	$L__BB2_28;
	ld.global.f32 	%f65, [%rd11+1024];
	mul.f32 	%f66, %f65, %f65;
	st.global.f32 	[%rd12+1024], %f66;
$L__BB2_28:
	add.s32 	%r64, %r21, 512;
	setp.ge.s32 	%p19, %r64, %r4;
	@%p19 bra 	$L__BB2_30;
	ld.global.f32 	%f67, [%rd11+1536];
	mul.f32 	%f68, %f67, %f67;
	st.global.f32 	[%rd12+1536], %f68;
$L__BB2_30:
	add.s32 	%r65, %r21, 640;
	setp.ge.s32 	%p20, %r65, %r4;
	@%p20 bra 	$L__BB2_32;
	ld.global.f32 	%f69, [%rd11+2048];
	mul.f32 	%f70, %f69, %f69;
	st.global.f32 	[%rd12+2048], %f70;
$L__BB2_32:
	add.s32 	%r66, %r21, 768;
	setp.ge.s32 	%p21, %r66, %r4;
	@%p21 bra 	$L__BB2_34;
	ld.global.f32 	%f71, [%rd11+2560];
	mul.f32 	%f72, %f71, %f71;
	st.global.f32 	[%rd12+2560], %f72;
$L__BB2_34:
	add.s32 	%r67, %r21, 896;
	setp.ge.s32 	%p22, %r67, %r4;
	@%p22 bra 	$L__BB2_36;
	ld.global.f32 	%f73, [%rd11+3072];
	mul.f32 	%f74, %f73, %f73;
	st.global.f32 	[%rd12+3072], %f74;
$L__BB2_36:
	add.s32 	%r75, %r75, 8;
	setp.ne.s32 	%p23, %r75, %r76;
	@%p23 bra 	$L__BB2_20;
$L__BB2_37:
	setp.eq.s32 	%p24, %r14, 0;
	@%p24 bra 	$L__BB2_58;
	and.b32  	%r24, %r49, 3;
	setp.lt.u32 	%p25, %r14, 4;
	@%p25 bra 	$L__BB2_48;
	shl.b32 	%r68, %r76, 7;
	add.s32 	%r25, %r68, %r6;
	setp.ge.s32 	%p26, %r25, %r4;
	@%p26 bra 	$L__BB2_41;
	mul.wide.s32 	%rd43, %r25, 4;
	add.s64 	%rd44, %rd6, %rd43;
	ld.global.f32 	%f75, [%rd44];
	mul.f32 	%f76, %f75, %f75;
	add.s64 	%rd45, %rd7, %rd43;
	st.global.f32 	[%rd45], %f76;
$L__BB2_41:
	add.s32 	%r26, %r25, 128;
	setp.ge.s32 	%p27, %r26, %r4;
	@%p27 bra 	$L__BB2_43;
	mul.wide.s32 	%rd46, %r26, 4;
	add.s64 	%rd47, %rd6, %rd46;
	ld.global.f32 	%f77, [%rd47];
	mul.f32 	%f78, %f77, %f77;
	add.s64 	%rd48, %rd7, %rd46;
	st.global.f32 	[%rd48], %f78;
$L__BB2_43:
	add.s32 	%r27, %r25, 256;
	setp.ge.s32 	%p28, %r27, %r4;
	@%p28 bra 	$L__BB2_45;
	mul.wide.s32 	%rd49, %r27, 4;
	add.s64 	%rd50, %rd6, %rd49;
	ld.global.f32 	%f79, [%rd50];
	mul.f32 	%f80, %f79, %f79;
	add.s64 	%rd51, %rd7, %rd49;
	st.global.f32 	[%rd51], %f80;
$L__BB2_45:
	add.s32 	%r28, %r25, 384;
	setp.ge.s32 	%p29, %r28, %r4;
	@%p29 bra 	$L__BB2_47;
	mul.wide.s32 	%rd52, %r28, 4;
	add.s64 	%rd53, %rd6, %rd52;
	ld.global.f32 	%f81, [%rd53];
	mul.f32 	%f82, %f81, %f81;
	add.s64 	%rd54, %rd7, %rd52;
	st.global.f32 	[%rd54], %f82;
$L__BB2_47:
	add.s32 	%r76, %r76, 4;
$L__BB2_48:
	setp.eq.s32 	%p30, %r24, 0;
	@%p30 bra 	$L__BB2_58;
	setp.eq.s32 	%p31, %r24, 1;
	@%p31 bra 	$L__BB2_55;
	shl.b32 	%r69, %r76, 7;
	add.s32 	%r31, %r69, %r6;
	setp.ge.s32 	%p32, %r31, %r4;
	@%p32 bra 	$L__BB2_52;
	mul.wide.s32 	%rd55, %r31, 4;
	add.s64 	%rd56, %rd6, %rd55;
	ld.global.f32 	%f83, [%rd56];
	mul.f32 	%f84, %f83, %f83;
	add.s64 	%rd57, %rd7, %rd55;
	st.global.f32 	[%rd57], %f84;
$L__BB2_52:
	add.s32 	%r32, %r31, 128;
	setp.ge.s32 	%p33, %r32, %r4;
	@%p33 bra 	$L__BB2_54;
	mul.wide.s32 	%rd58, %r32, 4;
	add.s64 	%rd59, %rd6, %rd58;
	ld.global.f32 	%f85, [%rd59];
	mul.f32 	%f86, %f85, %f85;
	add.s64 	%rd60, %rd7, %rd58;
	st.global.f32 	[%rd60], %f86;
$L__BB2_54:
	add.s32 	%r76, %r76, 2;
$L__BB2_55:
	and.b32  	%r70, %r49, 1;
	setp.eq.b32 	%p34, %r70, 1;
	not.pred 	%p35, %p34;
	@%p35 bra 	$L__BB2_58;
	shl.b32 	%r71, %r76, 7;
	add.s32 	%r35, %r71, %r6;
	setp.ge.s32 	%p36, %r35, %r4;
	@%p36 bra 	$L__BB2_58;
	mul.wide.s32 	%rd61, %r35, 4;
	add.s64 	%rd62, %rd6, %rd61;
	ld.global.f32 	%f87, [%rd62];
	mul.f32 	%f88, %f87, %f87;
	add.s64 	%rd63, %rd7, %rd61;
	st.global.f32 	[%rd63], %f88;
$L__BB2_58:
	ret;

}
	// .globl	_ZN3cub18CUB_300001_SM_10006detail9transform16transform_kernelINS2_10policy_hubILb1EN4cuda3std3__45tupleIJN6thrust24THRUST_300001_SM_1000_NS6detail15normal_iteratorINSA_10device_ptrIfEEEEEEEE10policy1000El6squareSF_JPfEEEvT0_iT1_T2_DpNS2_10kernel_argIT3_EE
.visible .entry _ZN3cub18CUB_300001_SM_10006detail9transform16transform_kernelINS2_10policy_hubILb1EN4cuda3std3__45tupleIJN6thrust24THRUST_300001_SM_1000_NS6detail15normal_iteratorINSA_10device_ptrIfEEEEEEEE10policy1000El6squareSF_JPfEEEvT0_iT1_T2_DpNS2_10kernel_argIT3_EE(
	.param .u64 _ZN3cub18CUB_300001_SM_10006detail9transform16transform_kernelINS2_10policy_hubILb1EN4cuda3std3__45tupleIJN6thrust24THRUST_300001_SM_1000_NS6detail15normal_iteratorINSA_10device_ptrIfEEEEEEEE10policy1000El6squareSF_JPfEEEvT0_iT1_T2_DpNS2_10kernel_argIT3_EE_param_0,
	.param .u32 _ZN3cub18CUB_300001_SM_10006detail9transform16transform_kernelINS2_10policy_hubILb1EN4cuda3std3__45tupleIJN6thrust24THRUST_300001_SM_1000_NS6detail15normal_iteratorINSA_10device_ptrIfEEEEEEEE10policy1000El6squareSF_JPfEEEvT0_iT1_T2_DpNS2_10kernel_argIT3_EE_param_1,
	.param .align 1 .b8 _ZN3cub18CUB_300001_SM_10006detail9transform16transform_kernelINS2_10policy_hubILb1EN4cuda3std3__45tupleIJN6thrust24THRUST_300001_SM_1000_NS6detail15normal_iteratorINSA_10device_ptrIfEEEEEEEE10policy1000El6squareSF_JPfEEEvT0_iT1_T2_DpNS2_10kernel_argIT3_EE_param_2[1],
	.param .align 8 .b8 _ZN3cub18CUB_300001_SM_10006detail9transform16transform_kernelINS2_10policy_hubILb1EN4cuda3std3__45tupleIJN6thrust24THRUST_300001_SM_1000_NS6detail15normal_iteratorINSA_10device_ptrIfEEEEEEEE10policy1000El6squareSF_JPfEEEvT0_iT1_T2_DpNS2_10kernel_argIT3_EE_param_3[8],
	.param .align 8 .b8 _ZN3cub18CUB_300001_SM_10006detail9transform16transform_kernelINS2_10policy_hubILb1EN4cuda3std3__45tupleIJN6thrust24THRUST_300001_SM_1000_NS6detail15normal_iteratorINSA_10device_ptrIfEEEEEEEE10policy1000El6squareSF_JPfEEEvT0_iT1_T2_DpNS2_10kernel_argIT3_EE_param_4[16]
)
.maxntid 128
{
	.reg .pred 	%p<37>;
	.reg .b32 	%r<81>;
	.reg .b32 	%f<89>;
	.reg .b64 	%rd<72>;

	ld.param.u64 	%rd16, [_ZN3cub18CUB_300001_SM_10006detail9transform16transform_kernelINS2_10policy_hubILb1EN4cuda3std3__45tupleIJN6thrust24THRUST_300001_SM_1000_NS6detail15normal_iteratorINSA_10device_ptrIfEEEEEEEE10policy1000El6squareSF_JPfEEEvT0_iT1_T2_DpNS2_10kernel_argIT3_EE_param_0];
	ld.param.u64 	%rd17, [_ZN3cub18CUB_300001_SM_10006detail9transform16transform_kernelINS2_10policy_hubILb1EN4cuda3std3__45tupleIJN6thrust24THRUST_300001_SM_1000_NS6detail15normal_iteratorINSA_10device_ptrIfEEEEEEEE10policy1000El6squareSF_JPfEEEvT0_iT1_T2_DpNS2_10kernel_argIT3_EE_param_4];
	ld.param.u64 	%rd18, [_ZN3cub18CUB_300001_SM_10006detail9transform16transform_kernelINS2_10policy_hubILb1EN4cuda3std3__45tupleIJN6thrust24THRUST_300001_SM_1000_NS6detail15normal_iteratorINSA_10device_ptrIfEEEEEEEE10policy1000El6squareSF_JPfEEEvT0_iT1_T2_DpNS2_10kernel_argIT3_EE_param_3];
	ld.param.u32 	%r47, [_ZN3cub18CUB_300001_SM_10006detail9transform16transform_kernelINS2_10policy_hubILb1EN4cuda3std3__45tupleIJN6thrust24THRUST_300001_SM_1000_NS6detail15normal_iteratorINSA_10device_ptrIfEEEEEEEE10policy1000El6squareSF_JPfEEEvT0_iT1_T2_DpNS2_10kernel_argIT3_EE_param_1];
	cvta.to.global.u64 	%rd1, %rd18;
	cvta.to.global.u64 	%rd2, %rd17;
	shl.b32 	%r1, %r47, 7;
	mov.u32 	%r48, %ctaid.x;
	cvt.u64.u32 	%rd19, %r48;
	cvt.s64.s32 	%rd20, %r1;
	mul.lo.s64 	%rd3, %rd20, %rd19;
	sub.s64 	%rd21, %rd16, %rd3;
	min.s64 	%rd22, %rd21, %rd20;
	cvt.u32.u64 	%r2, %rd22;
	shl.b32 	%r3, %r2, 2;
	mov.u32 	%r4, %tid.x;
	shl.b32 	%r69, %r4, 7;
	setp.ge.s32 	%p1, %r69, %r3;
	@%p1 bra 	$L__BB3_3;
	shl.b64 	%rd23, %rd3, 2;
	add.s64 	%rd24, %rd2, %rd23;
	mul.wide.u32 	%rd25, %r4, 128;
	add.s64 	%rd70, %rd24, %rd25;
$L__BB3_2:
	.pragma "nounroll";
	// begin inline asm
	prefetch.global.L2 [%rd70];
	// end inline asm
	add.s32 	%r69, %r69, 16384;
	add.s64 	%rd70, %rd70, 16384;
	setp.lt.s32 	%p2, %r69, %r3;
	@%p2 bra 	$L__BB3_2;
$L__BB3_3:
	shl.b64 	%rd27, %rd3, 2;
	add.s64 	%rd7, %rd2, %rd27;
	add.s64 	%rd8, %rd1, %rd27;
	setp.eq.s32 	%p3, %r1, %r2;
	@%p3 bra 	$L__BB3_45;
	setp.lt.s32 	%p4, %r47, 1;
	@%p4 bra 	$L__BB3_58;
	and.b32  	%r8, %r47, 7;
	setp.lt.u32 	%p5, %r47, 8;
	mov.b32 	%r78, 0;
	@%p5 bra 	$L__BB3_24;
	and.b32  	%r78, %r47, 2147483640;
	mov.b32 	%r72, 0;
$L__BB3_7:
	.pragma "nounroll";
	shl.b32 	%r51, %r72, 7;
	add.s32 	%r19, %r51, %r4;
	setp.ge.s32 	%p6, %r19, %r2;
	@%p6 bra 	$L__BB3_9;
	mul.wide.u32 	%rd28, %r19, 4;
	add.s64 	%rd29, %rd7, %rd28;
	ld.global.f32 	%f1, [%rd29];
	mul.f32 	%f2, %f1, %f1;
	add.s64 	%rd30, %rd8, %rd28;
	st.global.f32 	[%rd30], %f2;
$L__BB3_9:
	add.s32 	%r52, %r19, 128;
	setp.ge.s32 	%p7, %r52, %r2;
	mul.wide.s32 	%rd31, %r52, 4;
	add.s64 	%rd12, %rd7, %rd31;
	add.s64 	%rd13, %rd8, %rd31;
	@%p7 bra 	$L__BB3_11;
	ld.global.f32 	%f3, [%rd12];
	mul.f32 	%f4, %f3, %f3;
	st.global.f32 	[%rd13], %f4;
$L__BB3_11:
	add.s32 	%r53, %r19, 256;
	setp.ge.s32 	%p8, %r53, %r2;
	@%p8 bra 	$L__BB3_13;
	ld.global.f32 	%f5, [%rd12+512];
	mul.f32 	%f6, %f5, %f5;
	st.global.f32 	[%rd13+512], %f6;
$L__BB3_13:
	add.s32 	%r54, %r19, 384;
	setp.ge.s32 	%p9, %r54, %r2;
	@%p9 bra 	$L__BB3_15;
	ld.global.f32 	%f7, [%rd12+1024];
	mul.f32 	%f8, %f7, %f7;
	st.global.f32 	[%rd13+1024], %f8;
$L__BB3_15:
	add.s32 	%r55, %r19, 512;
	setp.ge.s32 	%p10, %r55, %r2;
	@%p10 bra 	$L__BB3_17;
	ld.global.f32 	%f9, [%rd12+1536];
	mul.f32 	%f10, %f9, %f9;
	st.global.f32 	[%rd13+1536], %f10;
$L__BB3_17:
	add.s32 	%r56, %r19, 640;
	setp.ge.s32 	%p11, %r56, %r2;
	@%p11 bra 	$L__BB3_19;
	ld.global.f32 	%f11, [%rd12+2048];
	mul.f32 	%f12, %f11, %f11;
	st.global.f32 	[%rd13+2048], %f12;
$L__BB3_19:
	add.s32 	%r57, %r19, 768;
	setp.ge.s32 	%p12, %r57, %r2;
	@%p12 bra 	$L__BB3_21;
	ld.global.f32 	%f13, [%rd12+2560];
	mul.f32 	%f14, %f13, %f13;
	st.global.f32 	[%rd13+2560], %f14;
$L__BB3_21:
	add.s32 	%r58, %r19, 896;
	setp.ge.s32 	%p13, %r58, %r2;
	@%p13 bra 	$L__BB3_23;
	ld.global.f32 	%f15, [%rd12+3072];
	mul.f32 	%f16, %f15, %f15;
	st.global.f32 	[%rd13+3072], %f16;
$L__BB3_23:
	add.s32 	%r72, %r72, 8;
	setp.eq.s32 	%p14, %r72, %r78;
	@%p14 bra 	$L__BB3_24;
	bra.uni 	$L__BB3_7;
$L__BB3_24:
	setp.eq.s32 	%p15, %r8, 0;
	@%p15 bra 	$L__BB3_58;
	and.b32  	%r35, %r47, 3;
	setp.lt.u32 	%p16, %r8, 4;
	@%p16 bra 	$L__BB3_35;
	shl.b32 	%r59, %r78, 7;
	add.s32 	%r36, %r59, %r4;
	setp.ge.s32 	%p17, %r36, %r2;
	@%p17 bra 	$L__BB3_28;
	mul.wide.s32 	%rd32, %r36, 4;
	add.s64 	%rd33, %rd7, %rd32;
	ld.global.f32 	%f17, [%rd33];
	mul.f32 	%f18, %f17, %f17;
	add.s64 	%rd34, %rd8, %rd32;
	st.global.f32 	[%rd34], %f18;
$L__BB3_28:
	add.s32 	%r37, %r36, 128;
	setp.ge.s32 	%p18, %r37, %r2;
	@%p18 bra 	$L__BB3_30;
	mul.wide.s32 	%rd35, %r37, 4;
	add.s64 	%rd36, %rd7, %rd35;
	ld.global.f32 	%f19, [%rd36];
	mul.f32 	%f20, %f19, %f19;
	add.s64 	%rd37, %rd8, %rd35;
	st.global.f32 	[%rd37], %f20;
$L__BB3_30:
	add.s32 	%r38, %r36, 256;
	setp.ge.s32 	%p19, %r38, %r2;
	@%p19 bra 	$L__BB3_32;
	mul.wide.s32 	%rd38, %r38, 4;
	add.s64 	%rd39, %rd7, %rd38;
	ld.global.f32 	%f21, [%rd39];
	mul.f32 	%f22, %f21, %f21;
	add.s64 	%rd40, %rd8, %rd38;
	st.global.f32 	[%rd40], %f22;
$L__BB3_32:
	add.s32 	%r39, %r36, 384;
	setp.ge.s32 	%p20, %r39, %r2;
	@%p20 bra 	$L__BB3_34;
	mul.wide.s32 	%rd41, %r39, 4;
	add.s64 	%rd42, %rd7, %rd41;
	ld.global.f32 	%f23, [%rd42];
	mul.f32 	%f24, %f23, %f23;
	add.s64 	%rd43, %rd8, %rd41;
	st.global.f32 	[%rd43], %f24;
$L__BB3_34:
	add.s32 	%r78, %r78, 4;
$L__BB3_35:
	setp.eq.s32 	%p21, %r35, 0;
	@%p21 bra 	$L__BB3_58;
	setp.eq.s32 	%p22, %r35, 1;
	@%p22 bra 	$L__BB3_42;
	shl.b32 	%r60, %r78, 7;
	add.s32 	%r42, %r60, %r4;
	setp.ge.s32 	%p23, %r42, %r2;
	@%p23 bra 	$L__BB3_39;
	mul.wide.s32 	%rd44, %r42, 4;
	add.s64 	%rd45, %rd7, %rd44;
	ld.global.f32 	%f25, [%rd45];
	mul.f32 	%f26, %f25, %f25;
	add.s64 	%rd46, %rd8, %rd44;
	st.global.f32 	[%rd46], %f26;
$L__BB3_39:
	add.s32 	%r43, %r42, 128;
	setp.ge.s32 	%p24, %r43, %r2;
	@%p24 bra 	$L__BB3_41;
	mul.wide.s32 	%rd47, %r43, 4;
	add.s64 	%rd48, %rd7, %rd47;
	ld.global.f32 	%f27, [%rd48];
	mul.f32 	%f28, %f27, %f27;
	add.s64 	%rd49, %rd8, %rd47;
	st.global.f32 	[%rd49], %f28;
$L__BB3_41:
	add.s32 	%r78, %r78, 2;
$L__BB3_42:
	and.b32  	%r61, %r47, 1;
	setp.eq.b32 	%p25, %r61, 1;
	not.pred 	%p26, %p25;
	@%p26 bra 	$L__BB3_58;
	shl.b32 	%r62, %r78, 7;
	add.s32 	%r46, %r62, %r4;
	setp.ge.s32 	%p27, %r46, %r2;
	@%p27 bra 	$L__BB3_58;
	mul.wide.s32 	%rd50, %r46, 4;
	add.s64 	%rd51, %rd7, %rd50;
	ld.global.f32 	%f29, [%rd51];
	mul.f32 	%f30, %f29, %f29;
	add.s64 	%rd52, %rd8, %rd50;
	st.global.f32 	[%rd52], %f30;
	bra.uni 	$L__BB3_58;
$L__BB3_45:
	setp.lt.s32 	%p28, %r47, 1;
	@%p28 bra 	$L__BB3_58;
	and.b32  	%r10, %r47, 15;
	setp.lt.u32 	%p29, %r47, 16;
	mov.b32 	%r74, 0;
	@%p29 bra 	$L__BB3_49;
	and.b32  	%r74, %r47, 2147483632;
	neg.s32 	%r71, %r74;
	add.s32 	%r70, %r4, 1152;
	mul.wide.u32 	%rd53, %r4, 4;
	or.b64  	%rd71, %rd53, 4096;
$L__BB3_48:
	.pragma "nounroll";
	mul.wide.s32 	%rd54, %r70, 4;
	add.s64 	%rd55, %rd54, 1536;
	add.s64 	%rd56, %rd7, %rd71;
	ld.global.f32 	%f31, [%rd56+-4096];
	mul.f32 	%f32, %f31, %f31;
	add.s64 	%rd57, %rd8, %rd71;
	st.global.f32 	[%rd57+-4096], %f32;
	ld.global.f32 	%f33, [%rd56+-3584];
	mul.f32 	%f34, %f33, %f33;
	st.global.f32 	[%rd57+-3584], %f34;
	ld.global.f32 	%f35, [%rd56+-3072];
	mul.f32 	%f36, %f35, %f35;
	st.global.f32 	[%rd57+-3072], %f36;
	ld.global.f32 	%f37, [%rd56+-2560];
	mul.f32 	%f38, %f37, %f37;
	st.global.f32 	[%rd57+-2560], %f38;
	ld.global.f32 	%f39, [%rd56+-2048];
	mul.f32 	%f40, %f39, %f39;
	st.global.f32 	[%rd57+-2048], %f40;
	ld.global.f32 	%f41, [%rd56+-1536];
	mul.f32 	%f42, %f41, %f41;
	st.global.f32 	[%rd57+-1536], %f42;
	ld.global.f32 	%f43, [%rd56+-1024];
	mul.f32 	%f44, %f43, %f43;
	st.global.f32 	[%rd57+-1024], %f44;
	ld.global.f32 	%f45, [%rd56+-512];
	mul.f32 	%f46, %f45, %f45;
	st.global.f32 	[%rd57+-512], %f46;
	ld.global.f32 	%f47, [%rd56];
	mul.f32 	%f48, %f47, %f47;
	st.global.f32 	[%rd57], %f48;
	add.s64 	%rd58, %rd7, %rd55;
	ld.global.f32 	%f49, [%rd58+-1536];
	mul.f32 	%f50, %f49, %f49;
	add.s64 	%rd59, %rd8, %rd55;
	st.global.f32 	[%rd59+-1536], %f50;
	ld.global.f32 	%f51, [%rd58+-1024];
	mul.f32 	%f52, %f51, %f51;
	st.global.f32 	[%rd59+-1024], %f52;
	ld.global.f32 	%f53, [%rd58+-512];
	mul.f32 	%f54, %f53, %f53;
	st.global.f32 	[%rd59+-512], %f54;
	ld.global.f32 	%f55, [%rd58];
	mul.f32 	%f56, %f55, %f55;
	st.global.f32 	[%rd59], %f56;
	ld.global.f32 	%f57, [%rd58+512];
	mul.f32 	%f58, %f57, %f57;
	st.global.f32 	[%rd59+512], %f58;
	ld.global.f32 	%f59, [%rd58+1024];
	mul.f32 	%f60, %f59, %f59;
	st.global.f32 	[%rd59+1024], %f60;
	ld.global.f32 	%f61, [%rd58+1536];
	mul.f32 	%f62, %f61, %f61;
	st.global.f32 	[%rd59+1536], %f62;
	add.s32 	%r71, %r71, 16;
	add.s32 	%r70, %r70, 2048;
	add.s64 	%rd71, %rd71, 8192;
	setp.eq.s32 	%p30, %r71, 0;
	@%p30 bra 	$L__BB3_49;
	bra.uni 	$L__BB3_48;
$L__BB3_49:
	setp.eq.s32 	%p31, %r10, 0;
	@%p31 bra 	$L__BB3_58;
	and.b32  	%r22, %r47, 7;
	setp.lt.u32 	%p32, %r10, 8;
	@%p32 bra 	$L__BB3_52;
	shl.b32 	%r64, %r74, 7;
	add.s32 	%r65, %r64, %r4;
	mul.wide.s32 	%rd60, %r65, 4;
	add.s64 	%rd61, %rd7, %rd60;
	ld.global.f32 	%f63, [%rd61];
	mul.f32 	%f64, %f63, %f63;
	add.s64 	%rd62, %rd8, %rd60;
	st.global.f32 	[%rd62], %f64;
	ld.global.f32 	%f65, [%rd61+512];
	mul.f32 	%f66, %f65, %f65;
	st.global.f32 	[%rd62+512], %f66;
	ld.global.f32 	%f67, [%rd61+1024];
	mul.f32 	%f68, %f67, %f67;
	st.global.f32 	[%rd62+1024], %f68;
	ld.global.f32 	%f69, [%rd61+1536];
	mul.f32 	%f70, %f69, %f69;
	st.global.f32 	[%rd62+1536], %f70;
	ld.global.f32 	%f71, [%rd61+2048];
	mul.f32 	%f72, %f71, %f71;
	st.global.f32 	[%rd62+2048], %f72;
	ld.global.f32 	%f73, [%rd61+2560];
	mul.f32 	%f74, %f73, %f73;
	st.global.f32 	[%rd62+2560], %f74;
	ld.global.f32 	%f75, [%rd61+3072];
	mul.f32 	%f76, %f75, %f75;
	st.global.f32 	[%rd62+3072], %f76;
	ld.global.f32 	%f77, [%rd61+3584];
	mul.f32 	%f78, %f77, %f77;
	st.global.f32 	[%rd62+3584], %f78;
	add.s32 	%r74, %r74, 8;
$L__BB3_52:
	setp.eq.s32 	%p33, %r22, 0;
	@%p33 bra 	$L__BB3_58;
	and.b32  	%r25, %r47, 3;
	setp.lt.u32 	%p34, %r22, 4;
	@%p34 bra 	$L__BB3_55;
	shl.b32 	%r66, %r74, 7;
	add.s32 	%r67, %r66, %r4;
	mul.wide.s32 	%rd63, %r67, 4;
	add.s64 	%rd64, %rd7, %rd63;
	ld.global.f32 	%f79, [%rd64];
	mul.f32 	%f80, %f79, %f79;
	add.s64 	%rd65, %rd8, %rd63;
	st.global.f32 	[%rd65], %f80;
	ld.global.f32 	%f81, [%rd64+512];
	mul.f32 	%f82, %f81, %f81;
	st.global.f32 	[%rd65+512], %f82;
	ld.global.f32 	%f83, [%rd64+1024];
	mul.f32 	%f84, %f83, %f83;
	st.global.f32 	[%rd65+1024], %f84;
	ld.global.f32 	%f85, [%rd64+1536];
	mul.f32 	%f86, %f85, %f85;
	st.global.f32 	[%rd65+1536], %f86;
	add.s32 	%r74, %r74, 4;
$L__BB3_55:
	setp.eq.s32 	%p35, %r25, 0;
	@%p35 bra 	$L__BB3_58;
	shl.b32 	%r68, %r74, 7;
	add.s32 	%r77, %r4, %r68;
	neg.s32 	%r76, %r25;
$L__BB3_57:
	.pragma "nounroll";
	mul.wide.s32 	%rd67, %r77, 4;
	add.s64 	%rd68, %rd8, %rd67;
	add.s64 	%rd69, %rd7, %rd67;
	ld.global.f32 	%f87, [%rd69];
	mul.f32 	%f88, %f87, %f87;
	st.global.f32 	[%rd68], %f88;
	add.s32 	%r77, %r77, 128;
	add.s32 	%r76, %r76, 1;
	setp.eq.s32 	%p36, %r76, 0;
	@%p36 bra 	$L__BB3_58;
	bra.uni 	$L__BB3_57;
$L__BB3_58:
	ret;

}
	// .globl	_ZN3cub18CUB_300001_SM_10006detail6reduce28DeviceReduceSingleTileKernelINS2_10policy_hubIfjN4cuda3std3__44plusIfEEE10Policy1000EN6thrust24THRUST_300001_SM_1000_NS6detail15normal_iteratorINSD_10device_ptrIfEEEEPijS9_ifNS7_10__identityEEEvT0_T1_T2_T3_T4_T6_
.visible .entry _ZN3cub18CUB_300001_SM_10006detail6reduce28DeviceReduceSingleTileKernelINS2_10policy_hubIfjN4cuda3std3__44plusIfEEE10Policy1000EN6thrust24THRUST_300001_SM_1000_NS6detail15normal_iteratorINSD_10device_ptrIfEEEEPijS9_ifNS7_10__identityEEEvT0_T1_T2_T3_T4_T6_(
	.param .align 8 .b8 _ZN3cub18CUB_300001_SM_10006detail6reduce28DeviceReduceSingleTileKernelINS2_10policy_hubIfjN4cuda3std3__44plusIfEEE10Policy1000EN6thrust24THRUST_300001_SM_1000_NS6detail15normal_iteratorINSD_10device_ptrIfEEEEPijS9_ifNS7_10__identityEEEvT0_T1_T2_T3_T4_T6__param_0[8],
	.param .u64 .ptr .align 1 _ZN3cub18CUB_300001_SM_10006detail6reduce28DeviceReduceSingleTileKernelINS2_10policy_hubIfjN4cuda3std3__44plusIfEEE10Policy1000EN6thrust24THRUST_300001_SM_1000_NS6detail15normal_iteratorINSD_10device_ptrIfEEEEPijS9_ifNS7_10__identityEEEvT0_T1_T2_T3_T4_T6__param_1,
	.param .u32 _ZN3cub18CUB_300001_SM_10006detail6reduce28DeviceReduceSingleTileKernelINS2_10policy_hubIfjN4cuda3std3__44plusIfEEE10Policy1000EN6thrust24THRUST_300001_SM_1000_NS6detail15normal_iteratorINSD_10device_ptrIfEEEEPijS9_ifNS7_10__identityEEEvT0_T1_T2_T3_T4_T6__param_2,
	.param .align 1 .b8 _ZN3cub18CUB_300001_SM_10006detail6reduce28DeviceReduceSingleTileKernelINS2_10policy_hubIfjN4cuda3std3__44plusIfEEE10Policy1000EN6thrust24THRUST_300001_SM_1000_NS6detail15normal_iteratorINSD_10device_ptrIfEEEEPijS9_ifNS7_10__identityEEEvT0_T1_T2_T3_T4_T6__param_3[1],
	.param .u32 _ZN3cub18CUB_300001_SM_10006detail6reduce28DeviceReduceSingleTileKernelINS2_10policy_hubIfjN4cuda3std3__44plusIfEEE10Policy1000EN6thrust24THRUST_300001_SM_1000_NS6detail15normal_iteratorINSD_10device_ptrIfEEEEPijS9_ifNS7_10__identityEEEvT0_T1_T2_T3_T4_T6__param_4,
	.param .align 1 .b8 _ZN3cub18CUB_300001_SM_10006detail6reduce28DeviceReduceSingleTileKernelINS2_10policy_hubIfjN4cuda3std3__44plusIfEEE10Policy1000EN6thrust24THRUST_300001_SM_1000_NS6detail15normal_iteratorINSD_10device_ptrIfEEEEPijS9_ifNS7_10__identityEEEvT0_T1_T2_T3_T4_T6__param_5[1]
)
.maxntid 512
.minnctapersm 1
{
	.reg .pred 	%p<67>;
	.reg .b32 	%r<213>;
	.reg .b32 	%f<384>;
	.reg .b64 	%rd<84>;
	// demoted variable
	.shared .align 4 .b8 _ZZN3cub18CUB_300001_SM_10006detail6reduce28DeviceReduceSingleTileKernelINS2_10policy_hubIfjN4cuda3std3__44plusIfEEE10Policy1000EN6thrust24THRUST_300001_SM_1000_NS6detail15normal_iteratorINSD_10device_ptrIfEEEEPijS9_ifNS7_10__identityEEEvT0_T1_T2_T3_T4_T6_E12temp_storage[84];
	ld.param.u64 	%rd9, [_ZN3cub18CUB_300001_SM_10006detail6reduce28DeviceReduceSingleTileKernelINS2_10policy_hubIfjN4cuda3std3__44plusIfEEE10Policy1000EN6thrust24THRUST_300001_SM_1000_NS6detail15normal_iteratorINSD_10device_ptrIfEEEEPijS9_ifNS7_10__identityEEEvT0_T1_T2_T3_T4_T6__param_0];
	ld.param.u64 	%rd10, [_ZN3cub18CUB_300001_SM_10006detail6reduce28DeviceReduceSingleTileKernelINS2_10policy_hubIfjN4cuda3std3__44plusIfEEE10Policy1000EN6thrust24THRUST_300001_SM_1000_NS6detail15normal_iteratorINSD_10device_ptrIfEEEEPijS9_ifNS7_10__identityEEEvT0_T1_T2_T3_T4_T6__param_1];
	ld.param.u32 	%r51, [_ZN3cub18CUB_300001_SM_10006detail6reduce28DeviceReduceSingleTileKernelINS2_10policy_hubIfjN4cuda3std3__44plusIfEEE10Policy1000EN6thrust24THRUST_300001_SM_1000_NS6detail15normal_iteratorINSD_10device_ptrIfEEEEPijS9_ifNS7_10__identityEEEvT0_T1_T2_T3_T4_T6__param_2];
	ld.param.u32 	%r52, [_ZN3cub18CUB_300001_SM_10006detail6reduce28DeviceReduceSingleTileKernelINS2_10policy_hubIfjN4cuda3std3__44plusIfEEE10Policy1000EN6thrust24THRUST_300001_SM_1000_NS6detail15normal_iteratorINSD_10device_ptrIfEEEEPijS9_ifNS7_10__identityEEEvT0_T1_T2_T3_T4_T6__param_4];
	cvta.to.global.u64 	%rd1, %rd10;
	setp.ne.s32 	%p1, %r51, 0;
	@%p1 bra 	$L__BB4_3;
	mov.u32 	%r195, %tid.x;
	setp.ne.s32 	%p66, %r195, 0;
	@%p66 bra 	$L__BB4_52;
	st.global.u32 	[%rd1], %r52;
	bra.uni 	$L__BB4_52;
$L__BB4_3:
	cvta.to.global.u64 	%rd2, %rd9;
	setp.gt.u32 	%p2, %r51, 8191;
	@%p2 bra 	$L__BB4_28;
	mov.u32 	%r1, %tid.x;
	setp.ge.u32 	%p24, %r1, %r51;
	mov.f32 	%f371, 0f00000000;
	mov.u32 	%r199, %r1;
	@%p24 bra 	$L__BB4_6;
	mul.wide.u32 	%rd73, %r1, 4;
	add.s64 	%rd74, %rd2, %rd73;
	ld.global.f32 	%f371, [%rd74];
	add.s32 	%r199, %r1, 512;
$L__BB4_6:
	setp.ge.u32 	%p25, %r199, %r51;
	@%p25 bra 	$L__BB4_19;
	not.b32 	%r121, %r199;
	add.s32 	%r122, %r51, %r121;
	shr.u32 	%r123, %r122, 9;
	add.s32 	%r4, %r123, 1;
	and.b32  	%r5, %r4, 15;
	setp.lt.u32 	%p26, %r122, 7680;
	@%p26 bra 	$L__BB4_10;
	and.b32  	%r124, %r4, 16777200;
	neg.s32 	%r197, %r124;
	mul.wide.u32 	%rd75, %r199, 4;
	add.s64 	%rd76, %rd75, %rd2;
	add.s64 	%rd82, %rd76, 16384;
$L__BB4_9:
	.pragma "nounroll";
	ld.global.f32 	%f204, [%rd82+-16384];
	add.f32 	%f205, %f371, %f204;
	ld.global.f32 	%f206, [%rd82+-14336];
	add.f32 	%f207, %f205, %f206;
	ld.global.f32 	%f208, [%rd82+-12288];
	add.f32 	%f209, %f207, %f208;
	ld.global.f32 	%f210, [%rd82+-10240];
	add.f32 	%f211, %f209, %f210;
	ld.global.f32 	%f212, [%rd82+-8192];
	add.f32 	%f213, %f211, %f212;
	ld.global.f32 	%f214, [%rd82+-6144];
	add.f32 	%f215, %f213, %f214;
	ld.global.f32 	%f216, [%rd82+-4096];
	add.f32 	%f217, %f215, %f216;
	ld.global.f32 	%f218, [%rd82+-2048];
	add.f32 	%f219, %f217, %f218;
	ld.global.f32 	%f220, [%rd82];
	add.f32 	%f221, %f219, %f220;
	ld.global.f32 	%f222, [%rd82+2048];
	add.f32 	%f223, %f221, %f222;
	ld.global.f32 	%f224, [%rd82+4096];
	add.f32 	%f225, %f223, %f224;
	ld.global.f32 	%f226, [%rd82+6144];
	add.f32 	%f227, %f225, %f226;
	ld.global.f32 	%f228, [%rd82+8192];
	add.f32 	%f229, %f227, %f228;
	ld.global.f32 	%f230, [%rd82+10240];
	add.f32 	%f231, %f229, %f230;
	ld.global.f32 	%f232, [%rd82+12288];
	add.f32 	%f233, %f231, %f232;
	ld.global.f32 	%f234, [%rd82+14336];
	add.f32 	%f371, %f233, %f234;
	add.s32 	%r199, %r199, 8192;
	add.s32 	%r197, %r197, 16;
	add.s64 	%rd82, %rd82, 32768;
	setp.ne.s32 	%p27, %r197, 0;
	@%p27 bra 	$L__BB4_9;
$L__BB4_10:
	setp.eq.s32 	%p28, %r5, 0;
	@%p28 bra 	$L__BB4_19;
	and.b32  	%r12, %r4, 7;
	setp.lt.u32 	%p29, %r5, 8;
	@%p29 bra 	$L__BB4_13;
	mul.wide.u32 	%rd77, %r199, 4;
	add.s64 	%rd78, %rd2, %rd77;
	ld.global.f32 	%f236, [%rd78];
	add.f32 	%f237, %f371, %f236;
	ld.global.f32 	%f238, [%rd78+2048];
	add.f32 	%f239, %f237, %f238;
	ld.global.f32 	%f240, [%rd78+4096];
	add.f32 	%f241, %f239, %f240;
	ld.global.f32 	%f242, [%rd78+6144];
	add.f32 	%f243, %f241, %f242;
	ld.global.f32 	%f244, [%rd78+8192];
	add.f32 	%f245, %f243, %f244;
	ld.global.f32 	%f246, [%rd78+10240];
	add.f32 	%f247, %f245, %f246;
	ld.global.f32 	%f248, [%rd78+12288];
	add.f32 	%f249, %f247, %f248;
	ld.global.f32 	%f250, [%rd78+14336];
	add.f32 	%f371, %f249, %f250;
	add.s32 	%r199, %r199, 4096;
$L__BB4_13:
	setp.eq.s32 	%p30, %r12, 0;
	@%p30 bra 	$L__BB4_19;
	and.b32  	%r15, %r4, 3;
	setp.lt.u32 	%p31, %r12, 4;
	@%p31 bra 	$L__BB4_16;
	mul.wide.u32 	%rd79, %r199, 4;
	add.s64 	%rd80, %rd2, %rd79;
	ld.global.f32 	%f252, [%rd80];
	add.f32 	%f253, %f371, %f252;
	ld.global.f32 	%f254, [%rd80+2048];
	add.f32 	%f255, %f253, %f254;
	ld.global.f32 	%f256, [%rd80+4096];
	add.f32 	%f257, %f255, %f256;
	ld.global.f32 	%f258, [%rd80+6144];
	add.f32 	%f371, %f257, %f258;
	add.s32 	%r199, %r199, 2048;
$L__BB4_16:
	setp.eq.s32 	%p32, %r15, 0;
	@%p32 bra 	$L__BB4_19;
	mul.wide.u32 	%rd81, %r199, 4;
	add.s64 	%rd83, %rd2, %rd81;
	neg.s32 	%r202, %r15;
$L__BB4_18:
	.pragma "nounroll";
	ld.global.f32 	%f259, [%rd83];
	add.f32 	%f371, %f371, %f259;
	add.s64 	%rd83, %rd83, 2048;
	add.s32 	%r202, %r202, 1;
	setp.ne.s32 	%p33, %r202, 0;
	@%p33 bra 	$L__BB4_18;
$L__BB4_19:
	setp.lt.u32 	%p34, %r51, 512;
	@%p34 bra 	$L__BB4_24;
	// begin inline asm
	mov.u32 %r163, %laneid;
	// end inline asm
	mov.b32 	%r165, %f371;
	mov.b32 	%r166, 1;
	mov.b32 	%r187, 31;
	mov.b32 	%r188, -1;
	// begin inline asm
	shfl.sync.down.b32 %r164, %r165, %r166, %r187, %r188;
	// end inline asm
	setp.gt.s32 	%p58, %r163, 30;
	mov.b32 	%f318, %r164;
	add.f32 	%f319, %f371, %f318;
	selp.f32 	%f320, %f371, %f319, %p58;
	mov.b32 	%r170, %f320;
	mov.b32 	%r171, 2;
	// begin inline asm
	shfl.sync.down.b32 %r169, %r170, %r171, %r187, %r188;
	// end inline asm
	setp.gt.s32 	%p59, %r163, 29;
	mov.b32 	%f321, %r169;
	add.f32 	%f322, %f320, %f321;
	selp.f32 	%f323, %f320, %f322, %p59;
	mov.b32 	%r175, %f323;
	mov.b32 	%r176, 4;
	// begin inline asm
	shfl.sync.down.b32 %r174, %r175, %r176, %r187, %r188;
	// end inline asm
	setp.gt.s32 	%p60, %r163, 27;
	mov.b32 	%f324, %r174;
	add.f32 	%f325, %f323, %f324;
	selp.f32 	%f326, %f323, %f325, %p60;
	mov.b32 	%r180, %f326;
	mov.b32 	%r181, 8;
	// begin inline asm
	shfl.sync.down.b32 %r179, %r180, %r181, %r187, %r188;
	// end inline asm
	setp.gt.s32 	%p61, %r163, 23;
	mov.b32 	%f327, %r179;
	add.f32 	%f328, %f326, %f327;
	selp.f32 	%f329, %f326, %f328, %p61;
	mov.b32 	%r185, %f329;
	mov.b32 	%r186, 16;
	// begin inline asm
	shfl.sync.down.b32 %r184, %r185, %r186, %r187, %r188;
	// end inline asm
	setp.gt.s32 	%p62, %r163, 15;
	mov.b32 	%f330, %r184;
	add.f32 	%f16, %f329, %f330;
	selp.f32 	%f383, %f329, %f16, %p62;
	setp.ne.s32 	%p63, %r163, 0;
	@%p63 bra 	$L__BB4_22;
	shr.u32 	%r189, %r1, 3;
	and.b32  	%r190, %r189, 124;
	mov.u32 	%r191, _ZZN3cub18CUB_300001_SM_10006detail6reduce28DeviceReduceSingleTileKernelINS2_10policy_hubIfjN4cuda3std3__44plusIfEEE10Policy1000EN6thrust24THRUST_300001_SM_1000_NS6detail15normal_iteratorINSD_10device_ptrIfEEEEPijS9_ifNS7_10__identityEEEvT0_T1_T2_T3_T4_T6_E12temp_storage;
	add.s32 	%r192, %r191, %r190;
	st.shared.f32 	[%r192+16], %f16;
$L__BB4_22:
	bar.sync 	0;
	setp.ne.s32 	%p64, %r1, 0;
	@%p64 bra 	$L__BB4_50;
	ld.shared.f32 	%f331, [_ZZN3cub18CUB_300001_SM_10006detail6reduce28DeviceReduceSingleTileKernelINS2_10policy_hubIfjN4cuda3std3__44plusIfEEE10Policy1000EN6thrust24THRUST_300001_SM_1000_NS6detail15normal_iteratorINSD_10device_ptrIfEEEEPijS9_ifNS7_10__identityEEEvT0_T1_T2_T3_T4_T6_E12temp_storage+20];
	add.f32 	%f332, %f383, %f331;
	ld.shared.f32 	%f333, [_ZZN3cub18CUB_300001_SM_10006detail6reduce28DeviceReduceSingleTileKernelINS2_10policy_hubIfjN4cuda3std3__44plusIfEEE10Policy1000EN6thrust24THRUST_300001_SM_1000_NS6detail15normal_iteratorINSD_10device_ptrIfEEEEPijS9_ifNS7_10__identityEEEvT0_T1_T2_T3_T4_T6_E12temp_storage+24];
	add.f32 	%f334, %f332, %f333;
	ld.shared.f32 	%f335, [_ZZN3cub18CUB_300001_SM_10006detail6reduce28DeviceReduceSingleTileKernelINS2_10policy_hubIfjN4cuda3std3__44plusIfEEE10Policy1000EN6thrust24THRUST_300001_SM_1000_NS6detail15normal_iteratorINSD_10device_ptrIfEEEEPijS9_ifNS7_10__identityEEEvT0_T1_T2_T3_T4_T6_E12temp_storage+28];
	add.f32 	%f336, %f334, %f335;
	ld.shared.f32 	%f337, [_ZZN3cub18CUB_300001_SM_10006detail6reduce28DeviceReduceSingleTileKernelINS2_10policy_hubIfjN4cuda3std3__44plusIfEEE10Policy1000EN6thrust24THRUST_300001_SM_1000_NS6detail15normal_iteratorINSD_10device_ptrIfEEEEPijS9_ifNS7_10__identityEEEvT0_T1_T2_T3_T4_T6_E12temp_storage+32];
	add.f32 	%f338, %f336, %f337;
	ld.shared.f32 	%f339, [_ZZN3cub18CUB_300001_SM_10006detail6reduce28DeviceReduceSingleTileKernelINS2_10policy_hubIfjN4cuda3std3__44plusIfEEE10Policy1000EN6thrust24THRUST_300001_SM_1000_NS6detail15normal_iteratorINSD_10device_ptrIfEEEEPijS9_ifNS7_10__identityEEEvT0_T1_T2_T3_T4_T6_E12temp_storage+36];
	add.f32 	%f340, %f338, %f339;
	ld.shared.f32 	%f341, [_ZZN3cub18CUB_300001_SM_10006detail6reduce28DeviceReduceSingleTileKernelINS2_10policy_hubIfjN4cuda3std3__44plusIfEEE10Policy1000EN6thrust24THRUST_300001_SM_1000_NS6detail15normal_iteratorINSD_10device_ptrIfEEEEPijS9_ifNS7_10__identityEEEvT0_T1_T2_T3_T4_T6_E12temp_storage+40];
	add.f32 	%f342, %f340, %f341;
	ld.shared.f32 	%f343, [_ZZN3cub18CUB_300001_SM_10006detail6reduce28DeviceReduceSingleTileKernelINS2_10policy_hubIfjN4cuda3std3__44plusIfEEE10Policy1000EN6thrust24THRUST_300001_SM_1000_NS6detail15normal_iteratorINSD_10device_ptrIfEEEEPijS9_ifNS7_10__identityEEEvT0_T1_T2_T3_T4_T6_E12temp_storage+44];
	add.f32 	%f344, %f342, %f343;
	ld.shared.f32 	%f345, [_ZZN3cub18CUB_300001_SM_10006detail6reduce28DeviceReduceSingleTileKernelINS2_10policy_hubIfjN4cuda3std3__44plusIfEEE10Policy1000EN6thrust24THRUST_300001_SM_1000_NS6detail15normal_iteratorINSD_10device_ptrIfEEEEPijS9_ifNS7_10__identityEEEvT0_T1_T2_T3_T4_T6_E12temp_storage+48];
	add.f32 	%f346, %f344, %f345;
	ld.shared.f32 	%f347, [_ZZN3cub18CUB_300001_SM_10006detail6reduce28DeviceReduceSingleTileKernelINS2_10policy_hubIfjN4cuda3std3__44plusIfEEE10Policy1000EN6thrust24THRUST_300001_SM_1000_NS6detail15normal_iteratorINSD_10device_ptrIfEEEEPijS9_ifNS7_10__identityEEEvT0_T1_T2_T3_T4_T6_E12temp_storage+52];
	add.f32 	%f348, %f346, %f347;
	ld.shared.f32 	%f349, [_ZZN3cub18CUB_300001_SM_10006detail6reduce28DeviceReduceSingleTileKernelINS2_10policy_hubIfjN4cuda3std3__44plusIfEEE10Policy1000EN6thrust24THRUST_300001_SM_1000_NS6detail15normal_iteratorINSD_10device_ptrIfEEEEPijS9_ifNS7_10__identityEEEvT0_T1_T2_T3_T4_T6_E12temp_storage+56];
	add.f32 	%f350, %f348, %f349;
	ld.shared.f32 	%f351, [_ZZN3cub18CUB_300001_SM_10006detail6reduce28DeviceReduceSingleTileKernelINS2_10policy_hubIfjN4cuda3std3__44plusIfEEE10Policy1000EN6thrust24THRUST_300001_SM_1000_NS6detail15normal_iteratorINSD_10device_ptrIfEEEEPijS9_ifNS7_10__identityEEEvT0_T1_T2_T3_T4_T6_E12temp_storage+60];
	add.f32 	%f352, %f350, %f351;
	ld.shared.f32 	%f353, [_ZZN3cub18CUB_300001_SM_10006detail6reduce28DeviceReduceSingleTileKernelINS2_10policy_hubIfjN4cuda3std3__44plusIfEEE10Policy1000EN6thrust24THRUST_300001_SM_1000_NS6detail15normal_iteratorINSD_10device_ptrIfEEEEPijS9_ifNS7_10__identityEEEvT0_T1_T2_T3_T4_T6_E12temp_storage+64];
	add.f32 	%f354, %f352, %f353;
	ld.shared.f32 	%f355, [_ZZN3cub18CUB_300001_SM_10006detail6reduce28DeviceReduceSingleTileKernelINS2_10policy_hubIfjN4cuda3std3__44plusIfEEE10Policy1000EN6thrust24THRUST_300001_SM_1000_NS6detail15normal_iteratorINSD_10device_ptrIfEEEEPijS9_ifNS7_10__identityEEEvT0_T1_T2_T3_T4_T6_E12temp_storage+68];
	add.f32 	%f356, %f354, %f355;
	ld.shared.f32 	%f357, [_ZZN3cub18CUB_300001_SM_10006detail6reduce28DeviceReduceSingleTileKernelINS2_10policy_hubIfjN4cuda3std3__44plusIfEEE10Policy1000EN6thrust24THRUST_300001_SM_1000_NS6detail15normal_iteratorINSD_10device_ptrIfEEEEPijS9_ifNS7_10__identityEEEvT0_T1_T2_T3_T4_T6_E12temp_storage+72];
	add.f32 	%f358, %f356, %f357;
	ld.shared.f32 	%f359, [_ZZN3cub18CUB_300001_SM_10006detail6reduce28DeviceReduceSingleTileKernelINS2_10policy_hubIfjN4cuda3std3__44plusIfEEE10Policy1000EN6thrust24THRUST_300001_SM_1000_NS6detail15normal_iteratorINSD_10device_ptrIfEEEEPijS9_ifNS7_10__identityEEEvT0_T1_T2_T3_T4_T6_E12temp_storage+76];
	add.f32 	%f383, %f358, %f359;
	bra.uni 	$L__BB4_50;
$L__BB4_24:
	// begin inline asm
	mov.u32 %r125, %laneid;
	// end inline asm
	and.b32  	%r151, %r1, 992;
	add.s32 	%r152, %r151, 32;
	setp.gt.u32 	%p35, %r152, %r51;
	not.b32 	%r153, %r151;
	add.s32 	%r154, %r51, %r153;
	selp.b32 	%r149, %r154, 31, %p35;
	mov.b32 	%r127, %f371;
	mov.b32 	%r128, 1;
	mov.b32 	%r150, -1;
	// begin inline asm
	shfl.sync.down.b32 %r126, %r127, %r128, %r149, %r150;
	// end inline asm
	setp.lt.s32 	%p36, %r125, %r149;
	mov.b32 	%f260, %r126;
	add.f32 	%f261, %f371, %f260;
	selp.f32 	%f262, %f261, %f371, %p36;
	mov.b32 	%r132, %f262;
	mov.b32 	%r133, 2;
	// begin inline asm
	shfl.sync.down.b32 %r131, %r132, %r133, %r149, %r150;
	// end inline asm
	add.s32 	%r155, %r125, 2;
	setp.gt.s32 	%p37, %r155, %r149;
	mov.b32 	%f263, %r131;
	add.f32 	%f264, %f262, %f263;
	selp.f32 	%f265, %f262, %f264, %p37;
	mov.b32 	%r137, %f265;
	mov.b32 	%r138, 4;
	// begin inline asm
	shfl.sync.down.b32 %r136, %r137, %r138, %r149, %r150;
	// end inline asm
	add.s32 	%r156, %r125, 4;
	setp.gt.s32 	%p38, %r156, %r149;
	mov.b32 	%f266, %r136;
	add.f32 	%f267, %f265, %f266;
	selp.f32 	%f268, %f265, %f267, %p38;
	mov.b32 	%r142, %f268;
	mov.b32 	%r143, 8;
	// begin inline asm
	shfl.sync.down.b32 %r141, %r142, %r143, %r149, %r150;
	// end inline asm
	add.s32 	%r157, %r125, 8;
	setp.gt.s32 	%p39, %r157, %r149;
	mov.b32 	%f269, %r141;
	add.f32 	%f270, %f268, %f269;
	selp.f32 	%f271, %f268, %f270, %p39;
	mov.b32 	%r147, %f271;
	mov.b32 	%r148, 16;
	// begin inline asm
	shfl.sync.down.b32 %r146, %r147, %r148, %r149, %r150;
	// end inline asm
	add.s32 	%r158, %r125, 16;
	setp.gt.s32 	%p40, %r158, %r149;
	mov.b32 	%f272, %r146;
	add.f32 	%f273, %f271, %f272;
	selp.f32 	%f383, %f271, %f273, %p40;
	setp.ne.s32 	%p41, %r125, 0;
	@%p41 bra 	$L__BB4_26;
	shr.u32 	%r159, %r1, 3;
	and.b32  	%r160, %r159, 124;
	mov.u32 	%r161, _ZZN3cub18CUB_300001_SM_10006detail6reduce28DeviceReduceSingleTileKernelINS2_10policy_hubIfjN4cuda3std3__44plusIfEEE10Policy1000EN6thrust24THRUST_300001_SM_1000_NS6detail15normal_iteratorINSD_10device_ptrIfEEEEPijS9_ifNS7_10__identityEEEvT0_T1_T2_T3_T4_T6_E12temp_storage;
	add.s32 	%r162, %r161, %r160;
	st.shared.f32 	[%r162+16], %f383;
$L__BB4_26:
	bar.sync 	0;
	setp.ne.s32 	%p42, %r1, 0;
	@%p42 bra 	$L__BB4_50;
	setp.gt.u32 	%p43, %r51, 32;
	ld.shared.f32 	%f274, [_ZZN3cub18CUB_300001_SM_10006detail6reduce28DeviceReduceSingleTileKernelINS2_10policy_hubIfjN4cuda3std3__44plusIfEEE10Policy1000EN6thrust24THRUST_300001_SM_1000_NS6detail15normal_iteratorINSD_10device_ptrIfEEEEPijS9_ifNS7_10__identityEEEvT0_T1_T2_T3_T4_T6_E12temp_storage+20];
	add.f32 	%f275, %f383, %f274;
	selp.f32 	%f276, %f275, %f383, %p43;
	setp.gt.u32 	%p44, %r51, 64;
	ld.shared.f32 	%f277, [_ZZN3cub18CUB_300001_SM_10006detail6reduce28DeviceReduceSingleTileKernelINS2_10policy_hubIfjN4cuda3std3__44plusIfEEE10Policy1000EN6thrust24THRUST_300001_SM_1000_NS6detail15normal_iteratorINSD_10device_ptrIfEEEEPijS9_ifNS7_10__identityEEEvT0_T1_T2_T3_T4_T6_E12temp_storage+24];
	add.f32 	%f278, %f277, %f276;
	selp.f32 	%f279, %f278, %f276, %p44;
	setp.gt.u32 	%p45, %r51, 96;
	ld.shared.f32 	%f280, [_ZZN3cub18CUB_300001_SM_10006detail6reduce28DeviceReduceSingleTileKernelINS2_10policy_hubIfjN4cuda3std3__44plusIfEEE10Policy1000EN6thrust24THRUST_300001_SM_1000_NS6detail15normal_iteratorINSD_10device_ptrIfEEEEPijS9_ifNS7_10__identityEEEvT0_T1_T2_T3_T4_T6_E12temp_storage+28];
	add.f32 	%f281, %f280, %f279;
	selp.f32 	%f282, %f281, %f279, %p45;
	setp.gt.u32 	%p46, %r51, 128;
	ld.shared.f32 	%f283, [_ZZN3cub18CUB_300001_SM_10006detail6reduce28DeviceReduceSingleTileKernelINS2_10policy_hubIfjN4cuda3std3__44plusIfEEE10Policy1000EN6thrust24THRUST_300001_SM_1000_NS6detail15normal_iteratorINSD_10device_ptrIfEEEEPijS9_ifNS7_10__identityEEEvT0_T1_T2_T3_T4_T6_E12temp_storage+32];
	add.f32 	%f284, %f283, %f282;
	selp.f32 	%f285, %f284, %f282, %p46;
	setp.gt.u32 	%p47, %r51, 160;
	ld.shared.f32 	%f286, [_ZZN3cub18CUB_300001_SM_10006detail6reduce28DeviceReduceSingleTileKernelINS2_10policy_hubIfjN4cuda3std3__44plusIfEEE10Policy1000EN6thrust24THRUST_300001_SM_1000_NS6detail15normal_iteratorINSD_10device_ptrIfEEEEPijS9_ifNS7_10__identityEEEvT0_T1_T2_T3_T4_T6_E12temp_storage+36];
	add.f32 	%f287, %f286, %f285;
	selp.f32 	%f288, %f287, %f285, %p47;
	setp.gt.u32 	%p48, %r51, 192;
	ld.shared.f32 	%f289, [_ZZN3cub18CUB_300001_SM_10006detail6reduce28DeviceReduceSingleTileKernelINS2_10policy_hubIfjN4cuda3std3__44plusIfEEE10Policy1000EN6thrust24THRUST_300001_SM_1000_NS6detail15normal_iteratorINSD_10device_ptrIfEEEEPijS9_ifNS7_10__identityEEEvT0_T1_T2_T3_T4_T6_E12temp_storage+40];
	add.f32 	%f290, %f289, %f288;
	selp.f32 	%f291, %f290, %f288, %p48;
	setp.gt.u32 	%p49, %r51, 224;
	ld.shared.f32 	%f292, [_ZZN3cub18CUB_300001_SM_10006detail6reduce28DeviceReduceSingleTileKernelINS2_10policy_hubIfjN4cuda3std3__44plusIfEEE10Policy1000EN6thrust24THRUST_300001_SM_1000_NS6detail15normal_iteratorINSD_10device_ptrIfEEEEPijS9_ifNS7_10__identityEEEvT0_T1_T2_T3_T4_T6_E12temp_storage+44];
	add.f32 	%f293, %f292, %f291;
	selp.f32 	%f294, %f293, %f291, %p49;
	setp.gt.u32 	%p50, %r51, 256;
	ld.shared.f32 	%f295, [_ZZN3cub18CUB_300001_SM_10006detail6reduce28DeviceReduceSingleTileKernelINS2_10policy_hubIfjN4cuda3std3__44plusIfEEE10Policy1000EN6thrust24THRUST_300001_SM_1000_NS6detail15normal_iteratorINSD_10device_ptrIfEEEEPijS9_ifNS7_10__identityEEEvT0_T1_T2_T3_T4_T6_E12temp_storage+48];
	add.f32 	%f296, %f295, %f294;
	selp.f32 	%f297, %f296, %f294, %p50;
	setp.gt.u32 	%p51, %r51, 288;
	ld.shared.f32 	%f298, [_ZZN3cub18CUB_300001_SM_10006detail6reduce28DeviceReduceSingleTileKernelINS2_10policy_hubIfjN4cuda3std3__44plusIfEEE10Policy1000EN6thrust24THRUST_300001_SM_1000_NS6detail15normal_iteratorINSD_10device_ptrIfEEEEPijS9_ifNS7_10__identityEEEvT0_T1_T2_T3_T4_T6_E12temp_storage+52];
	add.f32 	%f299, %f298, %f297;
	selp.f32 	%f300, %f299, %f297, %p51;
	setp.gt.u32 	%p52, %r51, 320;
	ld.shared.f32 	%f301, [_ZZN3cub18CUB_300001_SM_10006detail6reduce28DeviceReduceSingleTileKernelINS2_10policy_hubIfjN4cuda3std3__44plusIfEEE10Policy1000EN6thrust24THRUST_300001_SM_1000_NS6detail15normal_iteratorINSD_10device_ptrIfEEEEPijS9_ifNS7_10__identityEEEvT0_T1_T2_T3_T4_T6_E12temp_storage+56];
	add.f32 	%f302, %f301, %f300;
	selp.f32 	%f303, %f302, %f300, %p52;
	setp.gt.u32 	%p53, %r51, 352;
	ld.shared.f32 	%f304, [_ZZN3cub18CUB_300001_SM_10006detail6reduce28DeviceReduceSingleTileKernelINS2_10policy_hubIfjN4cuda3std3__44plusIfEEE10Policy1000EN6thrust24THRUST_300001_SM_1000_NS6detail15normal_iteratorINSD_10device_ptrIfEEEEPijS9_ifNS7_10__identityEEEvT0_T1_T2_T3_T4_T6_E12temp_storage+60];
	add.f32 	%f305, %f304, %f303;
	selp.f32 	%f306, %f305, %f303, %p53;
	setp.gt.u32 	%p54, %r51, 384;
	ld.shared.f32 	%f307, [_ZZN3cub18CUB_300001_SM_10006detail6reduce28DeviceReduceSingleTileKernelINS2_10policy_hubIfjN4cuda3std3__44plusIfEEE10Policy1000EN6thrust24THRUST_300001_SM_1000_NS6detail15normal_iteratorINSD_10device_ptrIfEEEEPijS9_ifNS7_10__identityEEEvT0_T1_T2_T3_T4_T6_E12temp_storage+64];
	add.f32 	%f308, %f307, %f306;
	selp.f32 	%f309, %f308, %f306, %p54;
	setp.gt.u32 	%p55, %r51, 416;
	ld.shared.f32 	%f310, [_ZZN3cub18CUB_300001_SM_10006detail6reduce28DeviceReduceSingleTileKernelINS2_10policy_hubIfjN4cuda3std3__44plusIfEEE10Policy1000EN6thrust24THRUST_300001_SM_1000_NS6detail15normal_iteratorINSD_10device_ptrIfEEEEPijS9_ifNS7_10__identityEEEvT0_T1_T2_T3_T4_T6_E12temp_storage+68];
	add.f32 	%f311, %f310, %f309;
	selp.f32 	%f312, %f311, %f309, %p55;
	setp.gt.u32 	%p56, %r51, 448;
	ld.shared.f32 	%f313, [_ZZN3cub18CUB_300001_SM_10006detail6reduce28DeviceReduceSingleTileKernelINS2_10policy_hubIfjN4cuda3std3__44plusIfEEE10Policy1000EN6thrust24THRUST_300001_SM_1000_NS6detail15normal_iteratorINSD_10device_ptrIfEEEEPijS9_ifNS7_10__identityEEEvT0_T1_T2_T3_T4_T6_E12temp_storage+72];
	add.f32 	%f314, %f313, %f312;
	selp.f32 	%f315, %f314, %f312, %p56;
	setp.gt.u32 	%p57, %r51, 480;
	ld.shared.f32 	%f316, [_ZZN3cub18CUB_300001_SM_10006detail6reduce28DeviceReduceSingleTileKernelINS2_10policy_hubIfjN4cuda3std3__44plusIfEEE10Policy1000EN6thrust24THRUST_300001_SM_1000_NS6detail15normal_iteratorINSD_10device_ptrIfEEEEPijS9_ifNS7_10__identityEEEvT0_T1_T2_T3_T4_T6_E12temp_storage+76];
	add.f32 	%f317, %f316, %f315;
	selp.f32 	%f383, %f317, %f315, %p57;
	bra.uni 	$L__BB4_50;
$L__BB4_28:
	mov.u32 	%r21, %tid.x;
	mul.wide.u32 	%rd11, %r21, 4;
	add.s64 	%rd12, %rd2, %rd11;
	ld.global.f32 	%f42, [%rd12];
	ld.global.f32 	%f43, [%rd12+2048];
	ld.global.f32 	%f44, [%rd12+4096];
	ld.global.f32 	%f45, [%rd12+6144];
	ld.global.f32 	%f46, [%rd12+8192];
	ld.global.f32 	%f47, [%rd12+10240];
	ld.global.f32 	%f48, [%rd12+12288];
	ld.global.f32 	%f49, [%rd12+14336];
	ld.global.f32 	%f50, [%rd12+16384];
	ld.global.f32 	%f51, [%rd12+18432];
	ld.global.f32 	%f52, [%rd12+20480];
	ld.global.f32 	%f53, [%rd12+22528];
	ld.global.f32 	%f54, [%rd12+24576];
	ld.global.f32 	%f55, [%rd12+26624];
	ld.global.f32 	%f56, [%rd12+28672];
	ld.global.f32 	%f57, [%rd12+30720];
	add.f32 	%f58, %f42, %f43;
	add.f32 	%f59, %f44, %f45;
	add.f32 	%f60, %f46, %f47;
	add.f32 	%f61, %f48, %f49;
	add.f32 	%f62, %f50, %f51;
	add.f32 	%f63, %f52, %f53;
	add.f32 	%f64, %f54, %f55;
	add.f32 	%f65, %f56, %f57;
	add.f32 	%f66, %f58, %f59;
	add.f32 	%f67, %f60, %f61;
	add.f32 	%f68, %f62, %f63;
	add.f32 	%f69, %f64, %f65;
	add.f32 	%f70, %f66, %f67;
	add.f32 	%f71, %f68, %f69;
	add.f32 	%f382, %f70, %f71;
	add.s32 	%r22, %r51, -8192;
	setp.lt.u32 	%p3, %r22, 8192;
	mov.b32 	%r204, 8192;
	@%p3 bra 	$L__BB4_32;
	mov.b32 	%r204, 8192;
$L__BB4_30:
	add.s32 	%r55, %r21, %r204;
	mul.wide.u32 	%rd13, %r55, 4;
	add.s64 	%rd14, %rd2, %rd13;
	ld.global.f32 	%f72, [%rd14];
	ld.global.f32 	%f73, [%rd14+2048];
	ld.global.f32 	%f74, [%rd14+4096];
	ld.global.f32 	%f75, [%rd14+6144];
	ld.global.f32 	%f76, [%rd14+8192];
	ld.global.f32 	%f77, [%rd14+10240];
	ld.global.f32 	%f78, [%rd14+12288];
	ld.global.f32 	%f79, [%rd14+14336];
	ld.global.f32 	%f80, [%rd14+16384];
	ld.global.f32 	%f81, [%rd14+18432];
	ld.global.f32 	%f82, [%rd14+20480];
	ld.global.f32 	%f83, [%rd14+22528];
	ld.global.f32 	%f84, [%rd14+24576];
	ld.global.f32 	%f85, [%rd14+26624];
	ld.global.f32 	%f86, [%rd14+28672];
	ld.global.f32 	%f87, [%rd14+30720];
	add.f32 	%f88, %f382, %f72;
	add.f32 	%f89, %f73, %f74;
	add.f32 	%f90, %f75, %f76;
	add.f32 	%f91, %f77, %f78;
	add.f32 	%f92, %f79, %f80;
	add.f32 	%f93, %f81, %f82;
	add.f32 	%f94, %f83, %f84;
	add.f32 	%f95, %f85, %f86;
	add.f32 	%f96, %f88, %f89;
	add.f32 	%f97, %f90, %f91;
	add.f32 	%f98, %f92, %f93;
	add.f32 	%f99, %f94, %f95;
	add.f32 	%f100, %f96, %f97;
	add.f32 	%f101, %f98, %f99;
	add.f32 	%f102, %f100, %f101;
	add.f32 	%f382, %f102, %f87;
	sub.s32 	%r56, %r51, %r204;
	setp.lt.u32 	%p4, %r56, 8192;
	@%p4 bra 	$L__BB4_46;
	add.s32 	%r204, %r204, 8192;
	setp.le.u32 	%p5, %r204, %r22;
	@%p5 bra 	$L__BB4_30;
$L__BB4_32:
	setp.le.u32 	%p6, %r51, %r204;
	sub.s32 	%r57, %r51, %r204;
	setp.ge.s32 	%p7, %r21, %r57;
	or.pred  	%p8, %p6, %p7;
	@%p8 bra 	$L__BB4_46;
	not.b32 	%r59, %r21;
	add.s32 	%r60, %r51, %r59;
	sub.s32 	%r61, %r60, %r204;
	shr.u32 	%r62, %r61, 9;
	add.s32 	%r26, %r62, 1;
	and.b32  	%r27, %r26, 15;
	setp.lt.u32 	%p9, %r61, 7680;
	mov.u32 	%r209, %r21;
	@%p9 bra 	$L__BB4_37;
	or.b32  	%r207, %r21, 4096;
	add.s32 	%r206, %r21, %r204;
	and.b32  	%r63, %r26, 16777200;
	neg.s32 	%r205, %r63;
$L__BB4_35:
	.pragma "nounroll";
	mul.wide.u32 	%rd15, %r206, 4;
	add.s64 	%rd16, %rd2, %rd15;
	ld.global.f32 	%f104, [%rd16];
	add.f32 	%f105, %f382, %f104;
	add.s32 	%r64, %r206, 512;
	mul.wide.u32 	%rd17, %r64, 4;
	add.s64 	%rd18, %rd2, %rd17;
	ld.global.f32 	%f106, [%rd18];
	add.f32 	%f107, %f105, %f106;
	add.s32 	%r65, %r206, 1024;
	mul.wide.u32 	%rd19, %r65, 4;
	add.s64 	%rd20, %rd2, %rd19;
	ld.global.f32 	%f108, [%rd20];
	add.f32 	%f109, %f107, %f108;
	add.s32 	%r66, %r206, 1536;
	mul.wide.u32 	%rd21, %r66, 4;
	add.s64 	%rd22, %rd2, %rd21;
	ld.global.f32 	%f110, [%rd22];
	add.f32 	%f111, %f109, %f110;
	add.s32 	%r67, %r206, 2048;
	mul.wide.u32 	%rd23, %r67, 4;
	add.s64 	%rd24, %rd2, %rd23;
	ld.global.f32 	%f112, [%rd24];
	add.f32 	%f113, %f111, %f112;
	add.s32 	%r68, %r206, 2560;
	mul.wide.u32 	%rd25, %r68, 4;
	add.s64 	%rd26, %rd2, %rd25;
	ld.global.f32 	%f114, [%rd26];
	add.f32 	%f115, %f113, %f114;
	add.s32 	%r69, %r206, 3072;
	mul.wide.u32 	%rd27, %r69, 4;
	add.s64 	%rd28, %rd2, %rd27;
	ld.global.f32 	%f116, [%rd28];
	add.f32 	%f117, %f115, %f116;
	add.s32 	%r70, %r206, 3584;
	mul.wide.u32 	%rd29, %r70, 4;
	add.s64 	%rd30, %rd2, %rd29;
	ld.global.f32 	%f118, [%rd30];
	add.f32 	%f119, %f117, %f118;
	add.s32 	%r71, %r206, 4096;
	mul.wide.u32 	%rd31, %r71, 4;
	add.s64 	%rd32, %rd2, %rd31;
	ld.global.f32 	%f120, [%rd32];
	add.f32 	%f121, %f119, %f120;
	add.s32 	%r72, %r206, 4608;
	mul.wide.u32 	%rd33, %r72, 4;
	add.s64 	%rd34, %rd2, %rd33;
	ld.global.f32 	%f122, [%rd34];
	add.f32 	%f123, %f121, %f122;
	add.s32 	%r73, %r206, 5120;
	mul.wide.u32 	%rd35, %r73, 4;
	add.s64 	%rd36, %rd2, %rd35;
	ld.global.f32 	%f124, [%rd36];
	add.f32 	%f125, %f123, %f124;
	add.s32 	%r74, %r206, 5632;
	mul.wide.u32 	%rd37, %r74, 4;
	add.s64 	%rd38, %rd2, %rd37;
	ld.global.f32 	%f126, [%rd38];
	add.f32 	%f127, %f125, %f126;
	add.s32 	%r75, %r206, 6144;
	mul.wide.u32 	%rd39, %r75, 4;
	add.s64 	%rd40, %rd2, %rd39;
	ld.global.f32 	%f128, [%rd40];
	add.f32 	%f129, %f127, %f128;
	add.s32 	%r76, %r206, 6656;
	mul.wide.u32 	%rd41, %r76, 4;
	add.s64 	%rd42, %rd2, %rd41;
	ld.global.f32 	%f130, [%rd42];
	add.f32 	%f131, %f129, %f130;
	add.s32 	%r77, %r206, 7168;
	mul.wide.u32 	%rd43, %r77, 4;
	add.s64 	%rd44, %rd2, %rd43;
	ld.global.f32 	%f132, [%rd44];
	add.f32 	%f133, %f131, %f132;
	add.s32 	%r78, %r206, 7680;
	mul.wide.u32 	%rd45, %r78, 4;
	add.s64 	%rd46, %rd2, %rd45;
	ld.global.f32 	%f134, [%rd46];
	add.f32 	%f382, %f133, %f134;
	add.s32 	%r207, %r207, 8192;
	add.s32 	%r206, %r206, 8192;
	add.s32 	%r205, %r205, 16;
	setp.ne.s32 	%p10, %r205, 0;
	@%p10 bra 	$L__BB4_35;
	add.s32 	%r209, %r207, -4096;
$L__BB4_37:
	setp.eq.s32 	%p11, %r27, 0;
	@%p11 bra 	$L__BB4_46;
	and.b32  	%r39, %r26, 7;
	setp.lt.u32 	%p12, %r27, 8;
	@%p12 bra 	$L__BB4_40;
	add.s32 	%r79, %r209, %r204;
	mul.wide.u32 	%rd47, %r79, 4;
	add.s64 	%rd48, %rd2, %rd47;
	ld.global.f32 	%f136, [%rd48];
	add.f32 	%f137, %f382, %f136;
	add.s32 	%r80, %r79, 512;
	mul.wide.u32 	%rd49, %r80, 4;
	add.s64 	%rd50, %rd2, %rd49;
	ld.global.f32 	%f138, [%rd50];
	add.f32 	%f139, %f137, %f138;
	add.s32 	%r81, %r79, 1024;
	mul.wide.u32 	%rd51, %r81, 4;
	add.s64 	%rd52, %rd2, %rd51;
	ld.global.f32 	%f140, [%rd52];
	add.f32 	%f141, %f139, %f140;
	add.s32 	%r82, %r79, 1536;
	mul.wide.u32 	%rd53, %r82, 4;
	add.s64 	%rd54, %rd2, %rd53;
	ld.global.f32 	%f142, [%rd54];
	add.f32 	%f143, %f141, %f142;
	add.s32 	%r83, %r79, 2048;
	mul.wide.u32 	%rd55, %r83, 4;
	add.s64 	%rd56, %rd2, %rd55;
	ld.global.f32 	%f144, [%rd56];
	add.f32 	%f145, %f143, %f144;
	add.s32 	%r84, %r79, 2560;
	mul.wide.u32 	%rd57, %r84, 4;
	add.s64 	%rd58, %rd2, %rd57;
	ld.global.f32 	%f146, [%rd58];
	add.f32 	%f147, %f145, %f146;
	add.s32 	%r85, %r79, 3072;
	mul.wide.u32 	%rd59, %r85, 4;
	add.s64 	%rd60, %rd2, %rd59;
	ld.global.f32 	%f148, [%rd60];
	add.f32 	%f149, %f147, %f148;
	add.s32 	%r86, %r79, 3584;
	mul.wide.u32 	%rd61, %r86, 4;
	add.s64 	%rd62, %rd2, %rd61;
	ld.global.f32 	%f150, [%rd62];
	add.f32 	%f382, %f149, %f150;
	add.s32 	%r209, %r209, 4096;
$L__BB4_40:
	setp.eq.s32 	%p13, %r39, 0;
	@%p13 bra 	$L__BB4_46;
	and.b32  	%r42, %r26, 3;
	setp.lt.u32 	%p14, %r39, 4;
	@%p14 bra 	$L__BB4_43;
	add.s32 	%r87, %r209, %r204;
	mul.wide.u32 	%rd63, %r87, 4;
	add.s64 	%rd64, %rd2, %rd63;
	ld.global.f32 	%f152, [%rd64];
	add.f32 	%f153, %f382, %f152;
	add.s32 	%r88, %r87, 512;
	mul.wide.u32 	%rd65, %r88, 4;
	add.s64 	%rd66, %rd2, %rd65;
	ld.global.f32 	%f154, [%rd66];
	add.f32 	%f155, %f153, %f154;
	add.s32 	%r89, %r87, 1024;
	mul.wide.u32 	%rd67, %r89, 4;
	add.s64 	%rd68, %rd2, %rd67;
	ld.global.f32 	%f156, [%rd68];
	add.f32 	%f157, %f155, %f156;
	add.s32 	%r90, %r87, 1536;
	mul.wide.u32 	%rd69, %r90, 4;
	add.s64 	%rd70, %rd2, %rd69;
	ld.global.f32 	%f158, [%rd70];
	add.f32 	%f382, %f157, %f158;
	add.s32 	%r209, %r209, 2048;
$L__BB4_43:
	setp.eq.s32 	%p15, %r42, 0;
	@%p15 bra 	$L__BB4_46;
	add.s32 	%r212, %r209, %r204;
	neg.s32 	%r211, %r42;
$L__BB4_45:
	.pragma "nounroll";
	mul.wide.u32 	%rd71, %r212, 4;
	add.s64 	%rd72, %rd2, %rd71;
	ld.global.f32 	%f159, [%rd72];
	add.f32 	%f382, %f382, %f159;
	add.s32 	%r212, %r212, 512;
	add.s32 	%r211, %r211, 1;
	setp.ne.s32 	%p16, %r211, 0;
	@%p16 bra 	$L__BB4_45;
$L__BB4_46:
	// begin inline asm
	mov.u32 %r91, %laneid;
	// end inline asm
	mov.b32 	%r93, %f382;
	mov.b32 	%r94, 1;
	mov.b32 	%r115, 31;
	mov.b32 	%r116, -1;
	// begin inline asm
	shfl.sync.down.b32 %r92, %r93, %r94, %r115, %r116;
	// end inline asm
	setp.gt.s32 	%p17, %r91, 30;
	mov.b32 	%f160, %r92;
	add.f32 	%f161, %f382, %f160;
	selp.f32 	%f162, %f382, %f161, %p17;
	mov.b32 	%r98, %f162;
	mov.b32 	%r99, 2;
	// begin inline asm
	shfl.sync.down.b32 %r97, %r98, %r99, %r115, %r116;
	// end inline asm
	setp.gt.s32 	%p18, %r91, 29;
	mov.b32 	%f163, %r97;
	add.f32 	%f164, %f162, %f163;
	selp.f32 	%f165, %f162, %f164, %p18;
	mov.b32 	%r103, %f165;
	mov.b32 	%r104, 4;
	// begin inline asm
	shfl.sync.down.b32 %r102, %r103, %r104, %r115, %r116;
	// end inline asm
	setp.gt.s32 	%p19, %r91, 27;
	mov.b32 	%f166, %r102;
	add.f32 	%f167, %f165, %f166;
	selp.f32 	%f168, %f165, %f167, %p19;
	mov.b32 	%r108, %f168;
	mov.b32 	%r109, 8;
	// begin inline asm
	shfl.sync.down.b32 %r107, %r108, %r109, %r115, %r116;
	// end inline asm
	setp.gt.s32 	%p20, %r91, 23;
	mov.b32 	%f169, %r107;
	add.f32 	%f170, %f168, %f169;
	selp.f32 	%f171, %f168, %f170, %p20;
	mov.b32 	%r113, %f171;
	mov.b32 	%r114, 16;
	// begin inline asm
	shfl.sync.down.b32 %r112, %r113, %r114, %r115, %r116;
	// end inline asm
	setp.gt.s32 	%p21, %r91, 15;
	mov.b32 	%f172, %r112;
	add.f32 	%f38, %f171, %f172;
	selp.f32 	%f383, %f171, %f38, %p21;
	setp.ne.s32 	%p22, %r91, 0;
	@%p22 bra 	$L__BB4_48;
	shr.u32 	%r117, %r21, 3;
	and.b32  	%r118, %r117, 124;
	mov.u32 	%r119, _ZZN3cub18CUB_300001_SM_10006detail6reduce28DeviceReduceSingleTileKernelINS2_10policy_hubIfjN4cuda3std3__44plusIfEEE10Policy1000EN6thrust24THRUST_300001_SM_1000_NS6detail15normal_iteratorINSD_10device_ptrIfEEEEPijS9_ifNS7_10__identityEEEvT0_T1_T2_T3_T4_T6_E12temp_storage;
	add.s32 	%r120, %r119, %r118;
	st.shared.f32 	[%r120+16], %f38;
$L__BB4_48:
	bar.sync 	0;
	setp.ne.s32 	%p23, %r21, 0;
	@%p23 bra 	$L__BB4_50;
	ld.shared.f32 	%f173, [_ZZN3cub18CUB_300001_SM_10006detail6reduce28DeviceReduceSingleTileKernelINS2_10policy_hubIfjN4cuda3std3__44plusIfEEE10Policy1000EN6thrust24THRUST_300001_SM_1000_NS6detail15normal_iteratorINSD_10device_ptrIfEEEEPijS9_ifNS7_10__identityEEEvT0_T1_T2_T3_T4_T6_E12temp_storage+20];
	add.f32 	%f174, %f383, %f173;
	ld.shared.f32 	%f175, [_ZZN3cub18CUB_300001_SM_10006detail6reduce28DeviceReduceSingleTileKernelINS2_10policy_hubIfjN4cuda3std3__44plusIfEEE10Policy1000EN6thrust24THRUST_300001_SM_1000_NS6detail15normal_iteratorINSD_10device_ptrIfEEEEPijS9_ifNS7_10__identityEEEvT0_T1_T2_T3_T4_T6_E12temp_storage+24];
	add.f32 	%f176, %f174, %f175;
	ld.shared.f32 	%f177, [_ZZN3cub18CUB_300001_SM_10006detail6reduce28DeviceReduceSingleTileKernelINS2_10policy_hubIfjN4cuda3std3__44plusIfEEE10Policy1000EN6thrust24THRUST_300001_SM_1000_NS6detail15normal_iteratorINSD_10device_ptrIfEEEEPijS9_ifNS7_10__identityEEEvT0_T1_T2_T3_T4_T6_E12temp_storage+28];
	add.f32 	%f178, %f176, %f177;
	ld.shared.f32 	%f179, [_ZZN3cub18CUB_300001_SM_10006detail6reduce28DeviceReduceSingleTileKernelINS2_10policy_hubIfjN4cuda3std3__44plusIfEEE10Policy1000EN6thrust24THRUST_300001_SM_1000_NS6detail15normal_iteratorINSD_10device_ptrIfEEEEPijS9_ifNS7_10__identityEEEvT0_T1_T2_T3_T4_T6_E12temp_storage+32];
	add.f32 	%f180, %f178, %f179;
	ld.shared.f32 	%f181, [_ZZN3cub18CUB_300001_SM_10006detail6reduce28DeviceReduceSingleTileKernelINS2_10policy_hubIfjN4cuda3std3__44plusIfEEE10Policy1000EN6thrust24THRUST_300001_SM_1000_NS6detail15normal_iteratorINSD_10device_ptrIfEEEEPijS9_ifNS7_10__identityEEEvT0_T1_T2_T3_T4_T6_E12temp_storage+36];
	add.f32 	%f182, %f180, %f181;
	ld.shared.f32 	%f183, [_ZZN3cub18CUB_300001_SM_10006detail6reduce28DeviceReduceSingleTileKernelINS2_10policy_hubIfjN4cuda3std3__44plusIfEEE10Policy1000EN6thrust24THRUST_300001_SM_1000_NS6detail15normal_iteratorINSD_10device_ptrIfEEEEPijS9_ifNS7_10__identityEEEvT0_T1_T2_T3_T4_T6_E12temp_storage+40];
	add.f32 	%f184, %f182, %f183;
	ld.shared.f32 	%f185, [_ZZN3cub18CUB_300001_SM_10006detail6reduce28DeviceReduceSingleTileKernelINS2_10policy_hubIfjN4cuda3std3__44plusIfEEE10Policy1000EN6thrust24THRUST_300001_SM_1000_NS6detail15normal_iteratorINSD_10device_ptrIfEEEEPijS9_ifNS7_10__identityEEEvT0_T1_T2_T3_T4_T6_E12temp_storage+44];
	add.f32 	%f186, %f184, %f185;
	ld.shared.f32 	%f187, [_ZZN3cub18CUB_300001_SM_10006detail6reduce28DeviceReduceSingleTileKernelINS2_10policy_hubIfjN4cuda3std3__44plusIfEEE10Policy1000EN6thrust24THRUST_300001_SM_1000_NS6detail15normal_iteratorINSD_10device_ptrIfEEEEPijS9_ifNS7_10__identityEEEvT0_T1_T2_T3_T4_T6_E12temp_storage+48];
	add.f32 	%f188, %f186, %f187;
	ld.shared.f32 	%f189, [_ZZN3cub18CUB_300001_SM_10006detail6reduce28DeviceReduceSingleTileKernelINS2_10policy_hubIfjN4cuda3std3__44plusIfEEE10Policy1000EN6thrust24THRUST_300001_SM_1000_NS6detail15normal_iteratorINSD_10device_ptrIfEEEEPijS9_ifNS7_10__identityEEEvT0_T1_T2_T3_T4_T6_E12temp_storage+52];
	add.f32 	%f190, %f188, %f189;
	ld.shared.f32 	%f191, [_ZZN3cub18CUB_300001_SM_10006detail6reduce28DeviceReduceSingleTileKernelINS2_10policy_hubIfjN4cuda3std3__44plusIfEEE10Policy1000EN6thrust24THRUST_300001_SM_1000_NS6detail15normal_iteratorINSD_10device_ptrIfEEEEPijS9_ifNS7_10__identityEEEvT0_T1_T2_T3_T4_T6_E12temp_storage+56];
	add.f32 	%f192, %f190, %f191;
	ld.shared.f32 	%f193, [_ZZN3cub18CUB_300001_SM_10006detail6reduce28DeviceReduceSingleTileKernelINS2_10policy_hubIfjN4cuda3std3__44plusIfEEE10Policy1000EN6thrust24THRUST_300001_SM_1000_NS6detail15normal_iteratorINSD_10device_ptrIfEEEEPijS9_ifNS7_10__identityEEEvT0_T1_T2_T3_T4_T6_E12temp_storage+60];
	add.f32 	%f194, %f192, %f193;
	ld.shared.f32 	%f195, [_ZZN3cub18CUB_300001_SM_10006detail6reduce28DeviceReduceSingleTileKernelINS2_10policy_hubIfjN4cuda3std3__44plusIfEEE10Policy1000EN6thrust24THRUST_300001_SM_1000_NS6detail15normal_iteratorINSD_10device_ptrIfEEEEPijS9_ifNS7_10__identityEEEvT0_T1_T2_T3_T4_T6_E12temp_storage+64];
	add.f32 	%f196, %f194, %f195;
	ld.shared.f32 	%f197, [_ZZN3cub18CUB_300001_SM_10006detail6reduce28DeviceReduceSingleTileKernelINS2_10policy_hubIfjN4cuda3std3__44plusIfEEE10Policy1000EN6thrust24THRUST_300001_SM_1000_NS6detail15normal_iteratorINSD_10device_ptrIfEEEEPijS9_ifNS7_10__identityEEEvT0_T1_T2_T3_T4_T6_E12temp_storage+68];
	add.f32 	%f198, %f196, %f197;
	ld.shared.f32 	%f199, [_ZZN3cub18CUB_300001_SM_10006detail6reduce28DeviceReduceSingleTileKernelINS2_10policy_hubIfjN4cuda3std3__44plusIfEEE10Policy1000EN6thrust24THRUST_300001_SM_1000_NS6detail15normal_iteratorINSD_10device_ptrIfEEEEPijS9_ifNS7_10__identityEEEvT0_T1_T2_T3_T4_T6_E12temp_storage+72];
	add.f32 	%f200, %f198, %f199;
	ld.shared.f32 	%f201, [_ZZN3cub18CUB_300001_SM_10006detail6reduce28DeviceReduceSingleTileKernelINS2_10policy_hubIfjN4cuda3std3__44plusIfEEE10Policy1000EN6thrust24THRUST_300001_SM_1000_NS6detail15normal_iteratorINSD_10device_ptrIfEEEEPijS9_ifNS7_10__identityEEEvT0_T1_T2_T3_T4_T6_E12temp_storage+76];
	add.f32 	%f383, %f200, %f201;
$L__BB4_50:
	mov.u32 	%r193, %tid.x;
	setp.ne.s32 	%p65, %r193, 0;
	@%p65 bra 	$L__BB4_52;
	cvt.rn.f32.s32 	%f360, %r52;
	add.f32 	%f361, %f383, %f360;
	cvt.rzi.s32.f32 	%r194, %f361;
	st.global.u32 	[%rd1], %r194;
$L__BB4_52:
	ret;

}
	// .globl	_ZN3cub18CUB_300001_SM_10006detail6reduce18DeviceReduceKernelINS2_10policy_hubIfjN4cuda3std3__44plusIfEEE10Policy1000EN6thrust24THRUST_300001_SM_1000_NS6detail15normal_iteratorINSD_10device_ptrIfEEEEjS9_fNS7_10__identityEEEvT0_PT3_T1_NS0_13GridEvenShareISN_EET2_T4_
.visible .entry _ZN3cub18CUB_300001_SM_10006detail6reduce18DeviceReduceKernelINS2_10policy_hubIfjN4cuda3std3__44plusIfEEE10Policy1000EN6thrust24THRUST_300001_SM_1000_NS6detail15normal_iteratorINSD_10device_ptrIfEEEEjS9_fNS7_10__identityEEEvT0_PT3_T1_NS0_13GridEvenShareISN_EET2_T4_(
	.param .align 8 .b8 _ZN3cub18CUB_300001_SM_10006detail6reduce18DeviceReduceKernelINS2_10policy_hubIfjN4cuda3std3__44plusIfEEE10Policy1000EN6thrust24THRUST_300001_SM_1000_NS6detail15normal_iteratorINSD_10device_ptrIfEEEEjS9_fNS7_10__identityEEEvT0_PT3_T1_NS0_13GridEvenShareISN_EET2_T4__param_0[8],
	.param .u64 .ptr .align 1 _ZN3cub18CUB_300001_SM_10006detail6reduce18DeviceReduceKernelINS2_10policy_hubIfjN4cuda3std3__44plusIfEEE10Policy1000EN6thrust24THRUST_300001_SM_1000_NS6detail15normal_iteratorINSD_10device_ptrIfEEEEjS9_fNS7_10__identityEEEvT0_PT3_T1_NS0_13GridEvenShareISN_EET2_T4__param_1,
	.param .u32 _ZN3cub18CUB_300001_SM_10006detail6reduce18DeviceReduceKernelINS2_10policy_hubIfjN4cuda3std3__44plusIfEEE10Policy1000EN6thrust24THRUST_300001_SM_1000_NS6detail15normal_iteratorINSD_10device_ptrIfEEEEjS9_fNS7_10__identityEEEvT0_PT3_T1_NS0_13GridEvenShareISN_EET2_T4__param_2,
	.param .align 4 .b8 _ZN3cub18CUB_300001_SM_10006detail6reduce18DeviceReduceKernelINS2_10policy_hubIfjN4cuda3std3__44plusIfEEE10Policy1000EN6thrust24THRUST_300001_SM_1000_NS6detail15normal_iteratorINSD_10device_ptrIfEEEEjS9_fNS7_10__identityEEEvT0_PT3_T1_NS0_13GridEvenShareISN_EET2_T4__param_3[40],
	.param .align 1 .b8 _ZN3cub18CUB_300001_SM_10006detail6reduce18DeviceReduceKernelINS2_10policy_hubIfjN4cuda3std3__44plusIfEEE10Policy1000EN6thrust24THRUST_300001_SM_1000_NS6detail15normal_iteratorINSD_10device_ptrIfEEEEjS9_fNS7_10__identityEEEvT0_PT3_T1_NS0_13GridEvenShareISN_EET2_T4__param_4[1],
	.param .align 1 .b8 _ZN3cub18CUB_300001_SM_10006detail6reduce18DeviceReduceKernelINS2_10policy_hubIfjN4cuda3std3__44plusIfEEE10Policy1000EN6thrust24THRUST_300001_SM_1000_NS6detail15normal_iteratorINSD_10device_ptrIfEEEEjS9_fNS7_10__identityEEEvT0_PT3_T1_NS0_13GridEvenShareISN_EET2_T4__param_5[1]
)
.maxntid 512
{
	.reg .pred 	%p<65>;
	.reg .b16 	%rs<4>;
	.reg .b32 	%r<279>;
	.reg .b32 	%f<380>;
	.reg .b64 	%rd<130>;
	// demoted variable
	.shared .align 4 .b8 _ZZN3cub18CUB_300001_SM_10006detail6reduce18DeviceReduceKernelINS2_10policy_hubIfjN4cuda3std3__44plusIfEEE10Policy1000EN6thrust24THRUST_300001_SM_1000_NS6detail15normal_iteratorINSD_10device_ptrIfEEEEjS9_fNS7_10__identityEEEvT0_PT3_T1_NS0_13GridEvenShareISN_EET2_T4_E12temp_storage[84];
	ld.param.u32 	%r1, [_ZN3cub18CUB_300001_SM_10006detail6reduce18DeviceReduceKernelINS2_10policy_hubIfjN4cuda3std3__44plusIfEEE10Policy1000EN6thrust24THRUST_300001_SM_1000_NS6detail15normal_iteratorINSD_10device_ptrIfEEEEjS9_fNS7_10__identityEEEvT0_PT3_T1_NS0_13GridEvenShareISN_EET2_T4__param_3+20];
	ld.param.u32 	%r2, [_ZN3cub18CUB_300001_SM_10006detail6reduce18DeviceReduceKernelINS2_10policy_hubIfjN4cuda3std3__44plusIfEEE10Policy1000EN6thrust24THRUST_300001_SM_1000_NS6detail15normal_iteratorINSD_10device_ptrIfEEEEjS9_fNS7_10__identityEEEvT0_PT3_T1_NS0_13GridEvenShareISN_EET2_T4__param_3+24];
	ld.param.u64 	%rd3, [_ZN3cub18CUB_300001_SM_10006detail6reduce18DeviceReduceKernelINS2_10policy_hubIfjN4cuda3std3__44plusIfEEE10Policy1000EN6thrust24THRUST_300001_SM_1000_NS6detail15normal_iteratorINSD_10device_ptrIfEEEEjS9_fNS7_10__identityEEEvT0_PT3_T1_NS0_13GridEvenShareISN_EET2_T4__param_0];
	cvta.to.global.u64 	%rd1, %rd3;
	mov.u32 	%r3, %ctaid.x;
	shl.b32 	%r4, %r2, 13;
	shl.b32 	%r270, %r3, 13;
	sub.s32 	%r6, %r1, %r270;
	setp.gt.u32 	%p1, %r6, 8191;
	@%p1 bra 	$L__BB5_26;
	mov.u32 	%r7, %tid.x;
	setp.ge.u32 	%p23, %r7, %r6;
	mov.f32 	%f368, 0f00000000;
	mov.u32 	%r261, %r7;
	@%p23 bra 	$L__BB5_3;
	add.s32 	%r155, %r270, %r7;
	mul.wide.u32 	%rd66, %r155, 4;
	add.s64 	%rd67, %rd1, %rd66;
	ld.global.f32 	%f368, [%rd67];
	add.s32 	%r261, %r7, 512;
$L__BB5_3:
	setp.ge.u32 	%p24, %r261, %r6;
	@%p24 bra 	$L__BB5_17;
	not.b32 	%r156, %r261;
	add.s32 	%r157, %r1, %r156;
	sub.s32 	%r158, %r157, %r270;
	shr.u32 	%r159, %r158, 9;
	add.s32 	%r10, %r159, 1;
	and.b32  	%r11, %r10, 15;
	setp.lt.u32 	%p25, %r158, 7680;
	@%p25 bra 	$L__BB5_8;
	or.b32  	%r260, %r261, 4096;
	add.s32 	%r259, %r261, %r270;
	and.b32  	%r160, %r10, 16777200;
	neg.s32 	%r258, %r160;
$L__BB5_6:
	.pragma "nounroll";
	mul.wide.u32 	%rd68, %r259, 4;
	add.s64 	%rd69, %rd1, %rd68;
	ld.global.f32 	%f203, [%rd69];
	add.f32 	%f204, %f368, %f203;
	add.s32 	%r161, %r259, 512;
	mul.wide.u32 	%rd70, %r161, 4;
	add.s64 	%rd71, %rd1, %rd70;
	ld.global.f32 	%f205, [%rd71];
	add.f32 	%f206, %f204, %f205;
	add.s32 	%r162, %r259, 1024;
	mul.wide.u32 	%rd72, %r162, 4;
	add.s64 	%rd73, %rd1, %rd72;
	ld.global.f32 	%f207, [%rd73];
	add.f32 	%f208, %f206, %f207;
	add.s32 	%r163, %r259, 1536;
	mul.wide.u32 	%rd74, %r163, 4;
	add.s64 	%rd75, %rd1, %rd74;
	ld.global.f32 	%f209, [%rd75];
	add.f32 	%f210, %f208, %f209;
	add.s32 	%r164, %r259, 2048;
	mul.wide.u32 	%rd76, %r164, 4;
	add.s64 	%rd77, %rd1, %rd76;
	ld.global.f32 	%f211, [%rd77];
	add.f32 	%f212, %f210, %f211;
	add.s32 	%r165, %r259, 2560;
	mul.wide.u32 	%rd78, %r165, 4;
	add.s64 	%rd79, %rd1, %rd78;
	ld.global.f32 	%f213, [%rd79];
	add.f32 	%f214, %f212, %f213;
	add.s32 	%r166, %r259, 3072;
	mul.wide.u32 	%rd80, %r166, 4;
	add.s64 	%rd81, %rd1, %rd80;
	ld.global.f32 	%f215, [%rd81];
	add.f32 	%f216, %f214, %f215;
	add.s32 	%r167, %r259, 3584;
	mul.wide.u32 	%rd82, %r167, 4;
	add.s64 	%rd83, %rd1, %rd82;
	ld.global.f32 	%f217, [%rd83];
	add.f32 	%f218, %f216, %f217;
	add.s32 	%r168, %r259, 4096;
	mul.wide.u32 	%rd84, %r168, 4;
	add.s64 	%rd85, %rd1, %rd84;
	ld.global.f32 	%f219, [%rd85];
	add.f32 	%f220, %f218, %f219;
	add.s32 	%r169, %r259, 4608;
	mul.wide.u32 	%rd86, %r169, 4;
	add.s64 	%rd87, %rd1, %rd86;
	ld.global.f32 	%f221, [%rd87];
	add.f32 	%f222, %f220, %f221;
	add.s32 	%r170, %r259, 5120;
	mul.wide.u32 	%rd88, %r170, 4;
	add.s64 	%rd89, %rd1, %rd88;
	ld.global.f32 	%f223, [%rd89];
	add.f32 	%f224, %f222, %f223;
	add.s32 	%r171, %r259, 5632;
	mul.wide.u32 	%rd90, %r171, 4;
	add.s64 	%rd91, %rd1, %rd90;
	ld.global.f32 	%f225, [%rd91];
	add.f32 	%f226, %f224, %f225;
	add.s32 	%r172, %r259, 6144;
	mul.wide.u32 	%rd92, %r172, 4;
	add.s64 	%rd93, %rd1, %rd92;
	ld.global.f32 	%f227, [%rd93];
	add.f32 	%f228, %f226, %f227;
	add.s32 	%r173, %r259, 6656;
	mul.wide.u32 	%rd94, %r173, 4;
	add.s64 	%rd95, %rd1, %rd94;
	ld.global.f32 	%f229, [%rd95];
	add.f32 	%f230, %f228, %f229;
	add.s32 	%r174, %r259, 7168;
	mul.wide.u32 	%rd96, %r174, 4;
	add.s64 	%rd97, %rd1, %rd96;
	ld.global.f32 	%f231, [%rd97];
	add.f32 	%f232, %f230, %f231;
	add.s32 	%r175, %r259, 7680;
	mul.wide.u32 	%rd98, %r175, 4;
	add.s64 	%rd99, %rd1, %rd98;
	ld.global.f32 	%f233, [%rd99];
	add.f32 	%f368, %f232, %f233;
	add.s32 	%r260, %r260, 8192;
	add.s32 	%r259, %r259, 8192;
	add.s32 	%r258, %r258, 16;
	setp.ne.s32 	%p26, %r258, 0;
	@%p26 bra 	$L__BB5_6;
	add.s32 	%r261, %r260, -4096;
$L__BB5_8:
	setp.eq.s32 	%p27, %r11, 0;
	@%p27 bra 	$L__BB5_17;
	and.b32  	%r23, %r10, 7;
	setp.lt.u32 	%p28, %r11, 8;
	@%p28 bra 	$L__BB5_11;
	add.s32 	%r176, %r270, %r261;
	mul.wide.u32 	%rd100, %r176, 4;
	add.s64 	%rd101, %rd1, %rd100;
	ld.global.f32 	%f235, [%rd101];
	add.f32 	%f236, %f368, %f235;
	add.s32 	%r177, %r176, 512;
	mul.wide.u32 	%rd102, %r177, 4;
	add.s64 	%rd103, %rd1, %rd102;
	ld.global.f32 	%f237, [%rd103];
	add.f32 	%f238, %f236, %f237;
	add.s32 	%r178, %r176, 1024;
	mul.wide.u32 	%rd104, %r178, 4;
	add.s64 	%rd105, %rd1, %rd104;
	ld.global.f32 	%f239, [%rd105];
	add.f32 	%f240, %f238, %f239;
	add.s32 	%r179, %r176, 1536;
	mul.wide.u32 	%rd106, %r179, 4;
	add.s64 	%rd107, %rd1, %rd106;
	ld.global.f32 	%f241, [%rd107];
	add.f32 	%f242, %f240, %f241;
	add.s32 	%r180, %r176, 2048;
	mul.wide.u32 	%rd108, %r180, 4;
	add.s64 	%rd109, %rd1, %rd108;
	ld.global.f32 	%f243, [%rd109];
	add.f32 	%f244, %f242, %f243;
	add.s32 	%r181, %r176, 2560;
	mul.wide.u32 	%rd110, %r181, 4;
	add.s64 	%rd111, %rd1, %rd110;
	ld.global.f32 	%f245, [%rd111];
	add.f32 	%f246, %f244, %f245;
	add.s32 	%r182, %r176, 3072;
	mul.wide.u32 	%rd112, %r182, 4;
	add.s64 	%rd113, %rd1, %rd112;
	ld.global.f32 	%f247, [%rd113];
	add.f32 	%f248, %f246, %f247;
	add.s32 	%r183, %r176, 3584;
	mul.wide.u32 	%rd114, %r183, 4;
	add.s64 	%rd115, %rd1, %rd114;
	ld.global.f32 	%f249, [%rd115];
	add.f32 	%f368, %f248, %f249;
	add.s32 	%r261, %r261, 4096;
$L__BB5_11:
	setp.eq.s32 	%p29, %r23, 0;
	@%p29 bra 	$L__BB5_17;
	and.b32  	%r26, %r10, 3;
	setp.lt.u32 	%p30, %r23, 4;
	@%p30 bra 	$L__BB5_14;
	add.s32 	%r184, %r270, %r261;
	mul.wide.u32 	%rd116, %r184, 4;
	add.s64 	%rd117, %rd1, %rd116;
	ld.global.f32 	%f251, [%rd117];
	add.f32 	%f252, %f368, %f251;
	add.s32 	%r185, %r184, 512;
	mul.wide.u32 	%rd118, %r185, 4;
	add.s64 	%rd119, %rd1, %rd118;
	ld.global.f32 	%f253, [%rd119];
	add.f32 	%f254, %f252, %f253;
	add.s32 	%r186, %r184, 1024;
	mul.wide.u32 	%rd120, %r186, 4;
	add.s64 	%rd121, %rd1, %rd120;
	ld.global.f32 	%f255, [%rd121];
	add.f32 	%f256, %f254, %f255;
	add.s32 	%r187, %r184, 1536;
	mul.wide.u32 	%rd122, %r187, 4;
	add.s64 	%rd123, %rd1, %rd122;
	ld.global.f32 	%f257, [%rd123];
	add.f32 	%f368, %f256, %f257;
	add.s32 	%r261, %r261, 2048;
$L__BB5_14:
	setp.eq.s32 	%p31, %r26, 0;
	@%p31 bra 	$L__BB5_17;
	add.s32 	%r265, %r261, %r270;
	neg.s32 	%r264, %r26;
$L__BB5_16:
	.pragma "nounroll";
	mul.wide.u32 	%rd124, %r265, 4;
	add.s64 	%rd125, %rd1, %rd124;
	ld.global.f32 	%f258, [%rd125];
	add.f32 	%f368, %f368, %f258;
	add.s32 	%r265, %r265, 512;
	add.s32 	%r264, %r264, 1;
	setp.ne.s32 	%p32, %r264, 0;
	@%p32 bra 	$L__BB5_16;
$L__BB5_17:
	setp.lt.u32 	%p33, %r6, 512;
	@%p33 bra 	$L__BB5_22;
	// begin inline asm
	mov.u32 %r226, %laneid;
	// end inline asm
	mov.b32 	%r228, %f368;
	mov.b32 	%r229, 1;
	mov.b32 	%r250, 31;
	mov.b32 	%r251, -1;
	// begin inline asm
	shfl.sync.down.b32 %r227, %r228, %r229, %r250, %r251;
	// end inline asm
	setp.gt.s32 	%p57, %r226, 30;
	mov.b32 	%f317, %r227;
	add.f32 	%f318, %f368, %f317;
	selp.f32 	%f319, %f368, %f318, %p57;
	mov.b32 	%r233, %f319;
	mov.b32 	%r234, 2;
	// begin inline asm
	shfl.sync.down.b32 %r232, %r233, %r234, %r250, %r251;
	// end inline asm
	setp.gt.s32 	%p58, %r226, 29;
	mov.b32 	%f320, %r232;
	add.f32 	%f321, %f319, %f320;
	selp.f32 	%f322, %f319, %f321, %p58;
	mov.b32 	%r238, %f322;
	mov.b32 	%r239, 4;
	// begin inline asm
	shfl.sync.down.b32 %r237, %r238, %r239, %r250, %r251;
	// end inline asm
	setp.gt.s32 	%p59, %r226, 27;
	mov.b32 	%f323, %r237;
	add.f32 	%f324, %f322, %f323;
	selp.f32 	%f325, %f322, %f324, %p59;
	mov.b32 	%r243, %f325;
	mov.b32 	%r244, 8;
	// begin inline asm
	shfl.sync.down.b32 %r242, %r243, %r244, %r250, %r251;
	// end inline asm
	setp.gt.s32 	%p60, %r226, 23;
	mov.b32 	%f326, %r242;
	add.f32 	%f327, %f325, %f326;
	selp.f32 	%f328, %f325, %f327, %p60;
	mov.b32 	%r248, %f328;
	mov.b32 	%r249, 16;
	// begin inline asm
	shfl.sync.down.b32 %r247, %r248, %r249, %r250, %r251;
	// end inline asm
	setp.gt.s32 	%p61, %r226, 15;
	mov.b32 	%f329, %r247;
	add.f32 	%f16, %f328, %f329;
	selp.f32 	%f379, %f328, %f16, %p61;
	setp.ne.s32 	%p62, %r226, 0;
	@%p62 bra 	$L__BB5_20;
	shr.u32 	%r252, %r7, 3;
	and.b32  	%r253, %r252, 124;
	mov.u32 	%r254, _ZZN3cub18CUB_300001_SM_10006detail6reduce18DeviceReduceKernelINS2_10policy_hubIfjN4cuda3std3__44plusIfEEE10Policy1000EN6thrust24THRUST_300001_SM_1000_NS6detail15normal_iteratorINSD_10device_ptrIfEEEEjS9_fNS7_10__identityEEEvT0_PT3_T1_NS0_13GridEvenShareISN_EET2_T4_E12temp_storage;
	add.s32 	%r255, %r254, %r253;
	st.shared.f32 	[%r255+16], %f16;
$L__BB5_20:
	bar.sync 	0;
	setp.ne.s32 	%p63, %r7, 0;
	@%p63 bra 	$L__BB5_48;
	ld.shared.f32 	%f330, [_ZZN3cub18CUB_300001_SM_10006detail6reduce18DeviceReduceKernelINS2_10policy_hubIfjN4cuda3std3__44plusIfEEE10Policy1000EN6thrust24THRUST_300001_SM_1000_NS6detail15normal_iteratorINSD_10device_ptrIfEEEEjS9_fNS7_10__identityEEEvT0_PT3_T1_NS0_13GridEvenShareISN_EET2_T4_E12temp_storage+20];
	add.f32 	%f331, %f379, %f330;
	ld.shared.f32 	%f332, [_ZZN3cub18CUB_300001_SM_10006detail6reduce18DeviceReduceKernelINS2_10policy_hubIfjN4cuda3std3__44plusIfEEE10Policy1000EN6thrust24THRUST_300001_SM_1000_NS6detail15normal_iteratorINSD_10device_ptrIfEEEEjS9_fNS7_10__identityEEEvT0_PT3_T1_NS0_13GridEvenShareISN_EET2_T4_E12temp_storage+24];
	add.f32 	%f333, %f331, %f332;
	ld.shared.f32 	%f334, [_ZZN3cub18CUB_300001_SM_10006detail6reduce18DeviceReduceKernelINS2_10policy_hubIfjN4cuda3std3__44plusIfEEE10Policy1000EN6thrust24THRUST_300001_SM_1000_NS6detail15normal_iteratorINSD_10device_ptrIfEEEEjS9_fNS7_10__identityEEEvT0_PT3_T1_NS0_13GridEvenShareISN_EET2_T4_E12temp_storage+28];
	add.f32 	%f335, %f333, %f334;
	ld.shared.f32 	%f336, [_ZZN3cub18CUB_300001_SM_10006detail6reduce18DeviceReduceKernelINS2_10policy_hubIfjN4cuda3std3__44plusIfEEE10Policy1000EN6thrust24THRUST_300001_SM_1000_NS6detail15normal_iteratorINSD_10device_ptrIfEEEEjS9_fNS7_10__identityEEEvT0_PT3_T1_NS0_13GridEvenShareISN_EET2_T4_E12temp_storage+32];
	add.f32 	%f337, %f335, %f336;
	ld.shared.f32 	%f338, [_ZZN3cub18CUB_300001_SM_10006detail6reduce18DeviceReduceKernelINS2_10policy_hubIfjN4cuda3std3__44plusIfEEE10Policy1000EN6thrust24THRUST_300001_SM_1000_NS6detail15normal_iteratorINSD_10device_ptrIfEEEEjS9_fNS7_10__identityEEEvT0_PT3_T1_NS0_13GridEvenShareISN_EET2_T4_E12temp_storage+36];
	add.f32 	%f339, %f337, %f338;
	ld.shared.f32 	%f340, [_ZZN3cub18CUB_300001_SM_10006detail6reduce18DeviceReduceKernelINS2_10policy_hubIfjN4cuda3std3__44plusIfEEE10Policy1000EN6thrust24THRUST_300001_SM_1000_NS6detail15normal_iteratorINSD_10device_ptrIfEEEEjS9_fNS7_10__identityEEEvT0_PT3_T1_NS0_13GridEvenShareISN_EET2_T4_E12temp_storage+40];
	add.f32 	%f341, %f339, %f340;
	ld.shared.f32 	%f342, [_ZZN3cub18CUB_300001_SM_10006detail6reduce18DeviceReduceKernelINS2_10policy_hubIfjN4cuda3std3__44plusIfEEE10Policy1000EN6thrust24THRUST_300001_SM_1000_NS6detail15normal_iteratorINSD_10device_ptrIfEEEEjS9_fNS7_10__identityEEEvT0_PT3_T1_NS0_13GridEvenShareISN_EET2_T4_E12temp_storage+44];
	add.f32 	%f343, %f341, %f342;
	ld.shared.f32 	%f344, [_ZZN3cub18CUB_300001_SM_10006detail6reduce18DeviceReduceKernelINS2_10policy_hubIfjN4cuda3std3__44plusIfEEE10Policy1000EN6thrust24THRUST_300001_SM_1000_NS6detail15normal_iteratorINSD_10device_ptrIfEEEEjS9_fNS7_10__identityEEEvT0_PT3_T1_NS0_13GridEvenShareISN_EET2_T4_E12temp_storage+48];
	add.f32 	%f345, %f343, %f344;
	ld.shared.f32 	%f346, [_ZZN3cub18CUB_300001_SM_10006detail6reduce18DeviceReduceKernelINS2_10policy_hubIfjN4cuda3std3__44plusIfEEE10Policy1000EN6thrust24THRUST_300001_SM_1000_NS6detail15normal_iteratorINSD_10device_ptrIfEEEEjS9_fNS7_10__identityEEEvT0_PT3_T1_NS0_13GridEvenShareISN_EET2_T4_E12temp_storage+52];
	add.f32 	%f347, %f345, %f346;
	ld.shared.f32 	%f348, [_ZZN3cub18CUB_300001_SM_10006detail6reduce18DeviceReduceKernelINS2_10policy_hubIfjN4cuda3std3__44plusIfEEE10Policy1000EN6thrust24THRUST_300001_SM_1000_NS6detail15normal_iteratorINSD_10device_ptrIfEEEEjS9_fNS7_10__identityEEEvT0_PT3_T1_NS0_13GridEvenShareISN_EET2_T4_E12temp_storage+56];
	add.f32 	%f349, %f347, %f348;
	ld.shared.f32 	%f350, [_ZZN3cub18CUB_300001_SM_10006detail6reduce18DeviceReduceKernelINS2_10policy_hubIfjN4cuda3std3__44plusIfEEE10Policy1000EN6thrust24THRUST_300001_SM_1000_NS6detail15normal_iteratorINSD_10device_ptrIfEEEEjS9_fNS7_10__identityEEEvT0_PT3_T1_NS0_13GridEvenShareISN_EET2_T4_E12temp_storage+60];
	add.f32 	%f351, %f349, %f350;
	ld.shared.f32 	%f352, [_ZZN3cub18CUB_300001_SM_10006detail6reduce18DeviceReduceKernelINS2_10policy_hubIfjN4cuda3std3__44plusIfEEE10Policy1000EN6thrust24THRUST_300001_SM_1000_NS6detail15normal_iteratorINSD_10device_ptrIfEEEEjS9_fNS7_10__identityEEEvT0_PT3_T1_NS0_13GridEvenShareISN_EET2_T4_E12temp_storage+64];
	add.f32 	%f353, %f351, %f352;
	ld.shared.f32 	%f354, [_ZZN3cub18CUB_300001_SM_10006detail6reduce18DeviceReduceKernelINS2_10policy_hubIfjN4cuda3std3__44plusIfEEE10Policy1000EN6thrust24THRUST_300001_SM_1000_NS6detail15normal_iteratorINSD_10device_ptrIfEEEEjS9_fNS7_10__identityEEEvT0_PT3_T1_NS0_13GridEvenShareISN_EET2_T4_E12temp_storage+68];
	add.f32 	%f355, %f353, %f354;
	ld.shared.f32 	%f356, [_ZZN3cub18CUB_300001_SM_10006detail6reduce18DeviceReduceKernelINS2_10policy_hubIfjN4cuda3std3__44plusIfEEE10Policy1000EN6thrust24THRUST_300001_SM_1000_NS6detail15normal_iteratorINSD_10device_ptrIfEEEEjS9_fNS7_10__identityEEEvT0_PT3_T1_NS0_13GridEvenShareISN_EET2_T4_E12temp_storage+72];
	add.f32 	%f357, %f355, %f356;
	ld.shared.f32 	%f358, [_ZZN3cub18CUB_300001_SM_10006detail6reduce18DeviceReduceKernelINS2_10policy_hubIfjN4cuda3std3__44plusIfEEE10Policy1000EN6thrust24THRUST_300001_SM_1000_NS6detail15normal_iteratorINSD_10device_ptrIfEEEEjS9_fNS7_10__identityEEEvT0_PT3_T1_NS0_13GridEvenShareISN_EET2_T4_E12temp_storage+76];
	add.f32 	%f379, %f357, %f358;
	bra.uni 	$L__BB5_48;
$L__BB5_22:
	// begin inline asm
	mov.u32 %r188, %laneid;
	// end inline asm
	and.b32  	%r214, %r7, 992;
	add.s32 	%r215, %r214, 32;
	setp.gt.u32 	%p34, %r215, %r6;
	not.b32 	%r216, %r214;
	add.s32 	%r217, %r6, %r216;
	selp.b32 	%r212, %r217, 31, %p34;
	mov.b32 	%r190, %f368;
	mov.b32 	%r191, 1;
	mov.b32 	%r213, -1;
	// begin inline asm
	shfl.sync.down.b32 %r189, %r190, %r191, %r212, %r213;
	// end inline asm
	setp.lt.s32 	%p35, %r188, %r212;
	mov.b32 	%f259, %r189;
	add.f32 	%f260, %f368, %f259;
	selp.f32 	%f261, %f260, %f368, %p35;
	mov.b32 	%r195, %f261;
	mov.b32 	%r196, 2;
	// begin inline asm
	shfl.sync.down.b32 %r194, %r195, %r196, %r212, %r213;
	// end inline asm
	add.s32 	%r218, %r188, 2;
	setp.gt.s32 	%p36, %r218, %r212;
	mov.b32 	%f262, %r194;
	add.f32 	%f263, %f261, %f262;
	selp.f32 	%f264, %f261, %f263, %p36;
	mov.b32 	%r200, %f264;
	mov.b32 	%r201, 4;
	// begin inline asm
	shfl.sync.down.b32 %r199, %r200, %r201, %r212, %r213;
	// end inline asm
	add.s32 	%r219, %r188, 4;
	setp.gt.s32 	%p37, %r219, %r212;
	mov.b32 	%f265, %r199;
	add.f32 	%f266, %f264, %f265;
	selp.f32 	%f267, %f264, %f266, %p37;
	mov.b32 	%r205, %f267;
	mov.b32 	%r206, 8;
	// begin inline asm
	shfl.sync.down.b32 %r204, %r205, %r206, %r212, %r213;
	// end inline asm
	add.s32 	%r220, %r188, 8;
	setp.gt.s32 	%p38, %r220, %r212;
	mov.b32 	%f268, %r204;
	add.f32 	%f269, %f267, %f268;
	selp.f32 	%f270, %f267, %f269, %p38;
	mov.b32 	%r210, %f270;
	mov.b32 	%r211, 16;
	// begin inline asm
	shfl.sync.down.b32 %r209, %r210, %r211, %r212, %r213;
	// end inline asm
	add.s32 	%r221, %r188, 16;
	setp.gt.s32 	%p39, %r221, %r212;
	mov.b32 	%f271, %r209;
	add.f32 	%f272, %f270, %f271;
	selp.f32 	%f379, %f270, %f272, %p39;
	setp.ne.s32 	%p40, %r188, 0;
	@%p40 bra 	$L__BB5_24;
	shr.u32 	%r222, %r7, 3;
	and.b32  	%r223, %r222, 124;
	mov.u32 	%r224, _ZZN3cub18CUB_300001_SM_10006detail6reduce18DeviceReduceKernelINS2_10policy_hubIfjN4cuda3std3__44plusIfEEE10Policy1000EN6thrust24THRUST_300001_SM_1000_NS6detail15normal_iteratorINSD_10device_ptrIfEEEEjS9_fNS7_10__identityEEEvT0_PT3_T1_NS0_13GridEvenShareISN_EET2_T4_E12temp_storage;
	add.s32 	%r225, %r224, %r223;
	st.shared.f32 	[%r225+16], %f379;
$L__BB5_24:
	bar.sync 	0;
	setp.ne.s32 	%p41, %r7, 0;
	@%p41 bra 	$L__BB5_48;
	setp.gt.u32 	%p42, %r6, 32;
	ld.shared.f32 	%f273, [_ZZN3cub18CUB_300001_SM_10006detail6reduce18DeviceReduceKernelINS2_10policy_hubIfjN4cuda3std3__44plusIfEEE10Policy1000EN6thrust24THRUST_300001_SM_1000_NS6detail15normal_iteratorINSD_10device_ptrIfEEEEjS9_fNS7_10__identityEEEvT0_PT3_T1_NS0_13GridEvenShareISN_EET2_T4_E12temp_storage+20];
	add.f32 	%f274, %f379, %f273;
	selp.f32 	%f275, %f274, %f379, %p42;
	setp.gt.u32 	%p43, %r6, 64;
	ld.shared.f32 	%f276, [_ZZN3cub18CUB_300001_SM_10006detail6reduce18DeviceReduceKernelINS2_10policy_hubIfjN4cuda3std3__44plusIfEEE10Policy1000EN6thrust24THRUST_300001_SM_1000_NS6detail15normal_iteratorINSD_10device_ptrIfEEEEjS9_fNS7_10__identityEEEvT0_PT3_T1_NS0_13GridEvenShareISN_EET2_T4_E12temp_storage+24];
	add.f32 	%f277, %f276, %f275;
	selp.f32 	%f278, %f277, %f275, %p43;
	setp.gt.u32 	%p44, %r6, 96;
	ld.shared.f32 	%f279, [_ZZN3cub18CUB_300001_SM_10006detail6reduce18DeviceReduceKernelINS2_10policy_hubIfjN4cuda3std3__44plusIfEEE10Policy1000EN6thrust24THRUST_300001_SM_1000_NS6detail15normal_iteratorINSD_10device_ptrIfEEEEjS9_fNS7_10__identityEEEvT0_PT3_T1_NS0_13GridEvenShareISN_EET2_T4_E12temp_storage+28];
	add.f32 	%f280, %f279, %f278;
	selp.f32 	%f281, %f280, %f278, %p44;
	setp.gt.u32 	%p45, %r6, 128;
	ld.shared.f32 	%f282, [_ZZN3cub18CUB_300001_SM_10006detail6reduce18DeviceReduceKernelINS2_10policy_hubIfjN4cuda3std3__44plusIfEEE10Policy1000EN6thrust24THRUST_300001_SM_1000_NS6detail15normal_iteratorINSD_10device_ptrIfEEEEjS9_fNS7_10__identityEEEvT0_PT3_T1_NS0_13GridEvenShareISN_EET2_T4_E12temp_storage+32];
	add.f32 	%f283, %f282, %f281;
	selp.f32 	%f284, %f283, %f281, %p45;
	setp.gt.u32 	%p46, %r6, 160;
	ld.shared.f32 	%f285, [_ZZN3cub18CUB_300001_SM_10006detail6reduce18DeviceReduceKernelINS2_10policy_hubIfjN4cuda3std3__44plusIfEEE10Policy1000EN6thrust24THRUST_300001_SM_1000_NS6detail15normal_iteratorINSD_10device_ptrIfEEEEjS9_fNS7_10__identityEEEvT0_PT3_T1_NS0_13GridEvenShareISN_EET2_T4_E12temp_storage+36];
	add.f32 	%f286, %f285, %f284;
	selp.f32 	%f287, %f286, %f284, %p46;
	setp.gt.u32 	%p47, %r6, 192;
	ld.shared.f32 	%f288, [_ZZN3cub18CUB_300001_SM_10006detail6reduce18DeviceReduceKernelINS2_10policy_hubIfjN4cuda3std3__44plusIfEEE10Policy1000EN6thrust24THRUST_300001_SM_1000_NS6detail15normal_iteratorINSD_10device_ptrIfEEEEjS9_fNS7_10__identityEEEvT0_PT3_T1_NS0_13GridEvenShareISN_EET2_T4_E12temp_storage+40];
	add.f32 	%f289, %f288, %f287;
	selp.f32 	%f290, %f289, %f287, %p47;
	setp.gt.u32 	%p48, %r6, 224;
	ld.shared.f32 	%f291, [_ZZN3cub18CUB_300001_SM_10006detail6reduce18DeviceReduceKernelINS2_10policy_hubIfjN4cuda3std3__44plusIfEEE10Policy1000EN6thrust24THRUST_300001_SM_1000_NS6detail15normal_iteratorINSD_10device_ptrIfEEEEjS9_fNS7_10__identityEEEvT0_PT3_T1_NS0_13GridEvenShareISN_EET2_T4_E12temp_storage+44];
	add.f32 	%f292, %f291, %f290;
	selp.f32 	%f293, %f292, %f290, %p48;
	setp.gt.u32 	%p49, %r6, 256;
	ld.shared.f32 	%f294, [_ZZN3cub18CUB_300001_SM_10006detail6reduce18DeviceReduceKernelINS2_10policy_hubIfjN4cuda3std3__44plusIfEEE10Policy1000EN6thrust24THRUST_300001_SM_1000_NS6detail15normal_iteratorINSD_10device_ptrIfEEEEjS9_fNS7_10__identityEEEvT0_PT3_T1_NS0_13GridEvenShareISN_EET2_T4_E12temp_storage+48];
	add.f32 	%f295, %f294, %f293;
	selp.f32 	%f296, %f295, %f293, %p49;
	setp.gt.u32 	%p50, %r6, 288;
	ld.shared.f32 	%f297, [_ZZN3cub18CUB_300001_SM_10006detail6reduce18DeviceReduceKernelINS2_10policy_hubIfjN4cuda3std3__44plusIfEEE10Policy1000EN6thrust24THRUST_300001_SM_1000_NS6detail15normal_iteratorINSD_10device_ptrIfEEEEjS9_fNS7_10__identityEEEvT0_PT3_T1_NS0_13GridEvenShareISN_EET2_T4_E12temp_storage+52];
	add.f32 	%f298, %f297, %f296;
	selp.f32 	%f299, %f298, %f296, %p50;
	setp.gt.u32 	%p51, %r6, 320;
	ld.shared.f32 	%f300, [_ZZN3cub18CUB_300001_SM_10006detail6reduce18DeviceReduceKernelINS2_10policy_hubIfjN4cuda3std3__44plusIfEEE10Policy1000EN6thrust24THRUST_300001_SM_1000_NS6detail15normal_iteratorINSD_10device_ptrIfEEEEjS9_fNS7_10__identityEEEvT0_PT3_T1_NS0_13GridEvenShareISN_EET2_T4_E12temp_storage+56];
	add.f32 	%f301, %f300, %f299;
	selp.f32 	%f302, %f301, %f299, %p51;
	setp.gt.u32 	%p52, %r6, 352;
	ld.shared.f32 	%f303, [_ZZN3cub18CUB_300001_SM_10006detail6reduce18DeviceReduceKernelINS2_10policy_hubIfjN4cuda3std3__44plusIfEEE10Policy1000EN6thrust24THRUST_300001_SM_1000_NS6detail15normal_iteratorINSD_10device_ptrIfEEEEjS9_fNS7_10__identityEEEvT0_PT3_T1_NS0_13GridEvenShareISN_EET2_T4_E12temp_storage+60];
	add.f32 	%f304, %f303, %f302;
	selp.f32 	%f305, %f304, %f302, %p52;
	setp.gt.u32 	%p53, %r6, 384;
	ld.shared.f32 	%f306, [_ZZN3cub18CUB_300001_SM_10006detail6reduce18DeviceReduceKernelINS2_10policy_hubIfjN4cuda3std3__44plusIfEEE10Policy1000EN6thrust24THRUST_300001_SM_1000_NS6detail15normal_iteratorINSD_10device_ptrIfEEEEjS9_fNS7_10__identityEEEvT0_PT3_T1_NS0_13GridEvenShareISN_EET2_T4_E12temp_storage+64];
	add.f32 	%f307, %f306, %f305;
	selp.f32 	%f308, %f307, %f305, %p53;
	setp.gt.u32 	%p54, %r6, 416;
	ld.shared.f32 	%f309, [_ZZN3cub18CUB_300001_SM_10006detail6reduce18DeviceReduceKernelINS2_10policy_hubIfjN4cuda3std3__44plusIfEEE10Policy1000EN6thrust24THRUST_300001_SM_1000_NS6detail15normal_iteratorINSD_10device_ptrIfEEEEjS9_fNS7_10__identityEEEvT0_PT3_T1_NS0_13GridEvenShareISN_EET2_T4_E12temp_storage+68];
	add.f32 	%f310, %f309, %f308;
	selp.f32 	%f311, %f310, %f308, %p54;
	setp.gt.u32 	%p55, %r6, 448;
	ld.shared.f32 	%f312, [_ZZN3cub18CUB_300001_SM_10006detail6reduce18DeviceReduceKernelINS2_10policy_hubIfjN4cuda3std3__44plusIfEEE10Policy1000EN6thrust24THRUST_300001_SM_1000_NS6detail15normal_iteratorINSD_10device_ptrIfEEEEjS9_fNS7_10__identityEEEvT0_PT3_T1_NS0_13GridEvenShareISN_EET2_T4_E12temp_storage+72];
	add.f32 	%f313, %f312, %f311;
	selp.f32 	%f314, %f313, %f311, %p55;
	setp.gt.u32 	%p56, %r6, 480;
	ld.shared.f32 	%f315, [_ZZN3cub18CUB_300001_SM_10006detail6reduce18DeviceReduceKernelINS2_10policy_hubIfjN4cuda3std3__44plusIfEEE10Policy1000EN6thrust24THRUST_300001_SM_1000_NS6detail15normal_iteratorINSD_10device_ptrIfEEEEjS9_fNS7_10__identityEEEvT0_PT3_T1_NS0_13GridEvenShareISN_EET2_T4_E12temp_storage+76];
	add.f32 	%f316, %f315, %f314;
	selp.f32 	%f379, %f316, %f314, %p56;
	bra.uni 	$L__BB5_48;
$L__BB5_26:
	mov.u32 	%r35, %tid.x;
	add.s32 	%r72, %r35, %r270;
	mul.wide.u32 	%rd4, %r72, 4;
	add.s64 	%rd5, %rd1, %rd4;
	ld.global.f32 	%f41, [%rd5];
	ld.global.f32 	%f42, [%rd5+2048];
	ld.global.f32 	%f43, [%rd5+4096];
	ld.global.f32 	%f44, [%rd5+6144];
	ld.global.f32 	%f45, [%rd5+8192];
	ld.global.f32 	%f46, [%rd5+10240];
	ld.global.f32 	%f47, [%rd5+12288];
	ld.global.f32 	%f48, [%rd5+14336];
	ld.global.f32 	%f49, [%rd5+16384];
	ld.global.f32 	%f50, [%rd5+18432];
	ld.global.f32 	%f51, [%rd5+20480];
	ld.global.f32 	%f52, [%rd5+22528];
	ld.global.f32 	%f53, [%rd5+24576];
	ld.global.f32 	%f54, [%rd5+26624];
	ld.global.f32 	%f55, [%rd5+28672];
	ld.global.f32 	%f56, [%rd5+30720];
	add.f32 	%f57, %f41, %f42;
	add.f32 	%f58, %f43, %f44;
	add.f32 	%f59, %f45, %f46;
	add.f32 	%f60, %f47, %f48;
	add.f32 	%f61, %f49, %f50;
	add.f32 	%f62, %f51, %f52;
	add.f32 	%f63, %f53, %f54;
	add.f32 	%f64, %f55, %f56;
	add.f32 	%f65, %f57, %f58;
	add.f32 	%f66, %f59, %f60;
	add.f32 	%f67, %f61, %f62;
	add.f32 	%f68, %f63, %f64;
	add.f32 	%f69, %f65, %f66;
	add.f32 	%f70, %f67, %f68;
	add.f32 	%f378, %f69, %f70;
	setp.lt.u32 	%p2, %r6, %r4;
	@%p2 bra 	$L__BB5_44;
	add.s32 	%r36, %r4, %r270;
	not.b32 	%r74, %r35;
	add.s32 	%r75, %r74, %r1;
	sub.s32 	%r76, %r75, %r4;
	sub.s32 	%r267, %r76, %r270;
	add.s32 	%r77, %r36, %r35;
	add.s32 	%r266, %r77, 4096;
	mov.b32 	%r269, 0;
	mov.u32 	%r268, %r36;
$L__BB5_28:
	add.s32 	%r270, %r270, %r4;
	add.s32 	%r79, %r1, -8192;
	setp.gt.u32 	%p3, %r270, %r79;
	@%p3 bra 	$L__BB5_30;
	add.s32 	%r80, %r35, %r270;
	mul.wide.u32 	%rd6, %r80, 4;
	add.s64 	%rd7, %rd1, %rd6;
	ld.global.f32 	%f71, [%rd7];
	ld.global.f32 	%f72, [%rd7+2048];
	ld.global.f32 	%f73, [%rd7+4096];
	ld.global.f32 	%f74, [%rd7+6144];
	ld.global.f32 	%f75, [%rd7+8192];
	ld.global.f32 	%f76, [%rd7+10240];
	ld.global.f32 	%f77, [%rd7+12288];
	ld.global.f32 	%f78, [%rd7+14336];
	ld.global.f32 	%f79, [%rd7+16384];
	ld.global.f32 	%f80, [%rd7+18432];
	ld.global.f32 	%f81, [%rd7+20480];
	ld.global.f32 	%f82, [%rd7+22528];
	ld.global.f32 	%f83, [%rd7+24576];
	ld.global.f32 	%f84, [%rd7+26624];
	ld.global.f32 	%f85, [%rd7+28672];
	ld.global.f32 	%f86, [%rd7+30720];
	add.f32 	%f87, %f378, %f71;
	add.f32 	%f88, %f72, %f73;
	add.f32 	%f89, %f74, %f75;
	add.f32 	%f90, %f76, %f77;
	add.f32 	%f91, %f78, %f79;
	add.f32 	%f92, %f80, %f81;
	add.f32 	%f93, %f82, %f83;
	add.f32 	%f94, %f84, %f85;
	add.f32 	%f95, %f87, %f88;
	add.f32 	%f96, %f89, %f90;
	add.f32 	%f97, %f91, %f92;
	add.f32 	%f98, %f93, %f94;
	add.f32 	%f99, %f95, %f96;
	add.f32 	%f100, %f97, %f98;
	add.f32 	%f101, %f99, %f100;
	add.f32 	%f378, %f101, %f86;
	sub.s32 	%r81, %r1, %r270;
	setp.lt.u32 	%p4, %r81, %r4;
	add.s32 	%r269, %r269, 1;
	add.s32 	%r268, %r268, %r4;
	sub.s32 	%r267, %r267, %r4;
	add.s32 	%r266, %r266, %r4;
	@%p4 bra 	$L__BB5_44;
	bra.uni 	$L__BB5_28;
$L__BB5_30:
	setp.le.u32 	%p5, %r1, %r270;
	sub.s32 	%r83, %r1, %r270;
	setp.ge.s32 	%p6, %r35, %r83;
	or.pred  	%p7, %p5, %p6;
	@%p7 bra 	$L__BB5_44;
	not.b32 	%r85, %r35;
	add.s32 	%r86, %r1, %r85;
	sub.s32 	%r87, %r86, %r36;
	mul.lo.s32 	%r88, %r2, %r269;
	shl.b32 	%r89, %r88, 13;
	sub.s32 	%r90, %r87, %r89;
	shr.u32 	%r91, %r90, 9;
	add.s32 	%r49, %r91, 1;
	and.b32  	%r50, %r49, 15;
	setp.lt.u32 	%p8, %r90, 7680;
	mov.u32 	%r275, %r35;
	@%p8 bra 	$L__BB5_35;
	or.b32  	%r273, %r35, 4096;
	shr.u32 	%r92, %r267, 9;
	add.s32 	%r93, %r92, 1;
	and.b32  	%r94, %r93, 16777200;
	neg.s32 	%r271, %r94;
$L__BB5_33:
	.pragma "nounroll";
	add.s32 	%r95, %r266, -4096;
	mul.wide.u32 	%rd8, %r95, 4;
	add.s64 	%rd9, %rd1, %rd8;
	ld.global.f32 	%f103, [%rd9];
	add.f32 	%f104, %f378, %f103;
	add.s32 	%r96, %r266, -3584;
	mul.wide.u32 	%rd10, %r96, 4;
	add.s64 	%rd11, %rd1, %rd10;
	ld.global.f32 	%f105, [%rd11];
	add.f32 	%f106, %f104, %f105;
	add.s32 	%r97, %r266, -3072;
	mul.wide.u32 	%rd12, %r97, 4;
	add.s64 	%rd13, %rd1, %rd12;
	ld.global.f32 	%f107, [%rd13];
	add.f32 	%f108, %f106, %f107;
	add.s32 	%r98, %r266, -2560;
	mul.wide.u32 	%rd14, %r98, 4;
	add.s64 	%rd15, %rd1, %rd14;
	ld.global.f32 	%f109, [%rd15];
	add.f32 	%f110, %f108, %f109;
	add.s32 	%r99, %r266, -2048;
	mul.wide.u32 	%rd16, %r99, 4;
	add.s64 	%rd17, %rd1, %rd16;
	ld.global.f32 	%f111, [%rd17];
	add.f32 	%f112, %f110, %f111;
	add.s32 	%r100, %r266, -1536;
	mul.wide.u32 	%rd18, %r100, 4;
	add.s64 	%rd19, %rd1, %rd18;
	ld.global.f32 	%f113, [%rd19];
	add.f32 	%f114, %f112, %f113;
	add.s32 	%r101, %r266, -1024;
	mul.wide.u32 	%rd20, %r101, 4;
	add.s64 	%rd21, %rd1, %rd20;
	ld.global.f32 	%f115, [%rd21];
	add.f32 	%f116, %f114, %f115;
	add.s32 	%r102, %r266, 3584;
	add.s32 	%r103, %r266, -512;
	mul.wide.u32 	%rd22, %r103, 4;
	add.s64 	%rd23, %rd1, %rd22;
	ld.global.f32 	%f117, [%rd23];
	add.f32 	%f118, %f116, %f117;
	mul.wide.u32 	%rd24, %r266, 4;
	add.s64 	%rd25, %rd1, %rd24;
	ld.global.f32 	%f119, [%rd25];
	add.f32 	%f120, %f118, %f119;
	add.s32 	%r104, %r266, 512;
	mul.wide.u32 	%rd26, %r104, 4;
	add.s64 	%rd27, %rd1, %rd26;
	ld.global.f32 	%f121, [%rd27];
	add.f32 	%f122, %f120, %f121;
	add.s32 	%r105, %r266, 1024;
	mul.wide.u32 	%rd28, %r105, 4;
	add.s64 	%rd29, %rd1, %rd28;
	ld.global.f32 	%f123, [%rd29];
	add.f32 	%f124, %f122, %f123;
	add.s32 	%r106, %r266, 1536;
	mul.wide.u32 	%rd30, %r106, 4;
	add.s64 	%rd31, %rd1, %rd30;
	ld.global.f32 	%f125, [%rd31];
	add.f32 	%f126, %f124, %f125;
	add.s32 	%r107, %r266, 2048;
	mul.wide.u32 	%rd32, %r107, 4;
	add.s64 	%rd33, %rd1, %rd32;
	ld.global.f32 	%f127, [%rd33];
	add.f32 	%f128, %f126, %f127;
	add.s32 	%r108, %r266, 2560;
	mul.wide.u32 	%rd34, %r108, 4;
	add.s64 	%rd35, %rd1, %rd34;
	ld.global.f32 	%f129, [%rd35];
	add.f32 	%f130, %f128, %f129;
	add.s32 	%r109, %r266, 3072;
	mul.wide.u32 	%rd36, %r109, 4;
	add.s64 	%rd37, %rd1, %rd36;
	ld.global.f32 	%f131, [%rd37];
	add.f32 	%f132, %f130, %f131;
	mul.wide.u32 	%rd38, %r102, 4;
	add.s64 	%rd39, %rd1, %rd38;
	ld.global.f32 	%f133, [%rd39];
	add.f32 	%f378, %f132, %f133;
	add.s32 	%r273, %r273, 8192;
	add.s32 	%r266, %r266, 8192;
	add.s32 	%r271, %r271, 16;
	setp.ne.s32 	%p9, %r271, 0;
	@%p9 bra 	$L__BB5_33;
	add.s32 	%r275, %r273, -4096;
$L__BB5_35:
	setp.eq.s32 	%p10, %r50, 0;
	@%p10 bra 	$L__BB5_44;
	and.b32  	%r61, %r49, 7;
	setp.lt.u32 	%p11, %r50, 8;
	@%p11 bra 	$L__BB5_38;
	add.s32 	%r110, %r275, %r270;
	mul.wide.u32 	%rd40, %r110, 4;
	add.s64 	%rd41, %rd1, %rd40;
	ld.global.f32 	%f135, [%rd41];
	add.f32 	%f136, %f378, %f135;
	add.s32 	%r111, %r110, 512;
	mul.wide.u32 	%rd42, %r111, 4;
	add.s64 	%rd43, %rd1, %rd42;
	ld.global.f32 	%f137, [%rd43];
	add.f32 	%f138, %f136, %f137;
	add.s32 	%r112, %r110, 1024;
	mul.wide.u32 	%rd44, %r112, 4;
	add.s64 	%rd45, %rd1, %rd44;
	ld.global.f32 	%f139, [%rd45];
	add.f32 	%f140, %f138, %f139;
	add.s32 	%r113, %r110, 1536;
	mul.wide.u32 	%rd46, %r113, 4;
	add.s64 	%rd47, %rd1, %rd46;
	ld.global.f32 	%f141, [%rd47];
	add.f32 	%f142, %f140, %f141;
	add.s32 	%r114, %r110, 2048;
	mul.wide.u32 	%rd48, %r114, 4;
	add.s64 	%rd49, %rd1, %rd48;
	ld.global.f32 	%f143, [%rd49];
	add.f32 	%f144, %f142, %f143;
	add.s32 	%r115, %r110, 2560;
	mul.wide.u32 	%rd50, %r115, 4;
	add.s64 	%rd51, %rd1, %rd50;
	ld.global.f32 	%f145, [%rd51];
	add.f32 	%f146, %f144, %f145;
	add.s32 	%r116, %r110, 3072;
	mul.wide.u32 	%rd52, %r116, 4;
	add.s64 	%rd53, %rd1, %rd52;
	ld.global.f32 	%f147, [%rd53];
	add.f32 	%f148, %f146, %f147;
	add.s32 	%r117, %r110, 3584;
	mul.wide.u32 	%rd54, %r117, 4;
	add.s64 	%rd55, %rd1, %rd54;
	ld.global.f32 	%f149, [%rd55];
	add.f32 	%f378, %f148, %f149;
	add.s32 	%r275, %r275, 4096;
$L__BB5_38:
	setp.eq.s32 	%p12, %r61, 0;
	@%p12 bra 	$L__BB5_44;
	setp.lt.u32 	%p13, %r61, 4;
	@%p13 bra 	$L__BB5_41;
	add.s32 	%r118, %r275, %r270;
	mul.wide.u32 	%rd56, %r118, 4;
	add.s64 	%rd57, %rd1, %rd56;
	ld.global.f32 	%f151, [%rd57];
	add.f32 	%f152, %f378, %f151;
	add.s32 	%r119, %r118, 512;
	mul.wide.u32 	%rd58, %r119, 4;
	add.s64 	%rd59, %rd1, %rd58;
	ld.global.f32 	%f153, [%rd59];
	add.f32 	%f154, %f152, %f153;
	add.s32 	%r120, %r118, 1024;
	mul.wide.u32 	%rd60, %r120, 4;
	add.s64 	%rd61, %rd1, %rd60;
	ld.global.f32 	%f155, [%rd61];
	add.f32 	%f156, %f154, %f155;
	add.s32 	%r121, %r118, 1536;
	mul.wide.u32 	%rd62, %r121, 4;
	add.s64 	%rd63, %rd1, %rd62;
	ld.global.f32 	%f157, [%rd63];
	add.f32 	%f378, %f156, %f157;
	add.s32 	%r275, %r275, 2048;
$L__BB5_41:
	and.b32  	%r122, %r49, 3;
	setp.eq.s32 	%p14, %r122, 0;
	@%p14 bra 	$L__BB5_44;
	add.s32 	%r278, %r275, %r268;
	cvt.u16.u32 	%rs1, %r267;
	shr.u16 	%rs2, %rs1, 9;
	add.s16 	%rs3, %rs2, 1;
	cvt.u32.u16 	%r123, %rs3;
	and.b32  	%r124, %r123, 3;
	neg.s32 	%r277, %r124;
$L__BB5_43:
	.pragma "nounroll";
	mul.wide.u32 	%rd64, %r278, 4;
	add.s64 	%rd65, %rd1, %rd64;
	ld.global.f32 	%f158, [%rd65];
	add.f32 	%f378, %f378, %f158;
	add.s32 	%r278, %r278, 512;
	add.s32 	%r277, %r277, 1;
	setp.ne.s32 	%p15, %r277, 0;
	@%p15 bra 	$L__BB5_43;
$L__BB5_44:
	// begin inline asm
	mov.u32 %r125, %laneid;
	// end inline asm
	mov.b32 	%r127, %f378;
	mov.b32 	%r128, 1;
	mov.b32 	%r149, 31;
	mov.b32 	%r150, -1;
	// begin inline asm
	shfl.sync.down.b32 %r126, %r127, %r128, %r149, %r150;
	// end inline asm
	setp.gt.s32 	%p16, %r125, 30;
	mov.b32 	%f159, %r126;
	add.f32 	%f160, %f378, %f159;
	selp.f32 	%f161, %f378, %f160, %p16;
	mov.b32 	%r132, %f161;
	mov.b32 	%r133, 2;
	// begin inline asm
	shfl.sync.down.b32 %r131, %r132, %r133, %r149, %r150;
	// end inline asm
	setp.gt.s32 	%p17, %r125, 29;
	mov.b32 	%f162, %r131;
	add.f32 	%f163, %f161, %f162;
	selp.f32 	%f164, %f161, %f163, %p17;
	mov.b32 	%r137, %f164;
	mov.b32 	%r138, 4;
	// begin inline asm
	shfl.sync.down.b32 %r136, %r137, %r138, %r149, %r150;
	// end inline asm
	setp.gt.s32 	%p18, %r125, 27;
	mov.b32 	%f165, %r136;
	add.f32 	%f166, %f164, %f165;
	selp.f32 	%f167, %f164, %f166, %p18;
	mov.b32 	%r142, %f167;
	mov.b32 	%r143, 8;
	// begin inline asm
	shfl.sync.down.b32 %r141, %r142, %r143, %r149, %r150;
	// end inline asm
	setp.gt.s32 	%p19, %r125, 23;
	mov.b32 	%f168, %r141;
	add.f32 	%f169, %f167, %f168;
	selp.f32 	%f170, %f167, %f169, %p19;
	mov.b32 	%r147, %f170;
	mov.b32 	%r148, 16;
	// begin inline asm
	shfl.sync.down.b32 %r146, %r147, %r148, %r149, %r150;
	// end inline asm
	setp.gt.s32 	%p20, %r125, 15;
	mov.b32 	%f171, %r146;
	add.f32 	%f37, %f170, %f171;
	selp.f32 	%f379, %f170, %f37, %p20;
	setp.ne.s32 	%p21, %r125, 0;
	@%p21 bra 	$L__BB5_46;
	shr.u32 	%r151, %r35, 3;
	and.b32  	%r152, %r151, 124;
	mov.u32 	%r153, _ZZN3cub18CUB_300001_SM_10006detail6reduce18DeviceReduceKernelINS2_10policy_hubIfjN4cuda3std3__44plusIfEEE10Policy1000EN6thrust24THRUST_300001_SM_1000_NS6detail15normal_iteratorINSD_10device_ptrIfEEEEjS9_fNS7_10__identityEEEvT0_PT3_T1_NS0_13GridEvenShareISN_EET2_T4_E12temp_storage;
	add.s32 	%r154, %r153, %r152;
	st.shared.f32 	[%r154+16], %f37;
$L__BB5_46:
	bar.sync 	0;
	setp.ne.s32 	%p22, %r35, 0;
	@%p22 bra 	$L__BB5_48;
	ld.shared.f32 	%f172, [_ZZN3cub18CUB_300001_SM_10006detail6reduce18DeviceReduceKernelINS2_10policy_hubIfjN4cuda3std3__44plusIfEEE10Policy1000EN6thrust24THRUST_300001_SM_1000_NS6detail15normal_iteratorINSD_10device_ptrIfEEEEjS9_fNS7_10__identityEEEvT0_PT3_T1_NS0_13GridEvenShareISN_EET2_T4_E12temp_storage+20];
	add.f32 	%f173, %f379, %f172;
	ld.shared.f32 	%f174, [_ZZN3cub18CUB_300001_SM_10006detail6reduce18DeviceReduceKernelINS2_10policy_hubIfjN4cuda3std3__44plusIfEEE10Policy1000EN6thrust24THRUST_300001_SM_1000_NS6detail15normal_iteratorINSD_10device_ptrIfEEEEjS9_fNS7_10__identityEEEvT0_PT3_T1_NS0_13GridEvenShareISN_EET2_T4_E12temp_storage+24];
	add.f32 	%f175, %f173, %f174;
	ld.shared.f32 	%f176, [_ZZN3cub18CUB_300001_SM_10006detail6reduce18DeviceReduceKernelINS2_10policy_hubIfjN4cuda3std3__44plusIfEEE10Policy1000EN6thrust24THRUST_300001_SM_1000_NS6detail15normal_iteratorINSD_10device_ptrIfEEEEjS9_fNS7_10__identityEEEvT0_PT3_T1_NS0_13GridEvenShareISN_EET2_T4_E12temp_storage+28];
	add.f32 	%f177, %f175, %f176;
	ld.shared.f32 	%f178, [_ZZN3cub18CUB_300001_SM_10006detail6reduce18DeviceReduceKernelINS2_10policy_hubIfjN4cuda3std3__44plusIfEEE10Policy1000EN6thrust24THRUST_300001_SM_1000_NS6detail15normal_iteratorINSD_10device_ptrIfEEEEjS9_fNS7_10__identityEEEvT0_PT3_T1_NS0_13GridEvenShareISN_EET2_T4_E12temp_storage+32];
	add.f32 	%f179, %f177, %f178;
	ld.shared.f32 	%f180, [_ZZN3cub18CUB_300001_SM_10006detail6reduce18DeviceReduceKernelINS2_10policy_hubIfjN4cuda3std3__44plusIfEEE10Policy1000EN6thrust24THRUST_300001_SM_1000_NS6detail15normal_iteratorINSD_10device_ptrIfEEEEjS9_fNS7_10__identityEEEvT0_PT3_T1_NS0_13GridEvenShareISN_EET2_T4_E12temp_storage+36];
	add.f32 	%f181, %f179, %f180;
	ld.shared.f32 	%f182, [_ZZN3cub18CUB_300001_SM_10006detail6reduce18DeviceReduceKernelINS2_10policy_hubIfjN4cuda3std3__44plusIfEEE10Policy1000EN6thrust24THRUST_300001_SM_1000_NS6detail15normal_iteratorINSD_10device_ptrIfEEEEjS9_fNS7_10__identityEEEvT0_PT3_T1_NS0_13GridEvenShareISN_EET2_T4_E12temp_storage+40];
	add.f32 	%f183, %f181, %f182;
	ld.shared.f32 	%f184, [_ZZN3cub18CUB_300001_SM_10006detail6reduce18DeviceReduceKernelINS2_10policy_hubIfjN4cuda3std3__44plusIfEEE10Policy1000EN6thrust24THRUST_300001_SM_1000_NS6detail15normal_iteratorINSD_10device_ptrIfEEEEjS9_fNS7_10__identityEEEvT0_PT3_T1_NS0_13GridEvenShareISN_EET2_T4_E12temp_storage+44];
	add.f32 	%f185, %f183, %f184;
	ld.shared.f32 	%f186, [_ZZN3cub18CUB_300001_SM_10006detail6reduce18DeviceReduceKernelINS2_10policy_hubIfjN4cuda3std3__44plusIfEEE10Policy1000EN6thrust24THRUST_300001_SM_1000_NS6detail15normal_iteratorINSD_10device_ptrIfEEEEjS9_fNS7_10__identityEEEvT0_PT3_T1_NS0_13GridEvenShareISN_EET2_T4_E12temp_storage+48];
	add.f32 	%f187, %f185, %f186;
	ld.shared.f32 	%f188, [_ZZN3cub18CUB_300001_SM_10006detail6reduce18DeviceReduceKernelINS2_10policy_hubIfjN4cuda3std3__44plusIfEEE10Policy1000EN6thrust24THRUST_300001_SM_1000_NS6detail15normal_iteratorINSD_10device_ptrIfEEEEjS9_fNS7_10__identityEEEvT0_PT3_T1_NS0_13GridEvenShareISN_EET2_T4_E12temp_storage+52];
	add.f32 	%f189, %f187, %f188;
	ld.shared.f32 	%f190, [_ZZN3cub18CUB_300001_SM_10006detail6reduce18DeviceReduceKernelINS2_10policy_hubIfjN4cuda3std3__44plusIfEEE10Policy1000EN6thrust24THRUST_300001_SM_1000_NS6detail15normal_iteratorINSD_10device_ptrIfEEEEjS9_fNS7_10__identityEEEvT0_PT3_T1_NS0_13GridEvenShareISN_EET2_T4_E12temp_storage+56];
	add.f32 	%f191, %f189, %f190;
	ld.shared.f32 	%f192, [_ZZN3cub18CUB_300001_SM_10006detail6reduce18DeviceReduceKernelINS2_10policy_hubIfjN4cuda3std3__44plusIfEEE10Policy1000EN6thrust24THRUST_300001_SM_1000_NS6detail15normal_iteratorINSD_10device_ptrIfEEEEjS9_fNS7_10__identityEEEvT0_PT3_T1_NS0_13GridEvenShareISN_EET2_T4_E12temp_storage+60];
	add.f32 	%f193, %f191, %f192;
	ld.shared.f32 	%f194, [_ZZN3cub18CUB_300001_SM_10006detail6reduce18DeviceReduceKernelINS2_10policy_hubIfjN4cuda3std3__44plusIfEEE10Policy1000EN6thrust24THRUST_300001_SM_1000_NS6detail15normal_iteratorINSD_10device_ptrIfEEEEjS9_fNS7_10__identityEEEvT0_PT3_T1_NS0_13GridEvenShareISN_EET2_T4_E12temp_storage+64];
	add.f32 	%f195, %f193, %f194;
	ld.shared.f32 	%f196, [_ZZN3cub18CUB_300001_SM_10006detail6reduce18DeviceReduceKernelINS2_10policy_hubIfjN4cuda3std3__44plusIfEEE10Policy1000EN6thrust24THRUST_300001_SM_1000_NS6detail15normal_iteratorINSD_10device_ptrIfEEEEjS9_fNS7_10__identityEEEvT0_PT3_T1_NS0_13GridEvenShareISN_EET2_T4_E12temp_storage+68];
	add.f32 	%f197, %f195, %f196;
	ld.shared.f32 	%f198, [_ZZN3cub18CUB_300001_SM_10006detail6reduce18DeviceReduceKernelINS2_10policy_hubIfjN4cuda3std3__44plusIfEEE10Policy1000EN6thrust24THRUST_300001_SM_1000_NS6detail15normal_iteratorINSD_10device_ptrIfEEEEjS9_fNS7_10__identityEEEvT0_PT3_T1_NS0_13GridEvenShareISN_EET2_T4_E12temp_storage+72];
	add.f32 	%f199, %f197, %f198;
	ld.shared.f32 	%f200, [_ZZN3cub18CUB_300001_SM_10006detail6reduce18DeviceReduceKernelINS2_10policy_hubIfjN4cuda3std3__44plusIfEEE10Policy1000EN6thrust24THRUST_300001_SM_1000_NS6detail15normal_iteratorINSD_10device_ptrIfEEEEjS9_fNS7_10__identityEEEvT0_PT3_T1_NS0_13GridEvenShareISN_EET2_T4_E12temp_storage+76];
	add.f32 	%f379, %f199, %f200;
$L__BB5_48:
	mov.u32 	%r256, %tid.x;
	setp.ne.s32 	%p64, %r256, 0;
	@%p64 bra 	$L__BB5_50;
	ld.param.u64 	%rd129, [_ZN3cub18CUB_300001_SM_10006detail6reduce18DeviceReduceKernelINS2_10policy_hubIfjN4cuda3std3__44plusIfEEE10Policy1000EN6thrust24THRUST_300001_SM_1000_NS6detail15normal_iteratorINSD_10device_ptrIfEEEEjS9_fNS7_10__identityEEEvT0_PT3_T1_NS0_13GridEvenShareISN_EET2_T4__param_1];
	cvta.to.global.u64 	%rd126, %rd129;
	mul.wide.u32 	%rd127, %r3, 4;
	add.s64 	%rd128, %rd126, %rd127;
	st.global.f32 	[%rd128], %f379;
$L__BB5_50:
	ret;

}
	// .globl	_ZN3cub18CUB_300001_SM_10006detail6reduce28DeviceReduceSingleTileKernelINS2_10policy_hubIfjN4cuda3std3__44plusIfEEE10Policy1000EPfPiiS9_ifNS7_10__identityEEEvT0_T1_T2_T3_T4_T6_
.visible .entry _ZN3cub18CUB_300001_SM_10006detail6reduce28DeviceReduceSingleTileKernelINS2_10policy_hubIfjN4cuda3std3__44plusIfEEE10Policy1000EPfPiiS9_ifNS7_10__identityEEEvT0_T1_T2_T3_T4_T6_(
	.param .u64 .ptr .align 1 _ZN3cub18CUB_300001_SM_10006detail6reduce28DeviceReduceSingleTileKernelINS2_10policy_hubIfjN4cuda3std3__44plusIfEEE10Policy1000EPfPiiS9_ifNS7_10__identityEEEvT0_T1_T2_T3_T4_T6__param_0,
	.param .u64 .ptr .align 1 _ZN3cub18CUB_300001_SM_10006detail6reduce28DeviceReduceSingleTileKernelINS2_10policy_hubIfjN4cuda3std3__44plusIfEEE10Policy1000EPfPiiS9_ifNS7_10__identityEEEvT0_T1_T2_T3_T4_T6__param_1,
	.param .u32 _ZN3cub18CUB_300001_SM_10006detail6reduce28DeviceReduceSingleTileKernelINS2_10policy_hubIfjN4cuda3std3__44plusIfEEE10Policy1000EPfPiiS9_ifNS7_10__identityEEEvT0_T1_T2_T3_T4_T6__param_2,
	.param .align 1 .b8 _ZN3cub18CUB_300001_SM_10006detail6reduce28DeviceReduceSingleTileKernelINS2_10policy_hubIfjN4cuda3std3__44plusIfEEE10Policy1000EPfPiiS9_ifNS7_10__identityEEEvT0_T1_T2_T3_T4_T6__param_3[1],
	.param .u32 _ZN3cub18CUB_300001_SM_10006detail6reduce28DeviceReduceSingleTileKernelINS2_10policy_hubIfjN4cuda3std3__44plusIfEEE10Policy1000EPfPiiS9_ifNS7_10__identityEEEvT0_T1_T2_T3_T4_T6__param_4,
	.param .align 1 .b8 _ZN3cub18CUB_300001_SM_10006detail6reduce28DeviceReduceSingleTileKernelINS2_10policy_hubIfjN4cuda3std3__44plusIfEEE10Policy1000EPfPiiS9_ifNS7_10__identityEEEvT0_T1_T2_T3_T4_T6__param_5[1]
)
.maxntid 512
.minnctapersm 1
{
	.reg .pred 	%p<113>;
	.reg .b32 	%r<409>;
	.reg .b32 	%f<531>;
	.reg .b64 	%rd<133>;
	// demoted variable
	.shared .align 4 .b8 _ZZN3cub18CUB_300001_SM_10006detail6reduce28DeviceReduceSingleTileKernelINS2_10policy_hubIfjN4cuda3std3__44plusIfEEE10Policy1000EPfPiiS9_ifNS7_10__identityEEEvT0_T1_T2_T3_T4_T6_E12temp_storage[84];
	ld.param.u64 	%rd16, [_ZN3cub18CUB_300001_SM_10006detail6reduce28DeviceReduceSingleTileKernelINS2_10policy_hubIfjN4cuda3std3__44plusIfEEE10Policy1000EPfPiiS9_ifNS7_10__identityEEEvT0_T1_T2_T3_T4_T6__param_0];
	ld.param.u64 	%rd17, [_ZN3cub18CUB_300001_SM_10006detail6reduce28DeviceReduceSingleTileKernelINS2_10policy_hubIfjN4cuda3std3__44plusIfEEE10Policy1000EPfPiiS9_ifNS7_10__identityEEEvT0_T1_T2_T3_T4_T6__param_1];
	ld.param.u32 	%r67, [_ZN3cub18CUB_300001_SM_10006detail6reduce28DeviceReduceSingleTileKernelINS2_10policy_hubIfjN4cuda3std3__44plusIfEEE10Policy1000EPfPiiS9_ifNS7_10__identityEEEvT0_T1_T2_T3_T4_T6__param_2];
	ld.param.u32 	%r68, [_ZN3cub18CUB_300001_SM_10006detail6reduce28DeviceReduceSingleTileKernelINS2_10policy_hubIfjN4cuda3std3__44plusIfEEE10Policy1000EPfPiiS9_ifNS7_10__identityEEEvT0_T1_T2_T3_T4_T6__param_4];
	cvta.to.global.u64 	%rd1, %rd17;
	setp.ne.s32 	%p1, %r67, 0;
	@%p1 bra 	$L__BB6_3;
	mov.u32 	%r382, %tid.x;
	setp.ne.s32 	%p112, %r382, 0;
	@%p112 bra 	$L__BB6_74;
	st.global.u32 	[%rd1], %r68;
	bra.uni 	$L__BB6_74;
$L__BB6_3:
	and.b64  	%rd18, %rd16, 7;
	setp.ne.s64 	%p2, %rd18, 0;
	@%p2 bra 	$L__BB6_38;
	setp.gt.s32 	%p57, %r67, 8191;
	@%p57 bra 	$L__BB6_22;
	mov.u32 	%r1, %tid.x;
	setp.ge.s32 	%p74, %r1, %r67;
	mov.f32 	%f509, 0f00000000;
	mov.u32 	%r386, %r1;
	@%p74 bra 	$L__BB6_7;
	mul.wide.u32 	%rd121, %r1, 4;
	add.s64 	%rd120, %rd16, %rd121;
	// begin inline asm
	ld.global.nc.u32 %r301, [%rd120];
	// end inline asm
	mov.b32 	%f509, %r301;
	add.s32 	%r386, %r1, 512;
$L__BB6_7:
	setp.ge.s32 	%p75, %r386, %r67;
	@%p75 bra 	$L__BB6_13;
	not.b32 	%r302, %r386;
	add.s32 	%r4, %r67, %r302;
	and.b32  	%r303, %r4, 1536;
	setp.eq.s32 	%p76, %r303, 1536;
	@%p76 bra 	$L__BB6_11;
	mul.wide.u32 	%rd122, %r386, 4;
	add.s64 	%rd129, %rd16, %rd122;
	shr.u32 	%r304, %r4, 9;
	add.s32 	%r305, %r304, 1;
	and.b32  	%r306, %r305, 3;
	neg.s32 	%r384, %r306;
$L__BB6_10:
	.pragma "nounroll";
	// begin inline asm
	ld.global.nc.u32 %r307, [%rd129];
	// end inline asm
	mov.b32 	%f394, %r307;
	add.f32 	%f509, %f509, %f394;
	add.s32 	%r386, %r386, 512;
	add.s64 	%rd129, %rd129, 2048;
	add.s32 	%r384, %r384, 1;
	setp.ne.s32 	%p77, %r384, 0;
	@%p77 bra 	$L__BB6_10;
$L__BB6_11:
	setp.lt.u32 	%p78, %r4, 1536;
	@%p78 bra 	$L__BB6_13;
$L__BB6_12:
	mul.wide.s32 	%rd128, %r386, 4;
	add.s64 	%rd124, %rd16, %rd128;
	// begin inline asm
	ld.global.nc.u32 %r308, [%rd124];
	// end inline asm
	mov.b32 	%f395, %r308;
	add.f32 	%f396, %f509, %f395;
	add.s64 	%rd125, %rd124, 2048;
	// begin inline asm
	ld.global.nc.u32 %r309, [%rd125];
	// end inline asm
	mov.b32 	%f397, %r309;
	add.f32 	%f398, %f396, %f397;
	add.s64 	%rd126, %rd124, 4096;
	// begin inline asm
	ld.global.nc.u32 %r310, [%rd126];
	// end inline asm
	mov.b32 	%f399, %r310;
	add.f32 	%f400, %f398, %f399;
	add.s64 	%rd127, %rd124, 6144;
	// begin inline asm
	ld.global.nc.u32 %r311, [%rd127];
	// end inline asm
	mov.b32 	%f401, %r311;
	add.f32 	%f509, %f400, %f401;
	add.s32 	%r386, %r386, 2048;
	setp.lt.s32 	%p79, %r386, %r67;
	@%p79 bra 	$L__BB6_12;
$L__BB6_13:
	setp.lt.s32 	%p80, %r67, 512;
	@%p80 bra 	$L__BB6_18;
	// begin inline asm
	mov.u32 %r350, %laneid;
	// end inline asm
	mov.b32 	%r352, %f509;
	mov.b32 	%r353, 1;
	mov.b32 	%r374, 31;
	mov.b32 	%r375, -1;
	// begin inline asm
	shfl.sync.down.b32 %r351, %r352, %r353, %r374, %r375;
	// end inline asm
	setp.gt.s32 	%p104, %r350, 30;
	mov.b32 	%f460, %r351;
	add.f32 	%f461, %f509, %f460;
	selp.f32 	%f462, %f509, %f461, %p104;
	mov.b32 	%r357, %f462;
	mov.b32 	%r358, 2;
	// begin inline asm
	shfl.sync.down.b32 %r356, %r357, %r358, %r374, %r375;
	// end inline asm
	setp.gt.s32 	%p105, %r350, 29;
	mov.b32 	%f463, %r356;
	add.f32 	%f464, %f462, %f463;
	selp.f32 	%f465, %f462, %f464, %p105;
	mov.b32 	%r362, %f465;
	mov.b32 	%r363, 4;
	// begin inline asm
	shfl.sync.down.b32 %r361, %r362, %r363, %r374, %r375;
	// end inline asm
	setp.gt.s32 	%p106, %r350, 27;
	mov.b32 	%f466, %r361;
	add.f32 	%f467, %f465, %f466;
	selp.f32 	%f468, %f465, %f467, %p106;
	mov.b32 	%r367, %f468;
	mov.b32 	%r368, 8;
	// begin inline asm
	shfl.sync.down.b32 %r366, %r367, %r368, %r374, %r375;
	// end inline asm
	setp.gt.s32 	%p107, %r350, 23;
	mov.b32 	%f469, %r366;
	add.f32 	%f470, %f468, %f469;
	selp.f32 	%f471, %f468, %f470, %p107;
	mov.b32 	%r372, %f471;
	mov.b32 	%r373, 16;
	// begin inline asm
	shfl.sync.down.b32 %r371, %r372, %r373, %r374, %r375;
	// end inline asm
	setp.gt.s32 	%p108, %r350, 15;
	mov.b32 	%f472, %r371;
	add.f32 	%f10, %f471, %f472;
	selp.f32 	%f530, %f471, %f10, %p108;
	setp.ne.s32 	%p109, %r350, 0;
	@%p109 bra 	$L__BB6_16;
	shr.u32 	%r376, %r1, 3;
	and.b32  	%r377, %r376, 124;
	mov.u32 	%r378, _ZZN3cub18CUB_300001_SM_10006detail6reduce28DeviceReduceSingleTileKernelINS2_10policy_hubIfjN4cuda3std3__44plusIfEEE10Policy1000EPfPiiS9_ifNS7_10__identityEEEvT0_T1_T2_T3_T4_T6_E12temp_storage;
	add.s32 	%r379, %r378, %r377;
	st.shared.f32 	[%r379+16], %f10;
$L__BB6_16:
	bar.sync 	0;
	setp.ne.s32 	%p110, %r1, 0;
	@%p110 bra 	$L__BB6_72;
	ld.shared.f32 	%f473, [_ZZN3cub18CUB_300001_SM_10006detail6reduce28DeviceReduceSingleTileKernelINS2_10policy_hubIfjN4cuda3std3__44plusIfEEE10Policy1000EPfPiiS9_ifNS7_10__identityEEEvT0_T1_T2_T3_T4_T6_E12temp_storage+20];
	add.f32 	%f474, %f530, %f473;
	ld.shared.f32 	%f475, [_ZZN3cub18CUB_300001_SM_10006detail6reduce28DeviceReduceSingleTileKernelINS2_10policy_hubIfjN4cuda3std3__44plusIfEEE10Policy1000EPfPiiS9_ifNS7_10__identityEEEvT0_T1_T2_T3_T4_T6_E12temp_storage+24];
	add.f32 	%f476, %f474, %f475;
	ld.shared.f32 	%f477, [_ZZN3cub18CUB_300001_SM_10006detail6reduce28DeviceReduceSingleTileKernelINS2_10policy_hubIfjN4cuda3std3__44plusIfEEE10Policy1000EPfPiiS9_ifNS7_10__identityEEEvT0_T1_T2_T3_T4_T6_E12temp_storage+28];
	add.f32 	%f478, %f476, %f477;
	ld.shared.f32 	%f479, [_ZZN3cub18CUB_300001_SM_10006detail6reduce28DeviceReduceSingleTileKernelINS2_10policy_hubIfjN4cuda3std3__44plusIfEEE10Policy1000EPfPiiS9_ifNS7_10__identityEEEvT0_T1_T2_T3_T4_T6_E12temp_storage+32];
	add.f32 	%f480, %f478, %f479;
	ld.shared.f32 	%f481, [_ZZN3cub18CUB_300001_SM_10006detail6reduce28DeviceReduceSingleTileKernelINS2_10policy_hubIfjN4cuda3std3__44plusIfEEE10Policy1000EPfPiiS9_ifNS7_10__identityEEEvT0_T1_T2_T3_T4_T6_E12temp_storage+36];
	add.f32 	%f482, %f480, %f481;
	ld.shared.f32 	%f483, [_ZZN3cub18CUB_300001_SM_10006detail6reduce28DeviceReduceSingleTileKernelINS2_10policy_hubIfjN4cuda3std3__44plusIfEEE10Policy1000EPfPiiS9_ifNS7_10__identityEEEvT0_T1_T2_T3_T4_T6_E12temp_storage+40];
	add.f32 	%f484, %f482, %f483;
	ld.shared.f32 	%f485, [_ZZN3cub18CUB_300001_SM_10006detail6reduce28DeviceReduceSingleTileKernelINS2_10policy_hubIfjN4cuda3std3__44plusIfEEE10Policy1000EPfPiiS9_ifNS7_10__identityEEEvT0_T1_T2_T3_T4_T6_E12temp_storage+44];
	add.f32 	%f486, %f484, %f485;
	ld.shared.f32 	%f487, [_ZZN3cub18CUB_300001_SM_10006detail6reduce28DeviceReduceSingleTileKernelINS2_10policy_hubIfjN4cuda3std3__44plusIfEEE10Policy1000EPfPiiS9_ifNS7_10__identityEEEvT0_T1_T2_T3_T4_T6_E12temp_storage+48];
	add.f32 	%f488, %f486, %f487;
	ld.shared.f32 	%f489, [_ZZN3cub18CUB_300001_SM_10006detail6reduce28DeviceReduceSingleTileKernelINS2_10policy_hubIfjN4cuda3std3__44plusIfEEE10Policy1000EPfPiiS9_ifNS7_10__identityEEEvT0_T1_T2_T3_T4_T6_E12temp_storage+52];
	add.f32 	%f490, %f488, %f489;
	ld.shared.f32 	%f491, [_ZZN3cub18CUB_300001_SM_10006detail6reduce28DeviceReduceSingleTileKernelINS2_10policy_hubIfjN4cuda3std3__44plusIfEEE10Policy1000EPfPiiS9_ifNS7_10__identityEEEvT0_T1_T2_T3_T4_T6_E12temp_storage+56];
	add.f32 	%f492, %f490, %f491;
	ld.shared.f32 	%f493, [_ZZN3cub18CUB_300001_SM_10006detail6reduce28DeviceReduceSingleTileKernelINS2_10policy_hubIfjN4cuda3std3__44plusIfEEE10Policy1000EPfPiiS9_ifNS7_10__identityEEEvT0_T1_T2_T3_T4_T6_E12temp_storage+60];
	add.f32 	%f494, %f492, %f493;
	ld.shared.f32 	%f495, [_ZZN3cub18CUB_300001_SM_10006detail6reduce28DeviceReduceSingleTileKernelINS2_10policy_hubIfjN4cuda3std3__44plusIfEEE10Policy1000EPfPiiS9_ifNS7_10__identityEEEvT0_T1_T2_T3_T4_T6_E12temp_storage+64];
	add.f32 	%f496, %f494, %f495;
	ld.shared.f32 	%f497, [_ZZN3cub18CUB_300001_SM_10006detail6reduce28DeviceReduceSingleTileKernelINS2_10policy_hubIfjN4cuda3std3__44plusIfEEE10Policy1000EPfPiiS9_ifNS7_10__identityEEEvT0_T1_T2_T3_T4_T6_E12temp_storage+68];
	add.f32 	%f498, %f496, %f497;
	ld.shared.f32 	%f499, [_ZZN3cub18CUB_300001_SM_10006detail6reduce28DeviceReduceSingleTileKernelINS2_10policy_hubIfjN4cuda3std3__44plusIfEEE10Policy1000EPfPiiS9_ifNS7_10__identityEEEvT0_T1_T2_T3_T4_T6_E12temp_storage+72];
	add.f32 	%f500, %f498, %f499;
	ld.shared.f32 	%f501, [_ZZN3cub18CUB_300001_SM_10006detail6reduce28DeviceReduceSingleTileKernelINS2_10policy_hubIfjN4cuda3std3__44plusIfEEE10Policy1000EPfPiiS9_ifNS7_10__identityEEEvT0_T1_T2_T3_T4_T6_E12temp_storage+76];
	add.f32 	%f530, %f500, %f501;
	bra.uni 	$L__BB6_72;
$L__BB6_18:
	// begin inline asm
	mov.u32 %r312, %laneid;
	// end inline asm
	and.b32  	%r338, %r1, 992;
	add.s32 	%r339, %r338, 32;
	setp.gt.s32 	%p81, %r339, %r67;
	not.b32 	%r340, %r338;
	add.s32 	%r341, %r67, %r340;
	selp.b32 	%r336, %r341, 31, %p81;
	mov.b32 	%r314, %f509;
	mov.b32 	%r315, 1;
	mov.b32 	%r337, -1;
	// begin inline asm
	shfl.sync.down.b32 %r313, %r314, %r315, %r336, %r337;
	// end inline asm
	setp.lt.s32 	%p82, %r312, %r336;
	mov.b32 	%f402, %r313;
	add.f32 	%f403, %f509, %f402;
	selp.f32 	%f404, %f403, %f509, %p82;
	mov.b32 	%r319, %f404;
	mov.b32 	%r320, 2;
	// begin inline asm
	shfl.sync.down.b32 %r318, %r319, %r320, %r336, %r337;
	// end inline asm
	add.s32 	%r342, %r312, 2;
	setp.gt.s32 	%p83, %r342, %r336;
	mov.b32 	%f405, %r318;
	add.f32 	%f406, %f404, %f405;
	selp.f32 	%f407, %f404, %f406, %p83;
	mov.b32 	%r324, %f407;
	mov.b32 	%r325, 4;
	// begin inline asm
	shfl.sync.down.b32 %r323, %r324, %r325, %r336, %r337;
	// end inline asm
	add.s32 	%r343, %r312, 4;
	setp.gt.s32 	%p84, %r343, %r336;
	mov.b32 	%f408, %r323;
	add.f32 	%f409, %f407, %f408;
	selp.f32 	%f410, %f407, %f409, %p84;
	mov.b32 	%r329, %f410;
	mov.b32 	%r330, 8;
	// begin inline asm
	shfl.sync.down.b32 %r328, %r329, %r330, %r336, %r337;
	// end inline asm
	add.s32 	%r344, %r312, 8;
	setp.gt.s32 	%p85, %r344, %r336;
	mov.b32 	%f411, %r328;
	add.f32 	%f412, %f410, %f411;
	selp.f32 	%f413, %f410, %f412, %p85;
	mov.b32 	%r334, %f413;
	mov.b32 	%r335, 16;
	// begin inline asm
	shfl.sync.down.b32 %r333, %r334, %r335, %r336, %r337;
	// end inline asm
	add.s32 	%r345, %r312, 16;
	setp.gt.s32 	%p86, %r345, %r336;
	mov.b32 	%f414, %r333;
	add.f32 	%f415, %f413, %f414;
	selp.f32 	%f530, %f413, %f415, %p86;
	setp.ne.s32 	%p87, %r312, 0;
	@%p87 bra 	$L__BB6_20;
	shr.u32 	%r346, %r1, 3;
	and.b32  	%r347, %r346, 124;
	mov.u32 	%r348, _ZZN3cub18CUB_300001_SM_10006detail6reduce28DeviceReduceSingleTileKernelINS2_10policy_hubIfjN4cuda3std3__44plusIfEEE10Policy1000EPfPiiS9_ifNS7_10__identityEEEvT0_T1_T2_T3_T4_T6_E12temp_storage;
	add.s32 	%r349, %r348, %r347;
	st.shared.f32 	[%r349+16], %f530;
$L__BB6_20:
	bar.sync 	0;
	setp.ne.s32 	%p88, %r1, 0;
	@%p88 bra 	$L__BB6_72;
	setp.gt.s32 	%p89, %r67, 32;
	ld.shared.f32 	%f416, [_ZZN3cub18CUB_300001_SM_10006detail6reduce28DeviceReduceSingleTileKernelINS2_10policy_hubIfjN4cuda3std3__44plusIfEEE10Policy1000EPfPiiS9_ifNS7_10__identityEEEvT0_T1_T2_T3_T4_T6_E12temp_storage+20];
	add.f32 	%f417, %f530, %f416;
	selp.f32 	%f418, %f417, %f530, %p89;
	setp.gt.s32 	%p90, %r67, 64;
	ld.shared.f32 	%f419, [_ZZN3cub18CUB_300001_SM_10006detail6reduce28DeviceReduceSingleTileKernelINS2_10policy_hubIfjN4cuda3std3__44plusIfEEE10Policy1000EPfPiiS9_ifNS7_10__identityEEEvT0_T1_T2_T3_T4_T6_E12temp_storage+24];
	add.f32 	%f420, %f419, %f418;
	selp.f32 	%f421, %f420, %f418, %p90;
	setp.gt.s32 	%p91, %r67, 96;
	ld.shared.f32 	%f422, [_ZZN3cub18CUB_300001_SM_10006detail6reduce28DeviceReduceSingleTileKernelINS2_10policy_hubIfjN4cuda3std3__44plusIfEEE10Policy1000EPfPiiS9_ifNS7_10__identityEEEvT0_T1_T2_T3_T4_T6_E12temp_storage+28];
	add.f32 	%f423, %f422, %f421;
	selp.f32 	%f424, %f423, %f421, %p91;
	setp.gt.s32 	%p92, %r67, 128;
	ld.shared.f32 	%f425, [_ZZN3cub18CUB_300001_SM_10006detail6reduce28DeviceReduceSingleTileKernelINS2_10policy_hubIfjN4cuda3std3__44plusIfEEE10Policy1000EPfPiiS9_ifNS7_10__identityEEEvT0_T1_T2_T3_T4_T6_E12temp_storage+32];
	add.f32 	%f426, %f425, %f424;
	selp.f32 	%f427, %f426, %f424, %p92;
	setp.gt.s32 	%p93, %r67, 160;
	ld.shared.f32 	%f428, [_ZZN3cub18CUB_300001_SM_10006detail6reduce28DeviceReduceSingleTileKernelINS2_10policy_hubIfjN4cuda3std3__44plusIfEEE10Policy1000EPfPiiS9_ifNS7_10__identityEEEvT0_T1_T2_T3_T4_T6_E12temp_storage+36];
	add.f32 	%f429, %f428, %f427;
	selp.f32 	%f430, %f429, %f427, %p93;
	setp.gt.s32 	%p94, %r67, 192;
	ld.shared.f32 	%f431, [_ZZN3cub18CUB_300001_SM_10006detail6reduce28DeviceReduceSingleTileKernelINS2_10policy_hubIfjN4cuda3std3__44plusIfEEE10Policy1000EPfPiiS9_ifNS7_10__identityEEEvT0_T1_T2_T3_T4_T6_E12temp_storage+40];
	add.f32 	%f432, %f431, %f430;
	selp.f32 	%f433, %f432, %f430, %p94;
	setp.gt.s32 	%p95, %r67, 224;
	ld.shared.f32 	%f434, [_ZZN3cub18CUB_300001_SM_10006detail6reduce28DeviceReduceSingleTileKernelINS2_10policy_hubIfjN4cuda3std3__44plusIfEEE10Policy1000EPfPiiS9_ifNS7_10__identityEEEvT0_T1_T2_T3_T4_T6_E12temp_storage+44];
	add.f32 	%f435, %f434, %f433;
	selp.f32 	%f436, %f435, %f433, %p95;
	setp.gt.s32 	%p96, %r67, 256;
	ld.shared.f32 	%f437, [_ZZN3cub18CUB_300001_SM_10006detail6reduce28DeviceReduceSingleTileKernelINS2_10policy_hubIfjN4cuda3std3__44plusIfEEE10Policy1000EPfPiiS9_ifNS7_10__identityEEEvT0_T1_T2_T3_T4_T6_E12temp_storage+48];
	add.f32 	%f438, %f437, %f436;
	selp.f32 	%f439, %f438, %f436, %p96;
	setp.gt.s32 	%p97, %r67, 288;
	ld.shared.f32 	%f440, [_ZZN3cub18CUB_300001_SM_10006detail6reduce28DeviceReduceSingleTileKernelINS2_10policy_hubIfjN4cuda3std3__44plusIfEEE10Policy1000EPfPiiS9_ifNS7_10__identityEEEvT0_T1_T2_T3_T4_T6_E12temp_storage+52];
	add.f32 	%f441, %f440, %f439;
	selp.f32 	%f442, %f441, %f439, %p97;
	setp.gt.s32 	%p98, %r67, 320;
	ld.shared.f32 	%f443, [_ZZN3cub18CUB_300001_SM_10006detail6reduce28DeviceReduceSingleTileKernelINS2_10policy_hubIfjN4cuda3std3__44plusIfEEE10Policy1000EPfPiiS9_ifNS7_10__identityEEEvT0_T1_T2_T3_T4_T6_E12temp_storage+56];
	add.f32 	%f444, %f443, %f442;
	selp.f32 	%f445, %f444, %f442, %p98;
	setp.gt.s32 	%p99, %r67, 352;
	ld.shared.f32 	%f446, [_ZZN3cub18CUB_300001_SM_10006detail6reduce28DeviceReduceSingleTileKernelINS2_10policy_hubIfjN4cuda3std3__44plusIfEEE10Policy1000EPfPiiS9_ifNS7_10__identityEEEvT0_T1_T2_T3_T4_T6_E12temp_storage+60];
	add.f32 	%f447, %f446, %f445;
	selp.f32 	%f448, %f447, %f445, %p99;
	setp.gt.s32 	%p100, %r67, 384;
	ld.shared.f32 	%f449, [_ZZN3cub18CUB_300001_SM_10006detail6reduce28DeviceReduceSingleTileKernelINS2_10policy_hubIfjN4cuda3std3__44plusIfEEE10Policy1000EPfPiiS9_ifNS7_10__identityEEEvT0_T1_T2_T3_T4_T6_E12temp_storage+64];
	add.f32 	%f450, %f449, %f448;
	selp.f32 	%f451, %f450, %f448, %p100;
	setp.gt.s32 	%p101, %r67, 416;
	ld.shared.f32 	%f452, [_ZZN3cub18CUB_300001_SM_10006detail6reduce28DeviceReduceSingleTileKernelINS2_10policy_hubIfjN4cuda3std3__44plusIfEEE10Policy1000EPfPiiS9_ifNS7_10__identityEEEvT0_T1_T2_T3_T4_T6_E12temp_storage+68];
	add.f32 	%f453, %f452, %f451;
	selp.f32 	%f454, %f453, %f451, %p101;
	setp.gt.s32 	%p102, %r67, 448;
	ld.shared.f32 	%f455, [_ZZN3cub18CUB_300001_SM_10006detail6reduce28DeviceReduceSingleTileKernelINS2_10policy_hubIfjN4cuda3std3__44plusIfEEE10Policy1000EPfPiiS9_ifNS7_10__identityEEEvT0_T1_T2_T3_T4_T6_E12temp_storage+72];
	add.f32 	%f456, %f455, %f454;
	selp.f32 	%f457, %f456, %f454, %p102;
	setp.gt.s32 	%p103, %r67, 480;
	ld.shared.f32 	%f458, [_ZZN3cub18CUB_300001_SM_10006detail6reduce28DeviceReduceSingleTileKernelINS2_10policy_hubIfjN4cuda3std3__44plusIfEEE10Policy1000EPfPiiS9_ifNS7_10__identityEEEvT0_T1_T2_T3_T4_T6_E12temp_storage+76];
	add.f32 	%f459, %f458, %f457;
	selp.f32 	%f530, %f459, %f457, %p103;
	bra.uni 	$L__BB6_72;
$L__BB6_22:
	mov.u32 	%r13, %tid.x;
	shl.b32 	%r225, %r13, 1;
	mul.wide.u32 	%rd90, %r225, 4;
	add.s64 	%rd75, %rd16, %rd90;
	// begin inline asm
	ld.global.nc.u64 %rd74, [%rd75];
	// end inline asm
	mov.b64 	{%r226, %r227}, %rd74;
	mov.b32 	%f280, %r227;
	mov.b32 	%f281, %r226;
	add.s64 	%rd77, %rd75, 4096;
	// begin inline asm
	ld.global.nc.u64 %rd76, [%rd77];
	// end inline asm
	mov.b64 	{%r228, %r229}, %rd76;
	mov.b32 	%f282, %r229;
	mov.b32 	%f283, %r228;
	add.s64 	%rd79, %rd75, 8192;
	// begin inline asm
	ld.global.nc.u64 %rd78, [%rd79];
	// end inline asm
	mov.b64 	{%r230, %r231}, %rd78;
	mov.b32 	%f284, %r231;
	mov.b32 	%f285, %r230;
	add.s64 	%rd81, %rd75, 12288;
	// begin inline asm
	ld.global.nc.u64 %rd80, [%rd81];
	// end inline asm
	mov.b64 	{%r232, %r233}, %rd80;
	mov.b32 	%f286, %r233;
	mov.b32 	%f287, %r232;
	add.s64 	%rd83, %rd75, 16384;
	// begin inline asm
	ld.global.nc.u64 %rd82, [%rd83];
	// end inline asm
	mov.b64 	{%r234, %r235}, %rd82;
	mov.b32 	%f288, %r235;
	mov.b32 	%f289, %r234;
	add.s64 	%rd85, %rd75, 20480;
	// begin inline asm
	ld.global.nc.u64 %rd84, [%rd85];
	// end inline asm
	mov.b64 	{%r236, %r237}, %rd84;
	mov.b32 	%f290, %r237;
	mov.b32 	%f291, %r236;
	add.s64 	%rd87, %rd75, 24576;
	// begin inline asm
	ld.global.nc.u64 %rd86, [%rd87];
	// end inline asm
	mov.b64 	{%r238, %r239}, %rd86;
	mov.b32 	%f292, %r239;
	mov.b32 	%f293, %r238;
	add.s64 	%rd89, %rd75, 28672;
	// begin inline asm
	ld.global.nc.u64 %rd88, [%rd89];
	// end inline asm
	mov.b64 	{%r240, %r241}, %rd88;
	mov.b32 	%f294, %r241;
	mov.b32 	%f295, %r240;
	add.f32 	%f296, %f281, %f280;
	add.f32 	%f297, %f283, %f282;
	add.f32 	%f298, %f285, %f284;
	add.f32 	%f299, %f287, %f286;
	add.f32 	%f300, %f289, %f288;
	add.f32 	%f301, %f291, %f290;
	add.f32 	%f302, %f293, %f292;
	add.f32 	%f303, %f295, %f294;
	add.f32 	%f304, %f296, %f297;
	add.f32 	%f305, %f298, %f299;
	add.f32 	%f306, %f300, %f301;
	add.f32 	%f307, %f302, %f303;
	add.f32 	%f308, %f304, %f305;
	add.f32 	%f309, %f306, %f307;
	add.f32 	%f516, %f308, %f309;
	setp.lt.u32 	%p58, %r67, 16384;
	mov.b32 	%r389, 8192;
	@%p58 bra 	$L__BB6_26;
	add.s32 	%r14, %r67, -8192;
	mov.b32 	%r389, 8192;
$L__BB6_24:
	mul.wide.s32 	%rd107, %r389, 4;
	add.s64 	%rd92, %rd75, %rd107;
	// begin inline asm
	ld.global.nc.u64 %rd91, [%rd92];
	// end inline asm
	mov.b64 	{%r243, %r244}, %rd91;
	mov.b32 	%f310, %r244;
	mov.b32 	%f311, %r243;
	add.s64 	%rd94, %rd92, 4096;
	// begin inline asm
	ld.global.nc.u64 %rd93, [%rd94];
	// end inline asm
	mov.b64 	{%r245, %r246}, %rd93;
	mov.b32 	%f312, %r246;
	mov.b32 	%f313, %r245;
	add.s64 	%rd96, %rd92, 8192;
	// begin inline asm
	ld.global.nc.u64 %rd95, [%rd96];
	// end inline asm
	mov.b64 	{%r247, %r248}, %rd95;
	mov.b32 	%f314, %r248;
	mov.b32 	%f315, %r247;
	add.s64 	%rd98, %rd92, 12288;
	// begin inline asm
	ld.global.nc.u64 %rd97, [%rd98];
	// end inline asm
	mov.b64 	{%r249, %r250}, %rd97;
	mov.b32 	%f316, %r250;
	mov.b32 	%f317, %r249;
	add.s64 	%rd100, %rd92, 16384;
	// begin inline asm
	ld.global.nc.u64 %rd99, [%rd100];
	// end inline asm
	mov.b64 	{%r251, %r252}, %rd99;
	mov.b32 	%f318, %r252;
	mov.b32 	%f319, %r251;
	add.s64 	%rd102, %rd92, 20480;
	// begin inline asm
	ld.global.nc.u64 %rd101, [%rd102];
	// end inline asm
	mov.b64 	{%r253, %r254}, %rd101;
	mov.b32 	%f320, %r254;
	mov.b32 	%f321, %r253;
	add.s64 	%rd104, %rd92, 24576;
	// begin inline asm
	ld.global.nc.u64 %rd103, [%rd104];
	// end inline asm
	mov.b64 	{%r255, %r256}, %rd103;
	mov.b32 	%f322, %r256;
	mov.b32 	%f323, %r255;
	add.s64 	%rd106, %rd92, 28672;
	// begin inline asm
	ld.global.nc.u64 %rd105, [%rd106];
	// end inline asm
	mov.b64 	{%r257, %r258}, %rd105;
	mov.b32 	%f324, %r258;
	mov.b32 	%f325, %r257;
	add.f32 	%f326, %f516, %f311;
	add.f32 	%f327, %f310, %f313;
	add.f32 	%f328, %f312, %f315;
	add.f32 	%f329, %f314, %f317;
	add.f32 	%f330, %f316, %f319;
	add.f32 	%f331, %f318, %f321;
	add.f32 	%f332, %f320, %f323;
	add.f32 	%f333, %f322, %f325;
	add.f32 	%f334, %f326, %f327;
	add.f32 	%f335, %f328, %f329;
	add.f32 	%f336, %f330, %f331;
	add.f32 	%f337, %f332, %f333;
	add.f32 	%f338, %f334, %f335;
	add.f32 	%f339, %f336, %f337;
	add.f32 	%f340, %f338, %f339;
	add.f32 	%f516, %f340, %f324;
	sub.s32 	%r259, %r67, %r389;
	setp.lt.s32 	%p59, %r259, 8192;
	@%p59 bra 	$L__BB6_34;
	add.s32 	%r389, %r389, 8192;
	setp.le.s32 	%p60, %r389, %r14;
	@%p60 bra 	$L__BB6_24;
$L__BB6_26:
	setp.le.s32 	%p61, %r67, %r389;
	@%p61 bra 	$L__BB6_34;
	sub.s32 	%r18, %r67, %r389;
	setp.ge.s32 	%p62, %r13, %r18;
	@%p62 bra 	$L__BB6_34;
	not.b32 	%r260, %r13;
	add.s32 	%r261, %r67, %r260;
	sub.s32 	%r19, %r261, %r389;
	and.b32  	%r262, %r19, 1536;
	setp.eq.s32 	%p63, %r262, 1536;
	mov.u32 	%r393, %r13;
	@%p63 bra 	$L__BB6_31;
	add.s32 	%r391, %r13, %r389;
	shr.u32 	%r263, %r19, 9;
	add.s32 	%r264, %r263, 1;
	and.b32  	%r265, %r264, 3;
	neg.s32 	%r390, %r265;
	mov.u32 	%r393, %r13;
$L__BB6_30:
	.pragma "nounroll";
	mul.wide.u32 	%rd109, %r391, 4;
	add.s64 	%rd108, %rd16, %rd109;
	// begin inline asm
	ld.global.nc.u32 %r266, [%rd108];
	// end inline asm
	mov.b32 	%f342, %r266;
	add.f32 	%f516, %f516, %f342;
	add.s32 	%r393, %r393, 512;
	add.s32 	%r391, %r391, 512;
	add.s32 	%r390, %r390, 1;
	setp.ne.s32 	%p64, %r390, 0;
	@%p64 bra 	$L__BB6_30;
$L__BB6_31:
	setp.lt.u32 	%p65, %r19, 1536;
	@%p65 bra 	$L__BB6_34;
	cvt.u64.u32 	%rd110, %r393;
	cvt.u64.u32 	%rd111, %r389;
	add.s64 	%rd112, %rd110, %rd111;
	shl.b64 	%rd113, %rd112, 2;
	add.s64 	%rd114, %rd113, %rd16;
	add.s64 	%rd130, %rd114, 4096;
	add.s32 	%r394, %r393, %r389;
$L__BB6_33:
	mul.wide.u32 	%rd119, %r394, 4;
	add.s64 	%rd115, %rd16, %rd119;
	// begin inline asm
	ld.global.nc.u32 %r267, [%rd115];
	// end inline asm
	mov.b32 	%f343, %r267;
	add.f32 	%f344, %f516, %f343;
	add.s64 	%rd116, %rd130, -2048;
	// begin inline asm
	ld.global.nc.u32 %r268, [%rd116];
	// end inline asm
	mov.b32 	%f345, %r268;
	add.f32 	%f346, %f344, %f345;
	// begin inline asm
	ld.global.nc.u32 %r269, [%rd130];
	// end inline asm
	mov.b32 	%f347, %r269;
	add.f32 	%f348, %f346, %f347;
	add.s64 	%rd118, %rd130, 2048;
	// begin inline asm
	ld.global.nc.u32 %r270, [%rd118];
	// end inline asm
	mov.b32 	%f349, %r270;
	add.f32 	%f516, %f348, %f349;
	add.s32 	%r393, %r393, 2048;
	add.s64 	%rd130, %rd130, 8192;
	add.s32 	%r394, %r394, 2048;
	setp.lt.s32 	%p66, %r393, %r18;
	@%p66 bra 	$L__BB6_33;
$L__BB6_34:
	// begin inline asm
	mov.u32 %r271, %laneid;
	// end inline asm
	mov.b32 	%r273, %f516;
	mov.b32 	%r274, 1;
	mov.b32 	%r295, 31;
	mov.b32 	%r296, -1;
	// begin inline asm
	shfl.sync.down.b32 %r272, %r273, %r274, %r295, %r296;
	// end inline asm
	setp.gt.s32 	%p67, %r271, 30;
	mov.b32 	%f350, %r272;
	add.f32 	%f351, %f516, %f350;
	selp.f32 	%f352, %f516, %f351, %p67;
	mov.b32 	%r278, %f352;
	mov.b32 	%r279, 2;
	// begin inline asm
	shfl.sync.down.b32 %r277, %r278, %r279, %r295, %r296;
	// end inline asm
	setp.gt.s32 	%p68, %r271, 29;
	mov.b32 	%f353, %r277;
	add.f32 	%f354, %f352, %f353;
	selp.f32 	%f355, %f352, %f354, %p68;
	mov.b32 	%r283, %f355;
	mov.b32 	%r284, 4;
	// begin inline asm
	shfl.sync.down.b32 %r282, %r283, %r284, %r295, %r296;
	// end inline asm
	setp.gt.s32 	%p69, %r271, 27;
	mov.b32 	%f356, %r282;
	add.f32 	%f357, %f355, %f356;
	selp.f32 	%f358, %f355, %f357, %p69;
	mov.b32 	%r288, %f358;
	mov.b32 	%r289, 8;
	// begin inline asm
	shfl.sync.down.b32 %r287, %r288, %r289, %r295, %r296;
	// end inline asm
	setp.gt.s32 	%p70, %r271, 23;
	mov.b32 	%f359, %r287;
	add.f32 	%f360, %f358, %f359;
	selp.f32 	%f361, %f358, %f360, %p70;
	mov.b32 	%r293, %f361;
	mov.b32 	%r294, 16;
	// begin inline asm
	shfl.sync.down.b32 %r292, %r293, %r294, %r295, %r296;
	// end inline asm
	setp.gt.s32 	%p71, %r271, 15;
	mov.b32 	%f362, %r292;
	add.f32 	%f26, %f361, %f362;
	selp.f32 	%f530, %f361, %f26, %p71;
	setp.ne.s32 	%p72, %r271, 0;
	@%p72 bra 	$L__BB6_36;
	shr.u32 	%r297, %r13, 3;
	and.b32  	%r298, %r297, 124;
	mov.u32 	%r299, _ZZN3cub18CUB_300001_SM_10006detail6reduce28DeviceReduceSingleTileKernelINS2_10policy_hubIfjN4cuda3std3__44plusIfEEE10Policy1000EPfPiiS9_ifNS7_10__identityEEEvT0_T1_T2_T3_T4_T6_E12temp_storage;
	add.s32 	%r300, %r299, %r298;
	st.shared.f32 	[%r300+16], %f26;
$L__BB6_36:
	bar.sync 	0;
	setp.ne.s32 	%p73, %r13, 0;
	@%p73 bra 	$L__BB6_72;
	ld.shared.f32 	%f363, [_ZZN3cub18CUB_300001_SM_10006detail6reduce28DeviceReduceSingleTileKernelINS2_10policy_hubIfjN4cuda3std3__44plusIfEEE10Policy1000EPfPiiS9_ifNS7_10__identityEEEvT0_T1_T2_T3_T4_T6_E12temp_storage+20];
	add.f32 	%f364, %f530, %f363;
	ld.shared.f32 	%f365, [_ZZN3cub18CUB_300001_SM_10006detail6reduce28DeviceReduceSingleTileKernelINS2_10policy_hubIfjN4cuda3std3__44plusIfEEE10Policy1000EPfPiiS9_ifNS7_10__identityEEEvT0_T1_T2_T3_T4_T6_E12temp_storage+24];
	add.f32 	%f366, %f364, %f365;
	ld.shared.f32 	%f367, [_ZZN3cub18CUB_300001_SM_10006detail6reduce28DeviceReduceSingleTileKernelINS2_10policy_hubIfjN4cuda3std3__44plusIfEEE10Policy1000EPfPiiS9_ifNS7_10__identityEEEvT0_T1_T2_T3_T4_T6_E12temp_storage+28];
	add.f32 	%f368, %f366, %f367;
	ld.shared.f32 	%f369, [_ZZN3cub18CUB_300001_SM_10006detail6reduce28DeviceReduceSingleTileKernelINS2_10policy_hubIfjN4cuda3std3__44plusIfEEE10Policy1000EPfPiiS9_ifNS7_10__identityEEEvT0_T1_T2_T3_T4_T6_E12temp_storage+32];
	add.f32 	%f370, %f368, %f369;
	ld.shared.f32 	%f371, [_ZZN3cub18CUB_300001_SM_10006detail6reduce28DeviceReduceSingleTileKernelINS2_10policy_hubIfjN4cuda3std3__44plusIfEEE10Policy1000EPfPiiS9_ifNS7_10__identityEEEvT0_T1_T2_T3_T4_T6_E12temp_storage+36];
	add.f32 	%f372, %f370, %f371;
	ld.shared.f32 	%f373, [_ZZN3cub18CUB_300001_SM_10006detail6reduce28DeviceReduceSingleTileKernelINS2_10policy_hubIfjN4cuda3std3__44plusIfEEE10Policy1000EPfPiiS9_ifNS7_10__identityEEEvT0_T1_T2_T3_T4_T6_E12temp_storage+40];
	add.f32 	%f374, %f372, %f373;
	ld.shared.f32 	%f375, [_ZZN3cub18CUB_300001_SM_10006detail6reduce28DeviceReduceSingleTileKernelINS2_10policy_hubIfjN4cuda3std3__44plusIfEEE10Policy1000EPfPiiS9_ifNS7_10__identityEEEvT0_T1_T2_T3_T4_T6_E12temp_storage+44];
	add.f32 	%f376, %f374, %f375;
	ld.shared.f32 	%f377, [_ZZN3cub18CUB_300001_SM_10006detail6reduce28DeviceReduceSingleTileKernelINS2_10policy_hubIfjN4cuda3std3__44plusIfEEE10Policy1000EPfPiiS9_ifNS7_10__identityEEEvT0_T1_T2_T3_T4_T6_E12temp_storage+48];
	add.f32 	%f378, %f376, %f377;
	ld.shared.f32 	%f379, [_ZZN3cub18CUB_300001_SM_10006detail6reduce28DeviceReduceSingleTileKernelINS2_10policy_hubIfjN4cuda3std3__44plusIfEEE10Policy1000EPfPiiS9_ifNS7_10__identityEEEvT0_T1_T2_T3_T4_T6_E12temp_storage+52];
	add.f32 	%f380, %f378, %f379;
	ld.shared.f32 	%f381, [_ZZN3cub18CUB_300001_SM_10006detail6reduce28DeviceReduceSingleTileKernelINS2_10policy_hubIfjN4cuda3std3__44plusIfEEE10Policy1000EPfPiiS9_ifNS7_10__identityEEEvT0_T1_T2_T3_T4_T6_E12temp_storage+56];
	add.f32 	%f382, %f380, %f381;
	ld.shared.f32 	%f383, [_ZZN3cub18CUB_300001_SM_10006detail6reduce28DeviceReduceSingleTileKernelINS2_10policy_hubIfjN4cuda3std3__44plusIfEEE10Policy1000EPfPiiS9_ifNS7_10__identityEEEvT0_T1_T2_T3_T4_T6_E12temp_storage+60];
	add.f32 	%f384, %f382, %f383;
	ld.shared.f32 	%f385, [_ZZN3cub18CUB_300001_SM_10006detail6reduce28DeviceReduceSingleTileKernelINS2_10policy_hubIfjN4cuda3std3__44plusIfEEE10Policy1000EPfPiiS9_ifNS7_10__identityEEEvT0_T1_T2_T3_T4_T6_E12temp_storage+64];
	add.f32 	%f386, %f384, %f385;
	ld.shared.f32 	%f387, [_ZZN3cub18CUB_300001_SM_10006detail6reduce28DeviceReduceSingleTileKernelINS2_10policy_hubIfjN4cuda3std3__44plusIfEEE10Policy1000EPfPiiS9_ifNS7_10__identityEEEvT0_T1_T2_T3_T4_T6_E12temp_storage+68];
	add.f32 	%f388, %f386, %f387;
	ld.shared.f32 	%f389, [_ZZN3cub18CUB_300001_SM_10006detail6reduce28DeviceReduceSingleTileKernelINS2_10policy_hubIfjN4cuda3std3__44plusIfEEE10Policy1000EPfPiiS9_ifNS7_10__identityEEEvT0_T1_T2_T3_T4_T6_E12temp_storage+72];
	add.f32 	%f390, %f388, %f389;
	ld.shared.f32 	%f391, [_ZZN3cub18CUB_300001_SM_10006detail6reduce28DeviceReduceSingleTileKernelINS2_10policy_hubIfjN4cuda3std3__44plusIfEEE10Policy1000EPfPiiS9_ifNS7_10__identityEEEvT0_T1_T2_T3_T4_T6_E12temp_storage+76];
	add.f32 	%f530, %f390, %f391;
	bra.uni 	$L__BB6_72;
$L__BB6_38:
	setp.gt.s32 	%p3, %r67, 8191;
	@%p3 bra 	$L__BB6_56;
	mov.u32 	%r34, %tid.x;
	setp.ge.s32 	%p20, %r34, %r67;
	mov.f32 	%f522, 0f00000000;
	mov.u32 	%r399, %r34;
	@%p20 bra 	$L__BB6_41;
	mul.wide.u32 	%rd66, %r34, 4;
	add.s64 	%rd65, %rd16, %rd66;
	// begin inline asm
	ld.global.nc.u32 %r145, [%rd65];
	// end inline asm
	mov.b32 	%f522, %r145;
	add.s32 	%r399, %r34, 512;
$L__BB6_41:
	setp.ge.s32 	%p21, %r399, %r67;
	@%p21 bra 	$L__BB6_47;
	not.b32 	%r146, %r399;
	add.s32 	%r37, %r67, %r146;
	and.b32  	%r147, %r37, 1536;
	setp.eq.s32 	%p22, %r147, 1536;
	@%p22 bra 	$L__BB6_45;
	mul.wide.u32 	%rd67, %r399, 4;
	add.s64 	%rd131, %rd16, %rd67;
	shr.u32 	%r148, %r37, 9;
	add.s32 	%r149, %r148, 1;
	and.b32  	%r150, %r149, 3;
	neg.s32 	%r397, %r150;
$L__BB6_44:
	.pragma "nounroll";
	// begin inline asm
	ld.global.nc.u32 %r151, [%rd131];
	// end inline asm
	mov.b32 	%f172, %r151;
	add.f32 	%f522, %f522, %f172;
	add.s32 	%r399, %r399, 512;
	add.s64 	%rd131, %rd131, 2048;
	add.s32 	%r397, %r397, 1;
	setp.ne.s32 	%p23, %r397, 0;
	@%p23 bra 	$L__BB6_44;
$L__BB6_45:
	setp.lt.u32 	%p24, %r37, 1536;
	@%p24 bra 	$L__BB6_47;
$L__BB6_46:
	mul.wide.s32 	%rd73, %r399, 4;
	add.s64 	%rd69, %rd16, %rd73;
	// begin inline asm
	ld.global.nc.u32 %r152, [%rd69];
	// end inline asm
	mov.b32 	%f173, %r152;
	add.f32 	%f174, %f522, %f173;
	add.s64 	%rd70, %rd69, 2048;
	// begin inline asm
	ld.global.nc.u32 %r153, [%rd70];
	// end inline asm
	mov.b32 	%f175, %r153;
	add.f32 	%f176, %f174, %f175;
	add.s64 	%rd71, %rd69, 4096;
	// begin inline asm
	ld.global.nc.u32 %r154, [%rd71];
	// end inline asm
	mov.b32 	%f177, %r154;
	add.f32 	%f178, %f176, %f177;
	add.s64 	%rd72, %rd69, 6144;
	// begin inline asm
	ld.global.nc.u32 %r155, [%rd72];
	// end inline asm
	mov.b32 	%f179, %r155;
	add.f32 	%f522, %f178, %f179;
	add.s32 	%r399, %r399, 2048;
	setp.lt.s32 	%p25, %r399, %r67;
	@%p25 bra 	$L__BB6_46;
$L__BB6_47:
	setp.lt.s32 	%p26, %r67, 512;
	@%p26 bra 	$L__BB6_52;
	// begin inline asm
	mov.u32 %r194, %laneid;
	// end inline asm
	mov.b32 	%r196, %f522;
	mov.b32 	%r197, 1;
	mov.b32 	%r218, 31;
	mov.b32 	%r219, -1;
	// begin inline asm
	shfl.sync.down.b32 %r195, %r196, %r197, %r218, %r219;
	// end inline asm
	setp.gt.s32 	%p50, %r194, 30;
	mov.b32 	%f238, %r195;
	add.f32 	%f239, %f522, %f238;
	selp.f32 	%f240, %f522, %f239, %p50;
	mov.b32 	%r201, %f240;
	mov.b32 	%r202, 2;
	// begin inline asm
	shfl.sync.down.b32 %r200, %r201, %r202, %r218, %r219;
	// end inline asm
	setp.gt.s32 	%p51, %r194, 29;
	mov.b32 	%f241, %r200;
	add.f32 	%f242, %f240, %f241;
	selp.f32 	%f243, %f240, %f242, %p51;
	mov.b32 	%r206, %f243;
	mov.b32 	%r207, 4;
	// begin inline asm
	shfl.sync.down.b32 %r205, %r206, %r207, %r218, %r219;
	// end inline asm
	setp.gt.s32 	%p52, %r194, 27;
	mov.b32 	%f244, %r205;
	add.f32 	%f245, %f243, %f244;
	selp.f32 	%f246, %f243, %f245, %p52;
	mov.b32 	%r211, %f246;
	mov.b32 	%r212, 8;
	// begin inline asm
	shfl.sync.down.b32 %r210, %r211, %r212, %r218, %r219;
	// end inline asm
	setp.gt.s32 	%p53, %r194, 23;
	mov.b32 	%f247, %r210;
	add.f32 	%f248, %f246, %f247;
	selp.f32 	%f249, %f246, %f248, %p53;
	mov.b32 	%r216, %f249;
	mov.b32 	%r217, 16;
	// begin inline asm
	shfl.sync.down.b32 %r215, %r216, %r217, %r218, %r219;
	// end inline asm
	setp.gt.s32 	%p54, %r194, 15;
	mov.b32 	%f250, %r215;
	add.f32 	%f38, %f249, %f250;
	selp.f32 	%f530, %f249, %f38, %p54;
	setp.ne.s32 	%p55, %r194, 0;
	@%p55 bra 	$L__BB6_50;
	shr.u32 	%r220, %r34, 3;
	and.b32  	%r221, %r220, 124;
	mov.u32 	%r222, _ZZN3cub18CUB_300001_SM_10006detail6reduce28DeviceReduceSingleTileKernelINS2_10policy_hubIfjN4cuda3std3__44plusIfEEE10Policy1000EPfPiiS9_ifNS7_10__identityEEEvT0_T1_T2_T3_T4_T6_E12temp_storage;
	add.s32 	%r223, %r222, %r221;
	st.shared.f32 	[%r223+16], %f38;
$L__BB6_50:
	bar.sync 	0;
	setp.ne.s32 	%p56, %r34, 0;
	@%p56 bra 	$L__BB6_72;
	ld.shared.f32 	%f251, [_ZZN3cub18CUB_300001_SM_10006detail6reduce28DeviceReduceSingleTileKernelINS2_10policy_hubIfjN4cuda3std3__44plusIfEEE10Policy1000EPfPiiS9_ifNS7_10__identityEEEvT0_T1_T2_T3_T4_T6_E12temp_storage+20];
	add.f32 	%f252, %f530, %f251;
	ld.shared.f32 	%f253, [_ZZN3cub18CUB_300001_SM_10006detail6reduce28DeviceReduceSingleTileKernelINS2_10policy_hubIfjN4cuda3std3__44plusIfEEE10Policy1000EPfPiiS9_ifNS7_10__identityEEEvT0_T1_T2_T3_T4_T6_E12temp_storage+24];
	add.f32 	%f254, %f252, %f253;
	ld.shared.f32 	%f255, [_ZZN3cub18CUB_300001_SM_10006detail6reduce28DeviceReduceSingleTileKernelINS2_10policy_hubIfjN4cuda3std3__44plusIfEEE10Policy1000EPfPiiS9_ifNS7_10__identityEEEvT0_T1_T2_T3_T4_T6_E12temp_storage+28];
	add.f32 	%f256, %f254, %f255;
	ld.shared.f32 	%f257, [_ZZN3cub18CUB_300001_SM_10006detail6reduce28DeviceReduceSingleTileKernelINS2_10policy_hubIfjN4cuda3std3__44plusIfEEE10Policy1000EPfPiiS9_ifNS7_10__identityEEEvT0_T1_T2_T3_T4_T6_E12temp_storage+32];
	add.f32 	%f258, %f256, %f257;
	ld.shared.f32 	%f259, [_ZZN3cub18CUB_300001_SM_10006detail6reduce28DeviceReduceSingleTileKernelINS2_10policy_hubIfjN4cuda3std3__44plusIfEEE10Policy1000EPfPiiS9_ifNS7_10__identityEEEvT0_T1_T2_T3_T4_T6_E12temp_storage+36];
	add.f32 	%f260, %f258, %f259;
	ld.shared.f32 	%f261, [_ZZN3cub18CUB_300001_SM_10006detail6reduce28DeviceReduceSingleTileKernelINS2_10policy_hubIfjN4cuda3std3__44plusIfEEE10Policy1000EPfPiiS9_ifNS7_10__identityEEEvT0_T1_T2_T3_T4_T6_E12temp_storage+40];
	add.f32 	%f262, %f260, %f261;
	ld.shared.f32 	%f263, [_ZZN3cub18CUB_300001_SM_10006detail6reduce28DeviceReduceSingleTileKernelINS2_10policy_hubIfjN4cuda3std3__44plusIfEEE10Policy1000EPfPiiS9_ifNS7_10__identityEEEvT0_T1_T2_T3_T4_T6_E12temp_storage+44];
	add.f32 	%f264, %f262, %f263;
	ld.shared.f32 	%f265, [_ZZN3cub18CUB_300001_SM_10006detail6reduce28DeviceReduceSingleTileKernelINS2_10policy_hubIfjN4cuda3std3__44plusIfEEE10Policy1000EPfPiiS9_ifNS7_10__identityEEEvT0_T1_T2_T3_T4_T6_E12temp_storage+48];
	add.f32 	%f266, %f264, %f265;
	ld.shared.f32 	%f267, [_ZZN3cub18CUB_300001_SM_10006detail6reduce28DeviceReduceSingleTileKernelINS2_10policy_hubIfjN4cuda3std3__44plusIfEEE10Policy1000EPfPiiS9_ifNS7_10__identityEEEvT0_T1_T2_T3_T4_T6_E12temp_storage+52];
	add.f32 	%f268, %f266, %f267;
	ld.shared.f32 	%f269, [_ZZN3cub18CUB_300001_SM_10006detail6reduce28DeviceReduceSingleTileKernelINS2_10policy_hubIfjN4cuda3std3__44plusIfEEE10Policy1000EPfPiiS9_ifNS7_10__identityEEEvT0_T1_T2_T3_T4_T6_E12temp_storage+56];
	add.f32 	%f270, %f268, %f269;
	ld.shared.f32 	%f271, [_ZZN3cub18CUB_300001_SM_10006detail6reduce28DeviceReduceSingleTileKernelINS2_10policy_hubIfjN4cuda3std3__44plusIfEEE10Policy1000EPfPiiS9_ifNS7_10__identityEEEvT0_T1_T2_T3_T4_T6_E12temp_storage+60];
	add.f32 	%f272, %f270, %f271;
	ld.shared.f32 	%f273, [_ZZN3cub18CUB_300001_SM_10006detail6reduce28DeviceReduceSingleTileKernelINS2_10policy_hubIfjN4cuda3std3__44plusIfEEE10Policy1000EPfPiiS9_ifNS7_10__identityEEEvT0_T1_T2_T3_T4_T6_E12temp_storage+64];
	add.f32 	%f274, %f272, %f273;
	ld.shared.f32 	%f275, [_ZZN3cub18CUB_300001_SM_10006detail6reduce28DeviceReduceSingleTileKernelINS2_10policy_hubIfjN4cuda3std3__44plusIfEEE10Policy1000EPfPiiS9_ifNS7_10__identityEEEvT0_T1_T2_T3_T4_T6_E12temp_storage+68];
	add.f32 	%f276, %f274, %f275;
	ld.shared.f32 	%f277, [_ZZN3cub18CUB_300001_SM_10006detail6reduce28DeviceReduceSingleTileKernelINS2_10policy_hubIfjN4cuda3std3__44plusIfEEE10Policy1000EPfPiiS9_ifNS7_10__identityEEEvT0_T1_T2_T3_T4_T6_E12temp_storage+72];
	add.f32 	%f278, %f276, %f277;
	ld.shared.f32 	%f279, [_ZZN3cub18CUB_300001_SM_10006detail6reduce28DeviceReduceSingleTileKernelINS2_10policy_hubIfjN4cuda3std3__44plusIfEEE10Policy1000EPfPiiS9_ifNS7_10__identityEEEvT0_T1_T2_T3_T4_T6_E12temp_storage+76];
	add.f32 	%f530, %f278, %f279;
	bra.uni 	$L__BB6_72;
$L__BB6_52:
	// begin inline asm
	mov.u32 %r156, %laneid;
	// end inline asm
	and.b32  	%r182, %r34, 992;
	add.s32 	%r183, %r182, 32;
	setp.gt.s32 	%p27, %r183, %r67;
	not.b32 	%r184, %r182;
	add.s32 	%r185, %r67, %r184;
	selp.b32 	%r180, %r185, 31, %p27;
	mov.b32 	%r158, %f522;
	mov.b32 	%r159, 1;
	mov.b32 	%r181, -1;
	// begin inline asm
	shfl.sync.down.b32 %r157, %r158, %r159, %r180, %r181;
	// end inline asm
	setp.lt.s32 	%p28, %r156, %r180;
	mov.b32 	%f180, %r157;
	add.f32 	%f181, %f522, %f180;
	selp.f32 	%f182, %f181, %f522, %p28;
	mov.b32 	%r163, %f182;
	mov.b32 	%r164, 2;
	// begin inline asm
	shfl.sync.down.b32 %r162, %r163, %r164, %r180, %r181;
	// end inline asm
	add.s32 	%r186, %r156, 2;
	setp.gt.s32 	%p29, %r186, %r180;
	mov.b32 	%f183, %r162;
	add.f32 	%f184, %f182, %f183;
	selp.f32 	%f185, %f182, %f184, %p29;
	mov.b32 	%r168, %f185;
	mov.b32 	%r169, 4;
	// begin inline asm
	shfl.sync.down.b32 %r167, %r168, %r169, %r180, %r181;
	// end inline asm
	add.s32 	%r187, %r156, 4;
	setp.gt.s32 	%p30, %r187, %r180;
	mov.b32 	%f186, %r167;
	add.f32 	%f187, %f185, %f186;
	selp.f32 	%f188, %f185, %f187, %p30;
	mov.b32 	%r173, %f188;
	mov.b32 	%r174, 8;
	// begin inline asm
	shfl.sync.down.b32 %r172, %r173, %r174, %r180, %r181;
	// end inline asm
	add.s32 	%r188, %r156, 8;
	setp.gt.s32 	%p31, %r188, %r180;
	mov.b32 	%f189, %r172;
	add.f32 	%f190, %f188, %f189;
	selp.f32 	%f191, %f188, %f190, %p31;
	mov.b32 	%r178, %f191;
	mov.b32 	%r179, 16;
	// begin inline asm
	shfl.sync.down.b32 %r177, %r178, %r179, %r180, %r181;
	// end inline asm
	add.s32 	%r189, %r156, 16;
	setp.gt.s32 	%p32, %r189, %r180;
	mov.b32 	%f192, %r177;
	add.f32 	%f193, %f191, %f192;
	selp.f32 	%f530, %f191, %f193, %p32;
	setp.ne.s32 	%p33, %r156, 0;
	@%p33 bra 	$L__BB6_54;
	shr.u32 	%r190, %r34, 3;
	and.b32  	%r191, %r190, 124;
	mov.u32 	%r192, _ZZN3cub18CUB_300001_SM_10006detail6reduce28DeviceReduceSingleTileKernelINS2_10policy_hubIfjN4cuda3std3__44plusIfEEE10Policy1000EPfPiiS9_ifNS7_10__identityEEEvT0_T1_T2_T3_T4_T6_E12temp_storage;
	add.s32 	%r193, %r192, %r191;
	st.shared.f32 	[%r193+16], %f530;
$L__BB6_54:
	bar.sync 	0;
	setp.ne.s32 	%p34, %r34, 0;
	@%p34 bra 	$L__BB6_72;
	setp.gt.s32 	%p35, %r67, 32;
	ld.shared.f32 	%f194, [_ZZN3cub18CUB_300001_SM_10006detail6reduce28DeviceReduceSingleTileKernelINS2_10policy_hubIfjN4cuda3std3__44plusIfEEE10Policy1000EPfPiiS9_ifNS7_10__identityEEEvT0_T1_T2_T3_T4_T6_E12temp_storage+20];
	add.f32 	%f195, %f530, %f194;
	selp.f32 	%f196, %f195, %f530, %p35;
	setp.gt.s32 	%p36, %r67, 64;
	ld.shared.f32 	%f197, [_ZZN3cub18CUB_300001_SM_10006detail6reduce28DeviceReduceSingleTileKernelINS2_10policy_hubIfjN4cuda3std3__44plusIfEEE10Policy1000EPfPiiS9_ifNS7_10__identityEEEvT0_T1_T2_T3_T4_T6_E12temp_storage+24];
	add.f32 	%f198, %f197, %f196;
	selp.f32 	%f199, %f198, %f196, %p36;
	setp.gt.s32 	%p37, %r67, 96;
	ld.shared.f32 	%f200, [_ZZN3cub18CUB_300001_SM_10006detail6reduce28DeviceReduceSingleTileKernelINS2_10policy_hubIfjN4cuda3std3__44plusIfEEE10Policy1000EPfPiiS9_ifNS7_10__identityEEEvT0_T1_T2_T3_T4_T6_E12temp_storage+28];
	add.f32 	%f201, %f200, %f199;
	selp.f32 	%f202, %f201, %f199, %p37;
	setp.gt.s32 	%p38, %r67, 128;
	ld.shared.f32 	%f203, [_ZZN3cub18CUB_300001_SM_10006detail6reduce28DeviceReduceSingleTileKernelINS2_10policy_hubIfjN4cuda3std3__44plusIfEEE10Policy1000EPfPiiS9_ifNS7_10__identityEEEvT0_T1_T2_T3_T4_T6_E12temp_storage+32];
	add.f32 	%f204, %f203, %f202;
	selp.f32 	%f205, %f204, %f202, %p38;
	setp.gt.s32 	%p39, %r67, 160;
	ld.shared.f32 	%f206, [_ZZN3cub18CUB_300001_SM_10006detail6reduce28DeviceReduceSingleTileKernelINS2_10policy_hubIfjN4cuda3std3__44plusIfEEE10Policy1000EPfPiiS9_ifNS7_10__identityEEEvT0_T1_T2_T3_T4_T6_E12temp_storage+36];
	add.f32 	%f207, %f206, %f205;
	selp.f32 	%f208, %f207, %f205, %p39;
	setp.gt.s32 	%p40, %r67, 192;
	ld.shared.f32 	%f209, [_ZZN3cub18CUB_300001_SM_10006detail6reduce28DeviceReduceSingleTileKernelINS2_10policy_hubIfjN4cuda3std3__44plusIfEEE10Policy1000EPfPiiS9_ifNS7_10__identityEEEvT0_T1_T2_T3_T4_T6_E12temp_storage+40];
	add.f32 	%f210, %f209, %f208;
	selp.f32 	%f211, %f210, %f208, %p40;
	setp.gt.s32 	%p41, %r67, 224;
	ld.shared.f32 	%f212, [_ZZN3cub18CUB_300001_SM_10006detail6reduce28DeviceReduceSingleTileKernelINS2_10policy_hubIfjN4cuda3std3__44plusIfEEE10Policy1000EPfPiiS9_ifNS7_10__identityEEEvT0_T1_T2_T3_T4_T6_E12temp_storage+44];
	add.f32 	%f213, %f212, %f211;
	selp.f32 	%f214, %f213, %f211, %p41;
	setp.gt.s32 	%p42, %r67, 256;
	ld.shared.f32 	%f215, [_ZZN3cub18CUB_300001_SM_10006detail6reduce28DeviceReduceSingleTileKernelINS2_10policy_hubIfjN4cuda3std3__44plusIfEEE10Policy1000EPfPiiS9_ifNS7_10__identityEEEvT0_T1_T2_T3_T4_T6_E12temp_storage+48];
	add.f32 	%f216, %f215, %f214;
	selp.f32 	%f217, %f216, %f214, %p42;
	setp.gt.s32 	%p43, %r67, 288;
	ld.shared.f32 	%f218, [_ZZN3cub18CUB_300001_SM_10006detail6reduce28DeviceReduceSingleTileKernelINS2_10policy_hubIfjN4cuda3std3__44plusIfEEE10Policy1000EPfPiiS9_ifNS7_10__identityEEEvT0_T1_T2_T3_T4_T6_E12temp_storage+52];
	add.f32 	%f219, %f218, %f217;
	selp.f32 	%f220, %f219, %f217, %p43;
	setp.gt.s32 	%p44, %r67, 320;
	ld.shared.f32 	%f221, [_ZZN3cub18CUB_300001_SM_10006detail6reduce28DeviceReduceSingleTileKernelINS2_10policy_hubIfjN4cuda3std3__44plusIfEEE10Policy1000EPfPiiS9_ifNS7_10__identityEEEvT0_T1_T2_T3_T4_T6_E12temp_storage+56];
	add.f32 	%f222, %f221, %f220;
	selp.f32 	%f223, %f222, %f220, %p44;
	setp.gt.s32 	%p45, %r67, 352;
	ld.shared.f32 	%f224, [_ZZN3cub18CUB_300001_SM_10006detail6reduce28DeviceReduceSingleTileKernelINS2_10policy_hubIfjN4cuda3std3__44plusIfEEE10Policy1000EPfPiiS9_ifNS7_10__identityEEEvT0_T1_T2_T3_T4_T6_E12temp_storage+60];
	add.f32 	%f225, %f224, %f223;
	selp.f32 	%f226, %f225, %f223, %p45;
	setp.gt.s32 	%p46, %r67, 384;
	ld.shared.f32 	%f227, [_ZZN3cub18CUB_300001_SM_10006detail6reduce28DeviceReduceSingleTileKernelINS2_10policy_hubIfjN4cuda3std3__44plusIfEEE10Policy1000EPfPiiS9_ifNS7_10__identityEEEvT0_T1_T2_T3_T4_T6_E12temp_storage+64];
	add.f32 	%f228, %f227, %f226;
	selp.f32 	%f229, %f228, %f226, %p46;
	setp.gt.s32 	%p47, %r67, 416;
	ld.shared.f32 	%f230, [_ZZN3cub18CUB_300001_SM_10006detail6reduce28DeviceReduceSingleTileKernelINS2_10policy_hubIfjN4cuda3std3__44plusIfEEE10Policy1000EPfPiiS9_ifNS7_10__identityEEEvT0_T1_T2_T3_T4_T6_E12temp_storage+68];
	add.f32 	%f231, %f230, %f229;
	selp.f32 	%f232, %f231, %f229, %p47;
	setp.gt.s32 	%p48, %r67, 448;
	ld.shared.f32 	%f233, [_ZZN3cub18CUB_300001_SM_10006detail6reduce28DeviceReduceSingleTileKernelINS2_10policy_hubIfjN4cuda3std3__44plusIfEEE10Policy1000EPfPiiS9_ifNS7_10__identityEEEvT0_T1_T2_T3_T4_T6_E12temp_storage+72];
	add.f32 	%f234, %f233, %f232;
	selp.f32 	%f235, %f234, %f232, %p48;
	setp.gt.s32 	%p49, %r67, 480;
	ld.shared.f32 	%f236, [_ZZN3cub18CUB_300001_SM_10006detail6reduce28DeviceReduceSingleTileKernelINS2_10policy_hubIfjN4cuda3std3__44plusIfEEE10Policy1000EPfPiiS9_ifNS7_10__identityEEEvT0_T1_T2_T3_T4_T6_E12temp_storage+76];
	add.f32 	%f237, %f236, %f235;
	selp.f32 	%f530, %f237, %f235, %p49;
	bra.uni 	$L__BB6_72;
$L__BB6_56:
	mov.u32 	%r46, %tid.x;
	mul.wide.u32 	%rd35, %r46, 4;
	add.s64 	%rd19, %rd16, %rd35;
	// begin inline asm
	ld.global.nc.u32 %r69, [%rd19];
	// end inline asm
	mov.b32 	%f58, %r69;
	add.s64 	%rd20, %rd19, 2048;
	// begin inline asm
	ld.global.nc.u32 %r70, [%rd20];
	// end inline asm
	mov.b32 	%f59, %r70;
	add.s64 	%rd21, %rd19, 4096;
	// begin inline asm
	ld.global.nc.u32 %r71, [%rd21];
	// end inline asm
	mov.b32 	%f60, %r71;
	add.s64 	%rd22, %rd19, 6144;
	// begin inline asm
	ld.global.nc.u32 %r72, [%rd22];
	// end inline asm
	mov.b32 	%f61, %r72;
	add.s64 	%rd23, %rd19, 8192;
	// begin inline asm
	ld.global.nc.u32 %r73, [%rd23];
	// end inline asm
	mov.b32 	%f62, %r73;
	add.s64 	%rd24, %rd19, 10240;
	// begin inline asm
	ld.global.nc.u32 %r74, [%rd24];
	// end inline asm
	mov.b32 	%f63, %r74;
	add.s64 	%rd25, %rd19, 12288;
	// begin inline asm
	ld.global.nc.u32 %r75, [%rd25];
	// end inline asm
	mov.b32 	%f64, %r75;
	add.s64 	%rd26, %rd19, 14336;
	// begin inline asm
	ld.global.nc.u32 %r76, [%rd26];
	// end inline asm
	mov.b32 	%f65, %r76;
	add.s64 	%rd27, %rd19, 16384;
	// begin inline asm
	ld.global.nc.u32 %r77, [%rd27];
	// end inline asm
	mov.b32 	%f66, %r77;
	add.s64 	%rd28, %rd19, 18432;
	// begin inline asm
	ld.global.nc.u32 %r78, [%rd28];
	// end inline asm
	mov.b32 	%f67, %r78;
	add.s64 	%rd29, %rd19, 20480;
	// begin inline asm
	ld.global.nc.u32 %r79, [%rd29];
	// end inline asm
	mov.b32 	%f68, %r79;
	add.s64 	%rd30, %rd19, 22528;
	// begin inline asm
	ld.global.nc.u32 %r80, [%rd30];
	// end inline asm
	mov.b32 	%f69, %r80;
	add.s64 	%rd31, %rd19, 24576;
	// begin inline asm
	ld.global.nc.u32 %r81, [%rd31];
	// end inline asm
	mov.b32 	%f70, %r81;
	add.s64 	%rd32, %rd19, 26624;
	// begin inline asm
	ld.global.nc.u32 %r82, [%rd32];
	// end inline asm
	mov.b32 	%f71, %r82;
	add.s64 	%rd33, %rd19, 28672;
	// begin inline asm
	ld.global.nc.u32 %r83, [%rd33];
	// end inline asm
	mov.b32 	%f72, %r83;
	add.s64 	%rd34, %rd19, 30720;
	// begin inline asm
	ld.global.nc.u32 %r84, [%rd34];
	// end inline asm
	mov.b32 	%f73, %r84;
	add.f32 	%f74, %f58, %f59;
	add.f32 	%f75, %f60, %f61;
	add.f32 	%f76, %f62, %f63;
	add.f32 	%f77, %f64, %f65;
	add.f32 	%f78, %f66, %f67;
	add.f32 	%f79, %f68, %f69;
	add.f32 	%f80, %f70, %f71;
	add.f32 	%f81, %f72, %f73;
	add.f32 	%f82, %f74, %f75;
	add.f32 	%f83, %f76, %f77;
	add.f32 	%f84, %f78, %f79;
	add.f32 	%f85, %f80, %f81;
	add.f32 	%f86, %f82, %f83;
	add.f32 	%f87, %f84, %f85;
	add.f32 	%f529, %f86, %f87;
	setp.lt.u32 	%p4, %r67, 16384;
	mov.b32 	%r402, 8192;
	@%p4 bra 	$L__BB6_60;
	add.s32 	%r47, %r67, -8192;
	mov.b32 	%r402, 8192;
$L__BB6_58:
	mul.wide.s32 	%rd52, %r402, 4;
	add.s64 	%rd36, %rd19, %rd52;
	// begin inline asm
	ld.global.nc.u32 %r87, [%rd36];
	// end inline asm
	mov.b32 	%f88, %r87;
	add.s64 	%rd37, %rd36, 2048;
	// begin inline asm
	ld.global.nc.u32 %r88, [%rd37];
	// end inline asm
	mov.b32 	%f89, %r88;
	add.s64 	%rd38, %rd36, 4096;
	// begin inline asm
	ld.global.nc.u32 %r89, [%rd38];
	// end inline asm
	mov.b32 	%f90, %r89;
	add.s64 	%rd39, %rd36, 6144;
	// begin inline asm
	ld.global.nc.u32 %r90, [%rd39];
	// end inline asm
	mov.b32 	%f91, %r90;
	add.s64 	%rd40, %rd36, 8192;
	// begin inline asm
	ld.global.nc.u32 %r91, [%rd40];
	// end inline asm
	mov.b32 	%f92, %r91;
	add.s64 	%rd41, %rd36, 10240;
	// begin inline asm
	ld.global.nc.u32 %r92, [%rd41];
	// end inline asm
	mov.b32 	%f93, %r92;
	add.s64 	%rd42, %rd36, 12288;
	// begin inline asm
	ld.global.nc.u32 %r93, [%rd42];
	// end inline asm
	mov.b32 	%f94, %r93;
	add.s64 	%rd43, %rd36, 14336;
	// begin inline asm
	ld.global.nc.u32 %r94, [%rd43];
	// end inline asm
	mov.b32 	%f95, %r94;
	add.s64 	%rd44, %rd36, 16384;
	// begin inline asm
	ld.global.nc.u32 %r95, [%rd44];
	// end inline asm
	mov.b32 	%f96, %r95;
	add.s64 	%rd45, %rd36, 18432;
	// begin inline asm
	ld.global.nc.u32 %r96, [%rd45];
	// end inline asm
	mov.b32 	%f97, %r96;
	add.s64 	%rd46, %rd36, 20480;
	// begin inline asm
	ld.global.nc.u32 %r97, [%rd46];
	// end inline asm
	mov.b32 	%f98, %r97;
	add.s64 	%rd47, %rd36, 22528;
	// begin inline asm
	ld.global.nc.u32 %r98, [%rd47];
	// end inline asm
	mov.b32 	%f99, %r98;
	add.s64 	%rd48, %rd36, 24576;
	// begin inline asm
	ld.global.nc.u32 %r99, [%rd48];
	// end inline asm
	mov.b32 	%f100, %r99;
	add.s64 	%rd49, %rd36, 26624;
	// begin inline asm
	ld.global.nc.u32 %r100, [%rd49];
	// end inline asm
	mov.b32 	%f101, %r100;
	add.s64 	%rd50, %rd36, 28672;
	// begin inline asm
	ld.global.nc.u32 %r101, [%rd50];
	// end inline asm
	mov.b32 	%f102, %r101;
	add.s64 	%rd51, %rd36, 30720;
	// begin inline asm
	ld.global.nc.u32 %r102, [%rd51];
	// end inline asm
	mov.b32 	%f103, %r102;
	add.f32 	%f104, %f529, %f88;
	add.f32 	%f105, %f89, %f90;
	add.f32 	%f106, %f91, %f92;
	add.f32 	%f107, %f93, %f94;
	add.f32 	%f108, %f95, %f96;
	add.f32 	%f109, %f97, %f98;
	add.f32 	%f110, %f99, %f100;
	add.f32 	%f111, %f101, %f102;
	add.f32 	%f112, %f104, %f105;
	add.f32 	%f113, %f106, %f107;
	add.f32 	%f114, %f108, %f109;
	add.f32 	%f115, %f110, %f111;
	add.f32 	%f116, %f112, %f113;
	add.f32 	%f117, %f114, %f115;
	add.f32 	%f118, %f116, %f117;
	add.f32 	%f529, %f118, %f103;
	sub.s32 	%r103, %r67, %r402;
	setp.lt.s32 	%p5, %r103, 8192;
	@%p5 bra 	$L__BB6_68;
	add.s32 	%r402, %r402, 8192;
	setp.le.s32 	%p6, %r402, %r47;
	@%p6 bra 	$L__BB6_58;
$L__BB6_60:
	setp.le.s32 	%p7, %r67, %r402;
	@%p7 bra 	$L__BB6_68;
	sub.s32 	%r51, %r67, %r402;
	setp.ge.s32 	%p8, %r46, %r51;
	@%p8 bra 	$L__BB6_68;
	not.b32 	%r104, %r46;
	add.s32 	%r105, %r67, %r104;
	sub.s32 	%r52, %r105, %r402;
	and.b32  	%r106, %r52, 1536;
	setp.eq.s32 	%p9, %r106, 1536;
	mov.u32 	%r406, %r46;
	@%p9 bra 	$L__BB6_65;
	add.s32 	%r404, %r46, %r402;
	shr.u32 	%r107, %r52, 9;
	add.s32 	%r108, %r107, 1;
	and.b32  	%r109, %r108, 3;
	neg.s32 	%r403, %r109;
	mov.u32 	%r406, %r46;
$L__BB6_64:
	.pragma "nounroll";
	mul.wide.u32 	%rd54, %r404, 4;
	add.s64 	%rd53, %rd16, %rd54;
	// begin inline asm
	ld.global.nc.u32 %r110, [%rd53];
	// end inline asm
	mov.b32 	%f120, %r110;
	add.f32 	%f529, %f529, %f120;
	add.s32 	%r406, %r406, 512;
	add.s32 	%r404, %r404, 512;
	add.s32 	%r403, %r403, 1;
	setp.ne.s32 	%p10, %r403, 0;
	@%p10 bra 	$L__BB6_64;
$L__BB6_65:
	setp.lt.u32 	%p11, %r52, 1536;
	@%p11 bra 	$L__BB6_68;
	cvt.u64.u32 	%rd55, %r406;
	cvt.u64.u32 	%rd56, %r402;
	add.s64 	%rd57, %rd55, %rd56;
	shl.b64 	%rd58, %rd57, 2;
	add.s64 	%rd59, %rd58, %rd16;
	add.s64 	%rd132, %rd59, 4096;
	add.s32 	%r407, %r406, %r402;
$L__BB6_67:
	mul.wide.u32 	%rd64, %r407, 4;
	add.s64 	%rd60, %rd16, %rd64;
	// begin inline asm
	ld.global.nc.u32 %r111, [%rd60];
	// end inline asm
	mov.b32 	%f121, %r111;
	add.f32 	%f122, %f529, %f121;
	add.s64 	%rd61, %rd132, -2048;
	// begin inline asm
	ld.global.nc.u32 %r112, [%rd61];
	// end inline asm
	mov.b32 	%f123, %r112;
	add.f32 	%f124, %f122, %f123;
	// begin inline asm
	ld.global.nc.u32 %r113, [%rd132];
	// end inline asm
	mov.b32 	%f125, %r113;
	add.f32 	%f126, %f124, %f125;
	add.s64 	%rd63, %rd132, 2048;
	// begin inline asm
	ld.global.nc.u32 %r114, [%rd63];
	// end inline asm
	mov.b32 	%f127, %r114;
	add.f32 	%f529, %f126, %f127;
	add.s32 	%r406, %r406, 2048;
	add.s64 	%rd132, %rd132, 8192;
	add.s32 	%r407, %r407, 2048;
	setp.lt.s32 	%p12, %r406, %r51;
	@%p12 bra 	$L__BB6_67;
$L__BB6_68:
	// begin inline asm
	mov.u32 %r115, %laneid;
	// end inline asm
	mov.b32 	%r117, %f529;
	mov.b32 	%r118, 1;
	mov.b32 	%r139, 31;
	mov.b32 	%r140, -1;
	// begin inline asm
	shfl.sync.down.b32 %r116, %r117, %r118, %r139, %r140;
	// end inline asm
	setp.gt.s32 	%p13, %r115, 30;
	mov.b32 	%f128, %r116;
	add.f32 	%f129, %f529, %f128;
	selp.f32 	%f130, %f529, %f129, %p13;
	mov.b32 	%r122, %f130;
	mov.b32 	%r123, 2;
	// begin inline asm
	shfl.sync.down.b32 %r121, %r122, %r123, %r139, %r140;
	// end inline asm
	setp.gt.s32 	%p14, %r115, 29;
	mov.b32 	%f131, %r121;
	add.f32 	%f132, %f130, %f131;
	selp.f32 	%f133, %f130, %f132, %p14;
	mov.b32 	%r127, %f133;
	mov.b32 	%r128, 4;
	// begin inline asm
	shfl.sync.down.b32 %r126, %r127, %r128, %r139, %r140;
	// end inline asm
	setp.gt.s32 	%p15, %r115, 27;
	mov.b32 	%f134, %r126;
	add.f32 	%f135, %f133, %f134;
	selp.f32 	%f136, %f133, %f135, %p15;
	mov.b32 	%r132, %f136;
	mov.b32 	%r133, 8;
	// begin inline asm
	shfl.sync.down.b32 %r131, %r132, %r133, %r139, %r140;
	// end inline asm
	setp.gt.s32 	%p16, %r115, 23;
	mov.b32 	%f137, %r131;
	add.f32 	%f138, %f136, %f137;
	selp.f32 	%f139, %f136, %f138, %p16;
	mov.b32 	%r137, %f139;
	mov.b32 	%r138, 16;
	// begin inline asm
	shfl.sync.down.b32 %r136, %r137, %r138, %r139, %r140;
	// end inline asm
	setp.gt.s32 	%p17, %r115, 15;
	mov.b32 	%f140, %r136;
	add.f32 	%f54, %f139, %f140;
	selp.f32 	%f530, %f139, %f54, %p17;
	setp.ne.s32 	%p18, %r115, 0;
	@%p18 bra 	$L__BB6_70;
	shr.u32 	%r141, %r46, 3;
	and.b32  	%r142, %r141, 124;
	mov.u32 	%r143, _ZZN3cub18CUB_300001_SM_10006detail6reduce28DeviceReduceSingleTileKernelINS2_10policy_hubIfjN4cuda3std3__44plusIfEEE10Policy1000EPfPiiS9_ifNS7_10__identityEEEvT0_T1_T2_T3_T4_T6_E12temp_storage;
	add.s32 	%r144, %r143, %r142;
	st.shared.f32 	[%r144+16], %f54;
$L__BB6_70:
	bar.sync 	0;
	setp.ne.s32 	%p19, %r46, 0;
	@%p19 bra 	$L__BB6_72;
	ld.shared.f32 	%f141, [_ZZN3cub18CUB_300001_SM_10006detail6reduce28DeviceReduceSingleTileKernelINS2_10policy_hubIfjN4cuda3std3__44plusIfEEE10Policy1000EPfPiiS9_ifNS7_10__identityEEEvT0_T1_T2_T3_T4_T6_E12temp_storage+20];
	add.f32 	%f142, %f530, %f141;
	ld.shared.f32 	%f143, [_ZZN3cub18CUB_300001_SM_10006detail6reduce28DeviceReduceSingleTileKernelINS2_10policy_hubIfjN4cuda3std3__44plusIfEEE10Policy1000EPfPiiS9_ifNS7_10__identityEEEvT0_T1_T2_T3_T4_T6_E12temp_storage+24];
	add.f32 	%f144, %f142, %f143;
	ld.shared.f32 	%f145, [_ZZN3cub18CUB_300001_SM_10006detail6reduce28DeviceReduceSingleTileKernelINS2_10policy_hubIfjN4cuda3std3__44plusIfEEE10Policy1000EPfPiiS9_ifNS7_10__identityEEEvT0_T1_T2_T3_T4_T6_E12temp_storage+28];
	add.f32 	%f146, %f144, %f145;
	ld.shared.f32 	%f147, [_ZZN3cub18CUB_300001_SM_10006detail6reduce28DeviceReduceSingleTileKernelINS2_10policy_hubIfjN4cuda3std3__44plusIfEEE10Policy1000EPfPiiS9_ifNS7_10__identityEEEvT0_T1_T2_T3_T4_T6_E12temp_storage+32];
	add.f32 	%f148, %f146, %f147;
	ld.shared.f32 	%f149, [_ZZN3cub18CUB_300001_SM_10006detail6reduce28DeviceReduceSingleTileKernelINS2_10policy_hubIfjN4cuda3std3__44plusIfEEE10Policy1000EPfPiiS9_ifNS7_10__identityEEEvT0_T1_T2_T3_T4_T6_E12temp_storage+36];
	add.f32 	%f150, %f148, %f149;
	ld.shared.f32 	%f151, [_ZZN3cub18CUB_300001_SM_10006detail6reduce28DeviceReduceSingleTileKernelINS2_10policy_hubIfjN4cuda3std3__44plusIfEEE10Policy1000EPfPiiS9_ifNS7_10__identityEEEvT0_T1_T2_T3_T4_T6_E12temp_storage+40];
	add.f32 	%f152, %f150, %f151;
	ld.shared.f32 	%f153, [_ZZN3cub18CUB_300001_SM_10006detail6reduce28DeviceReduceSingleTileKernelINS2_10policy_hubIfjN4cuda3std3__44plusIfEEE10Policy1000EPfPiiS9_ifNS7_10__identityEEEvT0_T1_T2_T3_T4_T6_E12temp_storage+44];
	add.f32 	%f154, %f152, %f153;
	ld.shared.f32 	%f155, [_ZZN3cub18CUB_300001_SM_10006detail6reduce28DeviceReduceSingleTileKernelINS2_10policy_hubIfjN4cuda3std3__44plusIfEEE10Policy1000EPfPiiS9_ifNS7_10__identityEEEvT0_T1_T2_T3_T4_T6_E12temp_storage+48];
	add.f32 	%f156, %f154, %f155;
	ld.shared.f32 	%f157, [_ZZN3cub18CUB_300001_SM_10006detail6reduce28DeviceReduceSingleTileKernelINS2_10policy_hubIfjN4cuda3std3__44plusIfEEE10Policy1000EPfPiiS9_ifNS7_10__identityEEEvT0_T1_T2_T3_T4_T6_E12temp_storage+52];
	add.f32 	%f158, %f156, %f157;
	ld.shared.f32 	%f159, [_ZZN3cub18CUB_300001_SM_10006detail6reduce28DeviceReduceSingleTileKernelINS2_10policy_hubIfjN4cuda3std3__44plusIfEEE10Policy1000EPfPiiS9_ifNS7_10__identityEEEvT0_T1_T2_T3_T4_T6_E12temp_storage+56];
	add.f32 	%f160, %f158, %f159;
	ld.shared.f32 	%f161, [_ZZN3cub18CUB_300001_SM_10006detail6reduce28DeviceReduceSingleTileKernelINS2_10policy_hubIfjN4cuda3std3__44plusIfEEE10Policy1000EPfPiiS9_ifNS7_10__identityEEEvT0_T1_T2_T3_T4_T6_E12temp_storage+60];
	add.f32 	%f162, %f160, %f161;
	ld.shared.f32 	%f163, [_ZZN3cub18CUB_300001_SM_10006detail6reduce28DeviceReduceSingleTileKernelINS2_10policy_hubIfjN4cuda3std3__44plusIfEEE10Policy1000EPfPiiS9_ifNS7_10__identityEEEvT0_T1_T2_T3_T4_T6_E12temp_storage+64];
	add.f32 	%f164, %f162, %f163;
	ld.shared.f32 	%f165, [_ZZN3cub18CUB_300001_SM_10006detail6reduce28DeviceReduceSingleTileKernelINS2_10policy_hubIfjN4cuda3std3__44plusIfEEE10Policy1000EPfPiiS9_ifNS7_10__identityEEEvT0_T1_T2_T3_T4_T6_E12temp_storage+68];
	add.f32 	%f166, %f164, %f165;
	ld.shared.f32 	%f167, [_ZZN3cub18CUB_300001_SM_10006detail6reduce28DeviceReduceSingleTileKernelINS2_10policy_hubIfjN4cuda3std3__44plusIfEEE10Policy1000EPfPiiS9_ifNS7_10__identityEEEvT0_T1_T2_T3_T4_T6_E12temp_storage+72];
	add.f32 	%f168, %f166, %f167;
	ld.shared.f32 	%f169, [_ZZN3cub18CUB_300001_SM_10006detail6reduce28DeviceReduceSingleTileKernelINS2_10policy_hubIfjN4cuda3std3__44plusIfEEE10Policy1000EPfPiiS9_ifNS7_10__identityEEEvT0_T1_T2_T3_T4_T6_E12temp_storage+76];
	add.f32 	%f530, %f168, %f169;
$L__BB6_72:
	mov.u32 	%r380, %tid.x;
	setp.ne.s32 	%p111, %r380, 0;
	@%p111 bra 	$L__BB6_74;
	cvt.rn.f32.s32 	%f502, %r68;
	add.f32 	%f503, %f530, %f502;
	cvt.rzi.s32.f32 	%r381, %f503;
	st.global.u32 	[%rd1], %r381;
$L__BB6_74:
	ret;

}
	// .globl	_ZN3cub18CUB_300001_SM_10006detail6reduce28DeviceReduceSingleTileKernelINS2_10policy_hubIfyN4cuda3std3__44plusIfEEE10Policy1000EN6thrust24THRUST_300001_SM_1000_NS6detail15normal_iteratorINSD_10device_ptrIfEEEEPiyS9_ifNS7_10__identityEEEvT0_T1_T2_T3_T4_T6_
.visible .entry _ZN3cub18CUB_300001_SM_10006detail6reduce28DeviceReduceSingleTileKernelINS2_10policy_hubIfyN4cuda3std3__44plusIfEEE10Policy1000EN6thrust24THRUST_300001_SM_1000_NS6detail15normal_iteratorINSD_10device_ptrIfEEEEPiyS9_ifNS7_10__identityEEEvT0_T1_T2_T3_T4_T6_(
	.param .align 8 .b8 _ZN3cub18CUB_300001_SM_10006detail6reduce28DeviceReduceSingleTileKernelINS2_10policy_hubIfyN4cuda3std3__44plusIfEEE10Policy1000EN6thrust24THRUST_300001_SM_1000_NS6detail15normal_iteratorINSD_10device_ptrIfEEEEPiyS9_ifNS7_10__identityEEEvT0_T1_T2_T3_T4_T6__param_0[8],
	.param .u64 .ptr .align 1 _ZN3cub18CUB_300001_SM_10006detail6reduce28DeviceReduceSingleTileKernelINS2_10policy_hubIfyN4cuda3std3__44plusIfEEE10Policy1000EN6thrust24THRUST_300001_SM_1000_NS6detail15normal_iteratorINSD_10device_ptrIfEEEEPiyS9_ifNS7_10__identityEEEvT0_T1_T2_T3_T4_T6__param_1,
	.param .u64 _ZN3cub18CUB_300001_SM_10006detail6reduce28DeviceReduceSingleTileKernelINS2_10policy_hubIfyN4cuda3std3__44plusIfEEE10Policy1000EN6thrust24THRUST_300001_SM_1000_NS6detail15normal_iteratorINSD_10device_ptrIfEEEEPiyS9_ifNS7_10__identityEEEvT0_T1_T2_T3_T4_T6__param_2,
	.param .align 1 .b8 _ZN3cub18CUB_300001_SM_10006detail6reduce28DeviceReduceSingleTileKernelINS2_10policy_hubIfyN4cuda3std3__44plusIfEEE10Policy1000EN6thrust24THRUST_300001_SM_1000_NS6detail15normal_iteratorINSD_10device_ptrIfEEEEPiyS9_ifNS7_10__identityEEEvT0_T1_T2_T3_T4_T6__param_3[1],
	.param .u32 _ZN3cub18CUB_300001_SM_10006detail6reduce28DeviceReduceSingleTileKernelINS2_10policy_hubIfyN4cuda3std3__44plusIfEEE10Policy1000EN6thrust24THRUST_300001_SM_1000_NS6detail15normal_iteratorINSD_10device_ptrIfEEEEPiyS9_ifNS7_10__identityEEEvT0_T1_T2_T3_T4_T6__param_4,
	.param .align 1 .b8 _ZN3cub18CUB_300001_SM_10006detail6reduce28DeviceReduceSingleTileKernelINS2_10policy_hubIfyN4cuda3std3__44plusIfEEE10Policy1000EN6thrust24THRUST_300001_SM_1000_NS6detail15normal_iteratorINSD_10device_ptrIfEEEEPiyS9_ifNS7_10__identityEEEvT0_T1_T2_T3_T4_T6__param_5[1]
)
.maxntid 256
.minnctapersm 1
{
	.reg .pred 	%p<59>;
	.reg .b32 	%r<173>;
	.reg .b32 	%f<328>;
	.reg .b64 	%rd<56>;
	// demoted variable
	.shared .align 4 .b8 _ZZN3cub18CUB_300001_SM_10006detail6reduce28DeviceReduceSingleTileKernelINS2_10policy_hubIfyN4cuda3std3__44plusIfEEE10Policy1000EN6thrust24THRUST_300001_SM_1000_NS6detail15normal_iteratorINSD_10device_ptrIfEEEEPiyS9_ifNS7_10__identityEEEvT0_T1_T2_T3_T4_T6_E12temp_storage[44];
	ld.param.u64 	%rd18, [_ZN3cub18CUB_300001_SM_10006detail6reduce28DeviceReduceSingleTileKernelINS2_10policy_hubIfyN4cuda3std3__44plusIfEEE10Policy1000EN6thrust24THRUST_300001_SM_1000_NS6detail15normal_iteratorINSD_10device_ptrIfEEEEPiyS9_ifNS7_10__identityEEEvT0_T1_T2_T3_T4_T6__param_0];
	ld.param.u64 	%rd20, [_ZN3cub18CUB_300001_SM_10006detail6reduce28DeviceReduceSingleTileKernelINS2_10policy_hubIfyN4cuda3std3__44plusIfEEE10Policy1000EN6thrust24THRUST_300001_SM_1000_NS6detail15normal_iteratorINSD_10device_ptrIfEEEEPiyS9_ifNS7_10__identityEEEvT0_T1_T2_T3_T4_T6__param_1];
	ld.param.u64 	%rd19, [_ZN3cub18CUB_300001_SM_10006detail6reduce28DeviceReduceSingleTileKernelINS2_10policy_hubIfyN4cuda3std3__44plusIfEEE10Policy1000EN6thrust24THRUST_300001_SM_1000_NS6detail15normal_iteratorINSD_10device_ptrIfEEEEPiyS9_ifNS7_10__identityEEEvT0_T1_T2_T3_T4_T6__param_2];
	ld.param.u32 	%r42, [_ZN3cub18CUB_300001_SM_10006detail6reduce28DeviceReduceSingleTileKernelINS2_10policy_hubIfyN4cuda3std3__44plusIfEEE10Policy1000EN6thrust24THRUST_300001_SM_1000_NS6detail15normal_iteratorINSD_10device_ptrIfEEEEPiyS9_ifNS7_10__identityEEEvT0_T1_T2_T3_T4_T6__param_4];
	cvta.to.global.u64 	%rd1, %rd20;
	setp.ne.s64 	%p1, %rd19, 0;
	@%p1 bra 	$L__BB7_3;
	mov.u32 	%r158, %tid.x;
	setp.ne.s32 	%p58, %r158, 0;
	@%p58 bra 	$L__BB7_51;
	st.global.u32 	[%rd1], %r42;
	bra.uni 	$L__BB7_51;
$L__BB7_3:
	cvta.to.global.u64 	%rd2, %rd18;
	setp.gt.u64 	%p2, %rd19, 4095;
	@%p2 bra 	$L__BB7_28;
	cvt.u32.u64 	%r1, %rd19;
	mov.u32 	%r2, %tid.x;
	setp.ge.u32 	%p24, %r2, %r1;
	mov.f32 	%f315, 0f00000000;
	mov.u32 	%r162, %r2;
	@%p24 bra 	$L__BB7_6;
	mul.wide.u32 	%rd41, %r2, 4;
	add.s64 	%rd42, %rd2, %rd41;
	ld.global.f32 	%f315, [%rd42];
	add.s32 	%r162, %r2, 256;
$L__BB7_6:
	setp.ge.u32 	%p25, %r162, %r1;
	@%p25 bra 	$L__BB7_19;
	not.b32 	%r84, %r162;
	add.s32 	%r85, %r84, %r1;
	shr.u32 	%r86, %r85, 8;
	add.s32 	%r5, %r86, 1;
	and.b32  	%r6, %r5, 15;
	setp.lt.u32 	%p26, %r85, 3840;
	@%p26 bra 	$L__BB7_10;
	and.b32  	%r87, %r5, 33554416;
	neg.s32 	%r160, %r87;
	mul.wide.u32 	%rd43, %r162, 4;
	add.s64 	%rd44, %rd43, %rd2;
	add.s64 	%rd51, %rd44, 8192;
$L__BB7_9:
	.pragma "nounroll";
	ld.global.f32 	%f188, [%rd51+-8192];
	add.f32 	%f189, %f315, %f188;
	ld.global.f32 	%f190, [%rd51+-7168];
	add.f32 	%f191, %f189, %f190;
	ld.global.f32 	%f192, [%rd51+-6144];
	add.f32 	%f193, %f191, %f192;
	ld.global.f32 	%f194, [%rd51+-5120];
	add.f32 	%f195, %f193, %f194;
	ld.global.f32 	%f196, [%rd51+-4096];
	add.f32 	%f197, %f195, %f196;
	ld.global.f32 	%f198, [%rd51+-3072];
	add.f32 	%f199, %f197, %f198;
	ld.global.f32 	%f200, [%rd51+-2048];
	add.f32 	%f201, %f199, %f200;
	ld.global.f32 	%f202, [%rd51+-1024];
	add.f32 	%f203, %f201, %f202;
	ld.global.f32 	%f204, [%rd51];
	add.f32 	%f205, %f203, %f204;
	ld.global.f32 	%f206, [%rd51+1024];
	add.f32 	%f207, %f205, %f206;
	ld.global.f32 	%f208, [%rd51+2048];
	add.f32 	%f209, %f207, %f208;
	ld.global.f32 	%f210, [%rd51+3072];
	add.f32 	%f211, %f209, %f210;
	ld.global.f32 	%f212, [%rd51+4096];
	add.f32 	%f213, %f211, %f212;
	ld.global.f32 	%f214, [%rd51+5120];
	add.f32 	%f215, %f213, %f214;
	ld.global.f32 	%f216, [%rd51+6144];
	add.f32 	%f217, %f215, %f216;
	ld.global.f32 	%f218, [%rd51+7168];
	add.f32 	%f315, %f217, %f218;
	add.s32 	%r162, %r162, 4096;
	add.s32 	%r160, %r160, 16;
	add.s64 	%rd51, %rd51, 16384;
	setp.ne.s32 	%p27, %r160, 0;
	@%p27 bra 	$L__BB7_9;
$L__BB7_10:
	setp.eq.s32 	%p28, %r6, 0;
	@%p28 bra 	$L__BB7_19;
	and.b32  	%r13, %r5, 7;
	setp.lt.u32 	%p29, %r6, 8;
	@%p29 bra 	$L__BB7_13;
	mul.wide.s32 	%rd45, %r162, 4;
	add.s64 	%rd46, %rd2, %rd45;
	ld.global.f32 	%f220, [%rd46];
	add.f32 	%f221, %f315, %f220;
	ld.global.f32 	%f222, [%rd46+1024];
	add.f32 	%f223, %f221, %f222;
	ld.global.f32 	%f224, [%rd46+2048];
	add.f32 	%f225, %f223, %f224;
	ld.global.f32 	%f226, [%rd46+3072];
	add.f32 	%f227, %f225, %f226;
	ld.global.f32 	%f228, [%rd46+4096];
	add.f32 	%f229, %f227, %f228;
	ld.global.f32 	%f230, [%rd46+5120];
	add.f32 	%f231, %f229, %f230;
	ld.global.f32 	%f232, [%rd46+6144];
	add.f32 	%f233, %f231, %f232;
	ld.global.f32 	%f234, [%rd46+7168];
	add.f32 	%f315, %f233, %f234;
	add.s32 	%r162, %r162, 2048;
$L__BB7_13:
	setp.eq.s32 	%p30, %r13, 0;
	@%p30 bra 	$L__BB7_19;
	and.b32  	%r16, %r5, 3;
	setp.lt.u32 	%p31, %r13, 4;
	@%p31 bra 	$L__BB7_16;
	mul.wide.s32 	%rd47, %r162, 4;
	add.s64 	%rd48, %rd2, %rd47;
	ld.global.f32 	%f236, [%rd48];
	add.f32 	%f237, %f315, %f236;
	ld.global.f32 	%f238, [%rd48+1024];
	add.f32 	%f239, %f237, %f238;
	ld.global.f32 	%f240, [%rd48+2048];
	add.f32 	%f241, %f239, %f240;
	ld.global.f32 	%f242, [%rd48+3072];
	add.f32 	%f315, %f241, %f242;
	add.s32 	%r162, %r162, 1024;
$L__BB7_16:
	setp.eq.s32 	%p32, %r16, 0;
	@%p32 bra 	$L__BB7_19;
	neg.s32 	%r165, %r16;
$L__BB7_18:
	.pragma "nounroll";
	mul.wide.s32 	%rd49, %r162, 4;
	add.s64 	%rd50, %rd2, %rd49;
	ld.global.f32 	%f243, [%rd50];
	add.f32 	%f315, %f315, %f243;
	add.s32 	%r162, %r162, 256;
	add.s32 	%r165, %r165, 1;
	setp.ne.s32 	%p33, %r165, 0;
	@%p33 bra 	$L__BB7_18;
$L__BB7_19:
	setp.lt.u64 	%p34, %rd19, 256;
	@%p34 bra 	$L__BB7_24;
	// begin inline asm
	mov.u32 %r126, %laneid;
	// end inline asm
	mov.b32 	%r128, %f315;
	mov.b32 	%r129, 1;
	mov.b32 	%r150, 31;
	mov.b32 	%r151, -1;
	// begin inline asm
	shfl.sync.down.b32 %r127, %r128, %r129, %r150, %r151;
	// end inline asm
	setp.gt.s32 	%p50, %r126, 30;
	mov.b32 	%f278, %r127;
	add.f32 	%f279, %f315, %f278;
	selp.f32 	%f280, %f315, %f279, %p50;
	mov.b32 	%r133, %f280;
	mov.b32 	%r134, 2;
	// begin inline asm
	shfl.sync.down.b32 %r132, %r133, %r134, %r150, %r151;
	// end inline asm
	setp.gt.s32 	%p51, %r126, 29;
	mov.b32 	%f281, %r132;
	add.f32 	%f282, %f280, %f281;
	selp.f32 	%f283, %f280, %f282, %p51;
	mov.b32 	%r138, %f283;
	mov.b32 	%r139, 4;
	// begin inline asm
	shfl.sync.down.b32 %r137, %r138, %r139, %r150, %r151;
	// end inline asm
	setp.gt.s32 	%p52, %r126, 27;
	mov.b32 	%f284, %r137;
	add.f32 	%f285, %f283, %f284;
	selp.f32 	%f286, %f283, %f285, %p52;
	mov.b32 	%r143, %f286;
	mov.b32 	%r144, 8;
	// begin inline asm
	shfl.sync.down.b32 %r142, %r143, %r144, %r150, %r151;
	// end inline asm
	setp.gt.s32 	%p53, %r126, 23;
	mov.b32 	%f287, %r142;
	add.f32 	%f288, %f286, %f287;
	selp.f32 	%f289, %f286, %f288, %p53;
	mov.b32 	%r148, %f289;
	mov.b32 	%r149, 16;
	// begin inline asm
	shfl.sync.down.b32 %r147, %r148, %r149, %r150, %r151;
	// end inline asm
	setp.gt.s32 	%p54, %r126, 15;
	mov.b32 	%f290, %r147;
	add.f32 	%f16, %f289, %f290;
	selp.f32 	%f327, %f289, %f16, %p54;
	setp.ne.s32 	%p55, %r126, 0;
	@%p55 bra 	$L__BB7_22;
	shr.u32 	%r152, %r2, 3;
	and.b32  	%r153, %r152, 124;
	mov.u32 	%r154, _ZZN3cub18CUB_300001_SM_10006detail6reduce28DeviceReduceSingleTileKernelINS2_10policy_hubIfyN4cuda3std3__44plusIfEEE10Policy1000EN6thrust24THRUST_300001_SM_1000_NS6detail15normal_iteratorINSD_10device_ptrIfEEEEPiyS9_ifNS7_10__identityEEEvT0_T1_T2_T3_T4_T6_E12temp_storage;
	add.s32 	%r155, %r154, %r153;
	st.shared.f32 	[%r155+8], %f16;
$L__BB7_22:
	bar.sync 	0;
	setp.ne.s32 	%p56, %r2, 0;
	@%p56 bra 	$L__BB7_49;
	ld.shared.f32 	%f291, [_ZZN3cub18CUB_300001_SM_10006detail6reduce28DeviceReduceSingleTileKernelINS2_10policy_hubIfyN4cuda3std3__44plusIfEEE10Policy1000EN6thrust24THRUST_300001_SM_1000_NS6detail15normal_iteratorINSD_10device_ptrIfEEEEPiyS9_ifNS7_10__identityEEEvT0_T1_T2_T3_T4_T6_E12temp_storage+12];
	add.f32 	%f292, %f327, %f291;
	ld.shared.f32 	%f293, [_ZZN3cub18CUB_300001_SM_10006detail6reduce28DeviceReduceSingleTileKernelINS2_10policy_hubIfyN4cuda3std3__44plusIfEEE10Policy1000EN6thrust24THRUST_300001_SM_1000_NS6detail15normal_iteratorINSD_10device_ptrIfEEEEPiyS9_ifNS7_10__identityEEEvT0_T1_T2_T3_T4_T6_E12temp_storage+16];
	add.f32 	%f294, %f292, %f293;
	ld.shared.f32 	%f295, [_ZZN3cub18CUB_300001_SM_10006detail6reduce28DeviceReduceSingleTileKernelINS2_10policy_hubIfyN4cuda3std3__44plusIfEEE10Policy1000EN6thrust24THRUST_300001_SM_1000_NS6detail15normal_iteratorINSD_10device_ptrIfEEEEPiyS9_ifNS7_10__identityEEEvT0_T1_T2_T3_T4_T6_E12temp_storage+20];
	add.f32 	%f296, %f294, %f295;
	ld.shared.f32 	%f297, [_ZZN3cub18CUB_300001_SM_10006detail6reduce28DeviceReduceSingleTileKernelINS2_10policy_hubIfyN4cuda3std3__44plusIfEEE10Policy1000EN6thrust24THRUST_300001_SM_1000_NS6detail15normal_iteratorINSD_10device_ptrIfEEEEPiyS9_ifNS7_10__identityEEEvT0_T1_T2_T3_T4_T6_E12temp_storage+24];
	add.f32 	%f298, %f296, %f297;
	ld.shared.f32 	%f299, [_ZZN3cub18CUB_300001_SM_10006detail6reduce28DeviceReduceSingleTileKernelINS2_10policy_hubIfyN4cuda3std3__44plusIfEEE10Policy1000EN6thrust24THRUST_300001_SM_1000_NS6detail15normal_iteratorINSD_10device_ptrIfEEEEPiyS9_ifNS7_10__identityEEEvT0_T1_T2_T3_T4_T6_E12temp_storage+28];
	add.f32 	%f300, %f298, %f299;
	ld.shared.f32 	%f301, [_ZZN3cub18CUB_300001_SM_10006detail6reduce28DeviceReduceSingleTileKernelINS2_10policy_hubIfyN4cuda3std3__44plusIfEEE10Policy1000EN6thrust24THRUST_300001_SM_1000_NS6detail15normal_iteratorINSD_10device_ptrIfEEEEPiyS9_ifNS7_10__identityEEEvT0_T1_T2_T3_T4_T6_E12temp_storage+32];
	add.f32 	%f302, %f300, %f301;
	ld.shared.f32 	%f303, [_ZZN3cub18CUB_300001_SM_10006detail6reduce28DeviceReduceSingleTileKernelINS2_10policy_hubIfyN4cuda3std3__44plusIfEEE10Policy1000EN6thrust24THRUST_300001_SM_1000_NS6detail15normal_iteratorINSD_10device_ptrIfEEEEPiyS9_ifNS7_10__identityEEEvT0_T1_T2_T3_T4_T6_E12temp_storage+36];
	add.f32 	%f327, %f302, %f303;
	bra.uni 	$L__BB7_49;
$L__BB7_24:
	// begin inline asm
	mov.u32 %r88, %laneid;
	// end inline asm
	and.b32  	%r114, %r2, 992;
	add.s32 	%r115, %r114, 32;
	setp.gt.u32 	%p35, %r115, %r1;
	not.b32 	%r116, %r114;
	add.s32 	%r117, %r1, %r116;
	selp.b32 	%r112, %r117, 31, %p35;
	mov.b32 	%r90, %f315;
	mov.b32 	%r91, 1;
	mov.b32 	%r113, -1;
	// begin inline asm
	shfl.sync.down.b32 %r89, %r90, %r91, %r112, %r113;
	// end inline asm
	setp.lt.s32 	%p36, %r88, %r112;
	mov.b32 	%f244, %r89;
	add.f32 	%f245, %f315, %f244;
	selp.f32 	%f246, %f245, %f315, %p36;
	mov.b32 	%r95, %f246;
	mov.b32 	%r96, 2;
	// begin inline asm
	shfl.sync.down.b32 %r94, %r95, %r96, %r112, %r113;
	// end inline asm
	add.s32 	%r118, %r88, 2;
	setp.gt.s32 	%p37, %r118, %r112;
	mov.b32 	%f247, %r94;
	add.f32 	%f248, %f246, %f247;
	selp.f32 	%f249, %f246, %f248, %p37;
	mov.b32 	%r100, %f249;
	mov.b32 	%r101, 4;
	// begin inline asm
	shfl.sync.down.b32 %r99, %r100, %r101, %r112, %r113;
	// end inline asm
	add.s32 	%r119, %r88, 4;
	setp.gt.s32 	%p38, %r119, %r112;
	mov.b32 	%f250, %r99;
	add.f32 	%f251, %f249, %f250;
	selp.f32 	%f252, %f249, %f251, %p38;
	mov.b32 	%r105, %f252;
	mov.b32 	%r106, 8;
	// begin inline asm
	shfl.sync.down.b32 %r104, %r105, %r106, %r112, %r113;
	// end inline asm
	add.s32 	%r120, %r88, 8;
	setp.gt.s32 	%p39, %r120, %r112;
	mov.b32 	%f253, %r104;
	add.f32 	%f254, %f252, %f253;
	selp.f32 	%f255, %f252, %f254, %p39;
	mov.b32 	%r110, %f255;
	mov.b32 	%r111, 16;
	// begin inline asm
	shfl.sync.down.b32 %r109, %r110, %r111, %r112, %r113;
	// end inline asm
	add.s32 	%r121, %r88, 16;
	setp.gt.s32 	%p40, %r121, %r112;
	mov.b32 	%f256, %r109;
	add.f32 	%f257, %f255, %f256;
	selp.f32 	%f327, %f255, %f257, %p40;
	setp.ne.s32 	%p41, %r88, 0;
	@%p41 bra 	$L__BB7_26;
	shr.u32 	%r122, %r2, 3;
	and.b32  	%r123, %r122, 124;
	mov.u32 	%r124, _ZZN3cub18CUB_300001_SM_10006detail6reduce28DeviceReduceSingleTileKernelINS2_10policy_hubIfyN4cuda3std3__44plusIfEEE10Policy1000EN6thrust24THRUST_300001_SM_1000_NS6detail15normal_iteratorINSD_10device_ptrIfEEEEPiyS9_ifNS7_10__identityEEEvT0_T1_T2_T3_T4_T6_E12temp_storage;
	add.s32 	%r125, %r124, %r123;
	st.shared.f32 	[%r125+8], %f327;
$L__BB7_26:
	bar.sync 	0;
	setp.ne.s32 	%p42, %r2, 0;
	@%p42 bra 	$L__BB7_49;
	setp.gt.u64 	%p43, %rd19, 32;
	ld.shared.f32 	%f258, [_ZZN3cub18CUB_300001_SM_10006detail6reduce28DeviceReduceSingleTileKernelINS2_10policy_hubIfyN4cuda3std3__44plusIfEEE10Policy1000EN6thrust24THRUST_300001_SM_1000_NS6detail15normal_iteratorINSD_10device_ptrIfEEEEPiyS9_ifNS7_10__identityEEEvT0_T1_T2_T3_T4_T6_E12temp_storage+12];
	add.f32 	%f259, %f327, %f258;
	selp.f32 	%f260, %f259, %f327, %p43;
	setp.gt.u64 	%p44, %rd19, 64;
	ld.shared.f32 	%f261, [_ZZN3cub18CUB_300001_SM_10006detail6reduce28DeviceReduceSingleTileKernelINS2_10policy_hubIfyN4cuda3std3__44plusIfEEE10Policy1000EN6thrust24THRUST_300001_SM_1000_NS6detail15normal_iteratorINSD_10device_ptrIfEEEEPiyS9_ifNS7_10__identityEEEvT0_T1_T2_T3_T4_T6_E12temp_storage+16];
	add.f32 	%f262, %f261, %f260;
	selp.f32 	%f263, %f262, %f260, %p44;
	setp.gt.u64 	%p45, %rd19, 96;
	ld.shared.f32 	%f264, [_ZZN3cub18CUB_300001_SM_10006detail6reduce28DeviceReduceSingleTileKernelINS2_10policy_hubIfyN4cuda3std3__44plusIfEEE10Policy1000EN6thrust24THRUST_300001_SM_1000_NS6detail15normal_iteratorINSD_10device_ptrIfEEEEPiyS9_ifNS7_10__identityEEEvT0_T1_T2_T3_T4_T6_E12temp_storage+20];
	add.f32 	%f265, %f264, %f263;
	selp.f32 	%f266, %f265, %f263, %p45;
	setp.gt.u64 	%p46, %rd19, 128;
	ld.shared.f32 	%f267, [_ZZN3cub18CUB_300001_SM_10006detail6reduce28DeviceReduceSingleTileKernelINS2_10policy_hubIfyN4cuda3std3__44plusIfEEE10Policy1000EN6thrust24THRUST_300001_SM_1000_NS6detail15normal_iteratorINSD_10device_ptrIfEEEEPiyS9_ifNS7_10__identityEEEvT0_T1_T2_T3_T4_T6_E12temp_storage+24];
	add.f32 	%f268, %f267, %f266;
	selp.f32 	%f269, %f268, %f266, %p46;
	setp.gt.u64 	%p47, %rd19, 160;
	ld.shared.f32 	%f270, [_ZZN3cub18CUB_300001_SM_10006detail6reduce28DeviceReduceSingleTileKernelINS2_10policy_hubIfyN4cuda3std3__44plusIfEEE10Policy1000EN6thrust24THRUST_300001_SM_1000_NS6detail15normal_iteratorINSD_10device_ptrIfEEEEPiyS9_ifNS7_10__identityEEEvT0_T1_T2_T3_T4_T6_E12temp_storage+28];
	add.f32 	%f271, %f270, %f269;
	selp.f32 	%f272, %f271, %f269, %p47;
	setp.gt.u64 	%p48, %rd19, 192;
	ld.shared.f32 	%f273, [_ZZN3cub18CUB_300001_SM_10006detail6reduce28DeviceReduceSingleTileKernelINS2_10policy_hubIfyN4cuda3std3__44plusIfEEE10Policy1000EN6thrust24THRUST_300001_SM_1000_NS6detail15normal_iteratorINSD_10device_ptrIfEEEEPiyS9_ifNS7_10__identityEEEvT0_T1_T2_T3_T4_T6_E12temp_storage+32];
	add.f32 	%f274, %f273, %f272;
	selp.f32 	%f275, %f274, %f272, %p48;
	setp.gt.u64 	%p49, %rd19, 224;
	ld.shared.f32 	%f276, [_ZZN3cub18CUB_300001_SM_10006detail6reduce28DeviceReduceSingleTileKernelINS2_10policy_hubIfyN4cuda3std3__44plusIfEEE10Policy1000EN6thrust24THRUST_300001_SM_1000_NS6detail15normal_iteratorINSD_10device_ptrIfEEEEPiyS9_ifNS7_10__identityEEEvT0_T1_T2_T3_T4_T6_E12temp_storage+36];
	add.f32 	%f277, %f276, %f275;
	selp.f32 	%f327, %f277, %f275, %p49;
	bra.uni 	$L__BB7_49;
$L__BB7_28:
	mov.u32 	%r24, %tid.x;
	cvt.u64.u32 	%rd6, %r24;
	mul.wide.u32 	%rd22, %r24, 4;
	add.s64 	%rd7, %rd2, %rd22;
	ld.global.f32 	%f42, [%rd7];
	ld.global.f32 	%f43, [%rd7+1024];
	ld.global.f32 	%f44, [%rd7+2048];
	ld.global.f32 	%f45, [%rd7+3072];
	ld.global.f32 	%f46, [%rd7+4096];
	ld.global.f32 	%f47, [%rd7+5120];
	ld.global.f32 	%f48, [%rd7+6144];
	ld.global.f32 	%f49, [%rd7+7168];
	ld.global.f32 	%f50, [%rd7+8192];
	ld.global.f32 	%f51, [%rd7+9216];
	ld.global.f32 	%f52, [%rd7+10240];
	ld.global.f32 	%f53, [%rd7+11264];
	ld.global.f32 	%f54, [%rd7+12288];
	ld.global.f32 	%f55, [%rd7+13312];
	ld.global.f32 	%f56, [%rd7+14336];
	ld.global.f32 	%f57, [%rd7+15360];
	add.f32 	%f58, %f42, %f43;
	add.f32 	%f59, %f44, %f45;
	add.f32 	%f60, %f46, %f47;
	add.f32 	%f61, %f48, %f49;
	add.f32 	%f62, %f50, %f51;
	add.f32 	%f63, %f52, %f53;
	add.f32 	%f64, %f54, %f55;
	add.f32 	%f65, %f56, %f57;
	add.f32 	%f66, %f58, %f59;
	add.f32 	%f67, %f60, %f61;
	add.f32 	%f68, %f62, %f63;
	add.f32 	%f69, %f64, %f65;
	add.f32 	%f70, %f66, %f67;
	add.f32 	%f71, %f68, %f69;
	add.f32 	%f326, %f70, %f71;
	add.s64 	%rd8, %rd19, -4096;
	setp.lt.u64 	%p3, %rd8, 4096;
	mov.b64 	%rd53, 4096;
	@%p3 bra 	$L__BB7_32;
	mov.b64 	%rd53, 4096;
$L__BB7_30:
	shl.b64 	%rd24, %rd53, 2;
	add.s64 	%rd25, %rd7, %rd24;
	ld.global.f32 	%f72, [%rd25];
	ld.global.f32 	%f73, [%rd25+1024];
	ld.global.f32 	%f74, [%rd25+2048];
	ld.global.f32 	%f75, [%rd25+3072];
	ld.global.f32 	%f76, [%rd25+4096];
	ld.global.f32 	%f77, [%rd25+5120];
	ld.global.f32 	%f78, [%rd25+6144];
	ld.global.f32 	%f79, [%rd25+7168];
	ld.global.f32 	%f80, [%rd25+8192];
	ld.global.f32 	%f81, [%rd25+9216];
	ld.global.f32 	%f82, [%rd25+10240];
	ld.global.f32 	%f83, [%rd25+11264];
	ld.global.f32 	%f84, [%rd25+12288];
	ld.global.f32 	%f85, [%rd25+13312];
	ld.global.f32 	%f86, [%rd25+14336];
	ld.global.f32 	%f87, [%rd25+15360];
	add.f32 	%f88, %f326, %f72;
	add.f32 	%f89, %f73, %f74;
	add.f32 	%f90, %f75, %f76;
	add.f32 	%f91, %f77, %f78;
	add.f32 	%f92, %f79, %f80;
	add.f32 	%f93, %f81, %f82;
	add.f32 	%f94, %f83, %f84;
	add.f32 	%f95, %f85, %f86;
	add.f32 	%f96, %f88, %f89;
	add.f32 	%f97, %f90, %f91;
	add.f32 	%f98, %f92, %f93;
	add.f32 	%f99, %f94, %f95;
	add.f32 	%f100, %f96, %f97;
	add.f32 	%f101, %f98, %f99;
	add.f32 	%f102, %f100, %f101;
	add.f32 	%f326, %f102, %f87;
	sub.s64 	%rd26, %rd19, %rd53;
	setp.lt.u64 	%p4, %rd26, 4096;
	@%p4 bra 	$L__BB7_45;
	add.s64 	%rd53, %rd53, 4096;
	setp.le.u64 	%p5, %rd53, %rd8;
	@%p5 bra 	$L__BB7_30;
$L__BB7_32:
	setp.le.u64 	%p6, %rd19, %rd53;
	cvt.u32.u64 	%r43, %rd53;
	cvt.u32.u64 	%r44, %rd19;
	sub.s32 	%r45, %r44, %r43;
	setp.ge.s32 	%p7, %r24, %r45;
	or.pred  	%p8, %p6, %p7;
	@%p8 bra 	$L__BB7_45;
	not.b32 	%r48, %r24;
	add.s32 	%r49, %r48, %r44;
	sub.s32 	%r51, %r49, %r43;
	shr.u32 	%r52, %r51, 8;
	add.s32 	%r25, %r52, 1;
	and.b32  	%r26, %r25, 15;
	setp.lt.u32 	%p9, %r51, 3840;
	mov.u32 	%r169, %r24;
	@%p9 bra 	$L__BB7_36;
	and.b32  	%r53, %r25, 33554416;
	neg.s32 	%r167, %r53;
	add.s64 	%rd27, %rd53, %rd6;
	shl.b64 	%rd28, %rd27, 2;
	add.s64 	%rd29, %rd28, %rd2;
	add.s64 	%rd54, %rd29, 8192;
	mov.u32 	%r169, %r24;
$L__BB7_35:
	.pragma "nounroll";
	ld.global.f32 	%f104, [%rd54+-8192];
	add.f32 	%f105, %f326, %f104;
	ld.global.f32 	%f106, [%rd54+-7168];
	add.f32 	%f107, %f105, %f106;
	ld.global.f32 	%f108, [%rd54+-6144];
	add.f32 	%f109, %f107, %f108;
	ld.global.f32 	%f110, [%rd54+-5120];
	add.f32 	%f111, %f109, %f110;
	ld.global.f32 	%f112, [%rd54+-4096];
	add.f32 	%f113, %f111, %f112;
	ld.global.f32 	%f114, [%rd54+-3072];
	add.f32 	%f115, %f113, %f114;
	ld.global.f32 	%f116, [%rd54+-2048];
	add.f32 	%f117, %f115, %f116;
	ld.global.f32 	%f118, [%rd54+-1024];
	add.f32 	%f119, %f117, %f118;
	ld.global.f32 	%f120, [%rd54];
	add.f32 	%f121, %f119, %f120;
	ld.global.f32 	%f122, [%rd54+1024];
	add.f32 	%f123, %f121, %f122;
	ld.global.f32 	%f124, [%rd54+2048];
	add.f32 	%f125, %f123, %f124;
	ld.global.f32 	%f126, [%rd54+3072];
	add.f32 	%f127, %f125, %f126;
	ld.global.f32 	%f128, [%rd54+4096];
	add.f32 	%f129, %f127, %f128;
	ld.global.f32 	%f130, [%rd54+5120];
	add.f32 	%f131, %f129, %f130;
	ld.global.f32 	%f132, [%rd54+6144];
	add.f32 	%f133, %f131, %f132;
	ld.global.f32 	%f134, [%rd54+7168];
	add.f32 	%f326, %f133, %f134;
	add.s32 	%r169, %r169, 4096;
	add.s32 	%r167, %r167, 16;
	add.s64 	%rd54, %rd54, 16384;
	setp.ne.s32 	%p10, %r167, 0;
	@%p10 bra 	$L__BB7_35;
$L__BB7_36:
	setp.eq.s32 	%p11, %r26, 0;
	@%p11 bra 	$L__BB7_45;
	and.b32  	%r33, %r25, 7;
	setp.lt.u32 	%p12, %r26, 8;
	@%p12 bra 	$L__BB7_39;
	cvt.u64.u32 	%rd30, %r169;
	add.s64 	%rd31, %rd53, %rd30;
	shl.b64 	%rd32, %rd31, 2;
	add.s64 	%rd33, %rd2, %rd32;
	ld.global.f32 	%f136, [%rd33];
	add.f32 	%f137, %f326, %f136;
	ld.global.f32 	%f138, [%rd33+1024];
	add.f32 	%f139, %f137, %f138;
	ld.global.f32 	%f140, [%rd33+2048];
	add.f32 	%f141, %f139, %f140;
	ld.global.f32 	%f142, [%rd33+3072];
	add.f32 	%f143, %f141, %f142;
	ld.global.f32 	%f144, [%rd33+4096];
	add.f32 	%f145, %f143, %f144;
	ld.global.f32 	%f146, [%rd33+5120];
	add.f32 	%f147, %f145, %f146;
	ld.global.f32 	%f148, [%rd33+6144];
	add.f32 	%f149, %f147, %f148;
	ld.global.f32 	%f150, [%rd33+7168];
	add.f32 	%f326, %f149, %f150;
	add.s32 	%r169, %r169, 2048;
$L__BB7_39:
	setp.eq.s32 	%p13, %r33, 0;
	@%p13 bra 	$L__BB7_45;
	and.b32  	%r36, %r25, 3;
	setp.lt.u32 	%p14, %r33, 4;
	@%p14 bra 	$L__BB7_42;
	cvt.u64.u32 	%rd34, %r169;
	add.s64 	%rd35, %rd53, %rd34;
	shl.b64 	%rd36, %rd35, 2;
	add.s64 	%rd37, %rd2, %rd36;
	ld.global.f32 	%f152, [%rd37];
	add.f32 	%f153, %f326, %f152;
	ld.global.f32 	%f154, [%rd37+1024];
	add.f32 	%f155, %f153, %f154;
	ld.global.f32 	%f156, [%rd37+2048];
	add.f32 	%f157, %f155, %f156;
	ld.global.f32 	%f158, [%rd37+3072];
	add.f32 	%f326, %f157, %f158;
	add.s32 	%r169, %r169, 1024;
$L__BB7_42:
	setp.eq.s32 	%p15, %r36, 0;
	@%p15 bra 	$L__BB7_45;
	cvt.u64.u32 	%rd38, %r169;
	add.s64 	%rd39, %rd53, %rd38;
	shl.b64 	%rd40, %rd39, 2;
	add.s64 	%rd55, %rd2, %rd40;
	neg.s32 	%r172, %r36;
$L__BB7_44:
	.pragma "nounroll";
	ld.global.f32 	%f159, [%rd55];
	add.f32 	%f326, %f326, %f159;
	add.s64 	%rd55, %rd55, 1024;
	add.s32 	%r172, %r172, 1;
	setp.ne.s32 	%p16, %r172, 0;
	@%p16 bra 	$L__BB7_44;
$L__BB7_45:
	// begin inline asm
	mov.u32 %r54, %laneid;
	// end inline asm
	mov.b32 	%r56, %f326;
	mov.b32 	%r57, 1;
	mov.b32 	%r78, 31;
	mov.b32 	%r79, -1;
	// begin inline asm
	shfl.sync.down.b32 %r55, %r56, %r57, %r78, %r79;
	// end inline asm
	setp.gt.s32 	%p17, %r54, 30;
	mov.b32 	%f160, %r55;
	add.f32 	%f161, %f326, %f160;
	selp.f32 	%f162, %f326, %f161, %p17;
	mov.b32 	%r61, %f162;
	mov.b32 	%r62, 2;
	// begin inline asm
	shfl.sync.down.b32 %r60, %r61, %r62, %r78, %r79;
	// end inline asm
	setp.gt.s32 	%p18, %r54, 29;
	mov.b32 	%f163, %r60;
	add.f32 	%f164, %f162, %f163;
	selp.f32 	%f165, %f162, %f164, %p18;
	mov.b32 	%r66, %f165;
	mov.b32 	%r67, 4;
	// begin inline asm
	shfl.sync.down.b32 %r65, %r66, %r67, %r78, %r79;
	// end inline asm
	setp.gt.s32 	%p19, %r54, 27;
	mov.b32 	%f166, %r65;
	add.f32 	%f167, %f165, %f166;
	selp.f32 	%f168, %f165, %f167, %p19;
	mov.b32 	%r71, %f168;
	mov.b32 	%r72, 8;
	// begin inline asm
	shfl.sync.down.b32 %r70, %r71, %r72, %r78, %r79;
	// end inline asm
	setp.gt.s32 	%p20, %r54, 23;
	mov.b32 	%f169, %r70;
	add.f32 	%f170, %f168, %f169;
	selp.f32 	%f171, %f168, %f170, %p20;
	mov.b32 	%r76, %f171;
	mov.b32 	%r77, 16;
	// begin inline asm
	shfl.sync.down.b32 %r75, %r76, %r77, %r78, %r79;
	// end inline asm
	setp.gt.s32 	%p21, %r54, 15;
	mov.b32 	%f172, %r75;
	add.f32 	%f38, %f171, %f172;
	selp.f32 	%f327, %f171, %f38, %p21;
	setp.ne.s32 	%p22, %r54, 0;
	@%p22 bra 	$L__BB7_47;
	shr.u32 	%r80, %r24, 3;
	and.b32  	%r81, %r80, 124;
	mov.u32 	%r82, _ZZN3cub18CUB_300001_SM_10006detail6reduce28DeviceReduceSingleTileKernelINS2_10policy_hubIfyN4cuda3std3__44plusIfEEE10Policy1000EN6thrust24THRUST_300001_SM_1000_NS6detail15normal_iteratorINSD_10device_ptrIfEEEEPiyS9_ifNS7_10__identityEEEvT0_T1_T2_T3_T4_T6_E12temp_storage;
	add.s32 	%r83, %r82, %r81;
	st.shared.f32 	[%r83+8], %f38;
$L__BB7_47:
	bar.sync 	0;
	setp.ne.s32 	%p23, %r24, 0;
	@%p23 bra 	$L__BB7_49;
	ld.shared.f32 	%f173, [_ZZN3cub18CUB_300001_SM_10006detail6reduce28DeviceReduceSingleTileKernelINS2_10policy_hubIfyN4cuda3std3__44plusIfEEE10Policy1000EN6thrust24THRUST_300001_SM_1000_NS6detail15normal_iteratorINSD_10device_ptrIfEEEEPiyS9_ifNS7_10__identityEEEvT0_T1_T2_T3_T4_T6_E12temp_storage+12];
	add.f32 	%f174, %f327, %f173;
	ld.shared.f32 	%f175, [_ZZN3cub18CUB_300001_SM_10006detail6reduce28DeviceReduceSingleTileKernelINS2_10policy_hubIfyN4cuda3std3__44plusIfEEE10Policy1000EN6thrust24THRUST_300001_SM_1000_NS6detail15normal_iteratorINSD_10device_ptrIfEEEEPiyS9_ifNS7_10__identityEEEvT0_T1_T2_T3_T4_T6_E12temp_storage+16];
	add.f32 	%f176, %f174, %f175;
	ld.shared.f32 	%f177, [_ZZN3cub18CUB_300001_SM_10006detail6reduce28DeviceReduceSingleTileKernelINS2_10policy_hubIfyN4cuda3std3__44plusIfEEE10Policy1000EN6thrust24THRUST_300001_SM_1000_NS6detail15normal_iteratorINSD_10device_ptrIfEEEEPiyS9_ifNS7_10__identityEEEvT0_T1_T2_T3_T4_T6_E12temp_storage+20];
	add.f32 	%f178, %f176, %f177;
	ld.shared.f32 	%f179, [_ZZN3cub18CUB_300001_SM_10006detail6reduce28DeviceReduceSingleTileKernelINS2_10policy_hubIfyN4cuda3std3__44plusIfEEE10Policy1000EN6thrust24THRUST_300001_SM_1000_NS6detail15normal_iteratorINSD_10device_ptrIfEEEEPiyS9_ifNS7_10__identityEEEvT0_T1_T2_T3_T4_T6_E12temp_storage+24];
	add.f32 	%f180, %f178, %f179;
	ld.shared.f32 	%f181, [_ZZN3cub18CUB_300001_SM_10006detail6reduce28DeviceReduceSingleTileKernelINS2_10policy_hubIfyN4cuda3std3__44plusIfEEE10Policy1000EN6thrust24THRUST_300001_SM_1000_NS6detail15normal_iteratorINSD_10device_ptrIfEEEEPiyS9_ifNS7_10__identityEEEvT0_T1_T2_T3_T4_T6_E12temp_storage+28];
	add.f32 	%f182, %f180, %f181;
	ld.shared.f32 	%f183, [_ZZN3cub18CUB_300001_SM_10006detail6reduce28DeviceReduceSingleTileKernelINS2_10policy_hubIfyN4cuda3std3__44plusIfEEE10Policy1000EN6thrust24THRUST_300001_SM_1000_NS6detail15normal_iteratorINSD_10device_ptrIfEEEEPiyS9_ifNS7_10__identityEEEvT0_T1_T2_T3_T4_T6_E12temp_storage+32];
	add.f32 	%f184, %f182, %f183;
	ld.shared.f32 	%f185, [_ZZN3cub18CUB_300001_SM_10006detail6reduce28DeviceReduceSingleTileKernelINS2_10policy_hubIfyN4cuda3std3__44plusIfEEE10Policy1000EN6thrust24THRUST_300001_SM_1000_NS6detail15normal_iteratorINSD_10device_ptrIfEEEEPiyS9_ifNS7_10__identityEEEvT0_T1_T2_T3_T4_T6_E12temp_storage+36];
	add.f32 	%f327, %f184, %f185;
$L__BB7_49:
	mov.u32 	%r156, %tid.x;
	setp.ne.s32 	%p57, %r156, 0;
	@%p57 bra 	$L__BB7_51;
	cvt.rn.f32.s32 	%f304, %r42;
	add.f32 	%f305, %f327, %f304;
	cvt.rzi.s32.f32 	%r157, %f305;
	st.global.u32 	[%rd1], %r157;
$L__BB7_51:
	ret;

}
	// .globl	_ZN3cub18CUB_300001_SM_10006detail6reduce18DeviceReduceKernelINS2_10policy_hubIfyN4cuda3std3__44plusIfEEE10Policy1000EN6thrust24THRUST_300001_SM_1000_NS6detail15normal_iteratorINSD_10device_ptrIfEEEEyS9_fNS7_10__identityEEEvT0_PT3_T1_NS0_13GridEvenShareISN_EET2_T4_
.visible .entry _ZN3cub18CUB_300001_SM_10006detail6reduce18DeviceReduceKernelINS2_10policy_hubIfyN4cuda3std3__44plusIfEEE10Policy1000EN6thrust24THRUST_300001_SM_1000_NS6detail15normal_iteratorINSD_10device_ptrIfEEEEyS9_fNS7_10__identityEEEvT0_PT3_T1_NS0_13GridEvenShareISN_EET2_T4_(
	.param .align 8 .b8 _ZN3cub18CUB_300001_SM_10006detail6reduce18DeviceReduceKernelINS2_10policy_hubIfyN4cuda3std3__44plusIfEEE10Policy1000EN6thrust24THRUST_300001_SM_1000_NS6detail15normal_iteratorINSD_10device_ptrIfEEEEyS9_fNS7_10__identityEEEvT0_PT3_T1_NS0_13GridEvenShareISN_EET2_T4__param_0[8],
	.param .u64 .ptr .align 1 _ZN3cub18CUB_300001_SM_10006detail6reduce18DeviceReduceKernelINS2_10policy_hubIfyN4cuda3std3__44plusIfEEE10Policy1000EN6thrust24THRUST_300001_SM_1000_NS6detail15normal_iteratorINSD_10device_ptrIfEEEEyS9_fNS7_10__identityEEEvT0_PT3_T1_NS0_13GridEvenShareISN_EET2_T4__param_1,
	.param .u64 _ZN3cub18CUB_300001_SM_10006detail6reduce18DeviceReduceKernelINS2_10policy_hubIfyN4cuda3std3__44plusIfEEE10Policy1000EN6thrust24THRUST_300001_SM_1000_NS6detail15normal_iteratorINSD_10device_ptrIfEEEEyS9_fNS7_10__identityEEEvT0_PT3_T1_NS0_13GridEvenShareISN_EET2_T4__param_2,
	.param .align 8 .b8 _ZN3cub18CUB_300001_SM_10006detail6reduce18DeviceReduceKernelINS2_10policy_hubIfyN4cuda3std3__44plusIfEEE10Policy1000EN6thrust24THRUST_300001_SM_1000_NS6detail15normal_iteratorINSD_10device_ptrIfEEEEyS9_fNS7_10__identityEEEvT0_PT3_T1_NS0_13GridEvenShareISN_EET2_T4__param_3[72],
	.param .align 1 .b8 _ZN3cub18CUB_300001_SM_10006detail6reduce18DeviceReduceKernelINS2_10policy_hubIfyN4cuda3std3__44plusIfEEE10Policy1000EN6thrust24THRUST_300001_SM_1000_NS6detail15normal_iteratorINSD_10device_ptrIfEEEEyS9_fNS7_10__identityEEEvT0_PT3_T1_NS0_13GridEvenShareISN_EET2_T4__param_4[1],
	.param .align 1 .b8 _ZN3cub18CUB_300001_SM_10006detail6reduce18DeviceReduceKernelINS2_10policy_hubIfyN4cuda3std3__44plusIfEEE10Policy1000EN6thrust24THRUST_300001_SM_1000_NS6detail15normal_iteratorINSD_10device_ptrIfEEEEyS9_fNS7_10__identityEEEvT0_PT3_T1_NS0_13GridEvenShareISN_EET2_T4__param_5[1]
)
.maxntid 256
{
	.reg .pred 	%p<57>;
	.reg .b16 	%rs<4>;
	.reg .b32 	%r<206>;
	.reg .b32 	%f<324>;
	.reg .b64 	%rd<78>;
	// demoted variable
	.shared .align 4 .b8 _ZZN3cub18CUB_300001_SM_10006detail6reduce18DeviceReduceKernelINS2_10policy_hubIfyN4cuda3std3__44plusIfEEE10Policy1000EN6thrust24THRUST_300001_SM_1000_NS6detail15normal_iteratorINSD_10device_ptrIfEEEEyS9_fNS7_10__identityEEEvT0_PT3_T1_NS0_13GridEvenShareISN_EET2_T4_E12temp_storage[44];
	ld.param.u64 	%rd1, [_ZN3cub18CUB_300001_SM_10006detail6reduce18DeviceReduceKernelINS2_10policy_hubIfyN4cuda3std3__44plusIfEEE10Policy1000EN6thrust24THRUST_300001_SM_1000_NS6detail15normal_iteratorINSD_10device_ptrIfEEEEyS9_fNS7_10__identityEEEvT0_PT3_T1_NS0_13GridEvenShareISN_EET2_T4__param_3+32];
	ld.param.u32 	%r1, [_ZN3cub18CUB_300001_SM_10006detail6reduce18DeviceReduceKernelINS2_10policy_hubIfyN4cuda3std3__44plusIfEEE10Policy1000EN6thrust24THRUST_300001_SM_1000_NS6detail15normal_iteratorINSD_10device_ptrIfEEEEyS9_fNS7_10__identityEEEvT0_PT3_T1_NS0_13GridEvenShareISN_EET2_T4__param_3+40];
	ld.param.u64 	%rd25, [_ZN3cub18CUB_300001_SM_10006detail6reduce18DeviceReduceKernelINS2_10policy_hubIfyN4cuda3std3__44plusIfEEE10Policy1000EN6thrust24THRUST_300001_SM_1000_NS6detail15normal_iteratorINSD_10device_ptrIfEEEEyS9_fNS7_10__identityEEEvT0_PT3_T1_NS0_13GridEvenShareISN_EET2_T4__param_0];
	cvta.to.global.u64 	%rd2, %rd25;
	mov.u32 	%r2, %ctaid.x;
	shl.b32 	%r50, %r1, 12;
	cvt.s64.s32 	%rd3, %r50;
	shl.b32 	%r51, %r2, 12;
	cvt.u64.u32 	%rd4, %r51;
	sub.s64 	%rd5, %rd1, %rd4;
	setp.gt.u64 	%p1, %rd5, 4095;
	@%p1 bra 	$L__BB8_25;
	cvt.u32.u64 	%r112, %rd4;
	cvt.u32.u64 	%r3, %rd1;
	sub.s32 	%r4, %r3, %r112;
	mov.u32 	%r5, %tid.x;
	setp.ge.s32 	%p23, %r5, %r4;
	mov.f32 	%f312, 0f00000000;
	mov.u32 	%r193, %r5;
	@%p23 bra 	$L__BB8_3;
	add.s32 	%r114, %r112, %r5;
	mul.wide.u32 	%rd51, %r114, 4;
	add.s64 	%rd52, %rd2, %rd51;
	ld.global.f32 	%f312, [%rd52];
	add.s32 	%r193, %r5, 256;
$L__BB8_3:
	setp.ge.s32 	%p24, %r193, %r4;
	@%p24 bra 	$L__BB8_16;
	not.b32 	%r116, %r193;
	add.s32 	%r117, %r116, %r3;
	sub.s32 	%r118, %r117, %r112;
	shr.u32 	%r119, %r118, 8;
	add.s32 	%r8, %r119, 1;
	and.b32  	%r9, %r8, 15;
	setp.lt.u32 	%p25, %r118, 3840;
	@%p25 bra 	$L__BB8_7;
	and.b32  	%r120, %r8, 33554416;
	neg.s32 	%r191, %r120;
	mul.wide.u32 	%rd53, %r2, 16384;
	mul.wide.u32 	%rd54, %r193, 4;
	or.b64  	%rd55, %rd53, %rd54;
	add.s64 	%rd56, %rd55, %rd2;
	add.s64 	%rd72, %rd56, 8192;
$L__BB8_6:
	.pragma "nounroll";
	ld.global.f32 	%f187, [%rd72+-8192];
	add.f32 	%f188, %f312, %f187;
	ld.global.f32 	%f189, [%rd72+-7168];
	add.f32 	%f190, %f188, %f189;
	ld.global.f32 	%f191, [%rd72+-6144];
	add.f32 	%f192, %f190, %f191;
	ld.global.f32 	%f193, [%rd72+-5120];
	add.f32 	%f194, %f192, %f193;
	ld.global.f32 	%f195, [%rd72+-4096];
	add.f32 	%f196, %f194, %f195;
	ld.global.f32 	%f197, [%rd72+-3072];
	add.f32 	%f198, %f196, %f197;
	ld.global.f32 	%f199, [%rd72+-2048];
	add.f32 	%f200, %f198, %f199;
	ld.global.f32 	%f201, [%rd72+-1024];
	add.f32 	%f202, %f200, %f201;
	ld.global.f32 	%f203, [%rd72];
	add.f32 	%f204, %f202, %f203;
	ld.global.f32 	%f205, [%rd72+1024];
	add.f32 	%f206, %f204, %f205;
	ld.global.f32 	%f207, [%rd72+2048];
	add.f32 	%f208, %f206, %f207;
	ld.global.f32 	%f209, [%rd72+3072];
	add.f32 	%f210, %f208, %f209;
	ld.global.f32 	%f211, [%rd72+4096];
	add.f32 	%f212, %f210, %f211;
	ld.global.f32 	%f213, [%rd72+5120];
	add.f32 	%f214, %f212, %f213;
	ld.global.f32 	%f215, [%rd72+6144];
	add.f32 	%f216, %f214, %f215;
	ld.global.f32 	%f217, [%rd72+7168];
	add.f32 	%f312, %f216, %f217;
	add.s32 	%r193, %r193, 4096;
	add.s32 	%r191, %r191, 16;
	add.s64 	%rd72, %rd72, 16384;
	setp.ne.s32 	%p26, %r191, 0;
	@%p26 bra 	$L__BB8_6;
$L__BB8_7:
	setp.eq.s32 	%p27, %r9, 0;
	@%p27 bra 	$L__BB8_16;
	and.b32  	%r16, %r8, 7;
	setp.lt.u32 	%p28, %r9, 8;
	@%p28 bra 	$L__BB8_10;
	cvt.s64.s32 	%rd57, %r193;
	add.s64 	%rd58, %rd57, %rd4;
	shl.b64 	%rd59, %rd58, 2;
	add.s64 	%rd60, %rd2, %rd59;
	ld.global.f32 	%f219, [%rd60];
	add.f32 	%f220, %f312, %f219;
	ld.global.f32 	%f221, [%rd60+1024];
	add.f32 	%f222, %f220, %f221;
	ld.global.f32 	%f223, [%rd60+2048];
	add.f32 	%f224, %f222, %f223;
	ld.global.f32 	%f225, [%rd60+3072];
	add.f32 	%f226, %f224, %f225;
	ld.global.f32 	%f227, [%rd60+4096];
	add.f32 	%f228, %f226, %f227;
	ld.global.f32 	%f229, [%rd60+5120];
	add.f32 	%f230, %f228, %f229;
	ld.global.f32 	%f231, [%rd60+6144];
	add.f32 	%f232, %f230, %f231;
	ld.global.f32 	%f233, [%rd60+7168];
	add.f32 	%f312, %f232, %f233;
	add.s32 	%r193, %r193, 2048;
$L__BB8_10:
	setp.eq.s32 	%p29, %r16, 0;
	@%p29 bra 	$L__BB8_16;
	and.b32  	%r19, %r8, 3;
	setp.lt.u32 	%p30, %r16, 4;
	@%p30 bra 	$L__BB8_13;
	cvt.s64.s32 	%rd61, %r193;
	add.s64 	%rd62, %rd61, %rd4;
	shl.b64 	%rd63, %rd62, 2;
	add.s64 	%rd64, %rd2, %rd63;
	ld.global.f32 	%f235, [%rd64];
	add.f32 	%f236, %f312, %f235;
	ld.global.f32 	%f237, [%rd64+1024];
	add.f32 	%f238, %f236, %f237;
	ld.global.f32 	%f239, [%rd64+2048];
	add.f32 	%f240, %f238, %f239;
	ld.global.f32 	%f241, [%rd64+3072];
	add.f32 	%f312, %f240, %f241;
	add.s32 	%r193, %r193, 1024;
$L__BB8_13:
	setp.eq.s32 	%p31, %r19, 0;
	@%p31 bra 	$L__BB8_16;
	mul.wide.u32 	%rd65, %r2, 16384;
	add.s64 	%rd9, %rd2, %rd65;
	neg.s32 	%r196, %r19;
$L__BB8_15:
	.pragma "nounroll";
	mul.wide.s32 	%rd66, %r193, 4;
	add.s64 	%rd67, %rd9, %rd66;
	ld.global.f32 	%f242, [%rd67];
	add.f32 	%f312, %f312, %f242;
	add.s32 	%r193, %r193, 256;
	add.s32 	%r196, %r196, 1;
	setp.ne.s32 	%p32, %r196, 0;
	@%p32 bra 	$L__BB8_15;
$L__BB8_16:
	setp.lt.s32 	%p33, %r4, 256;
	@%p33 bra 	$L__BB8_21;
	// begin inline asm
	mov.u32 %r159, %laneid;
	// end inline asm
	mov.b32 	%r161, %f312;
	mov.b32 	%r162, 1;
	mov.b32 	%r183, 31;
	mov.b32 	%r184, -1;
	// begin inline asm
	shfl.sync.down.b32 %r160, %r161, %r162, %r183, %r184;
	// end inline asm
	setp.gt.s32 	%p49, %r159, 30;
	mov.b32 	%f277, %r160;
	add.f32 	%f278, %f312, %f277;
	selp.f32 	%f279, %f312, %f278, %p49;
	mov.b32 	%r166, %f279;
	mov.b32 	%r167, 2;
	// begin inline asm
	shfl.sync.down.b32 %r165, %r166, %r167, %r183, %r184;
	// end inline asm
	setp.gt.s32 	%p50, %r159, 29;
	mov.b32 	%f280, %r165;
	add.f32 	%f281, %f279, %f280;
	selp.f32 	%f282, %f279, %f281, %p50;
	mov.b32 	%r171, %f282;
	mov.b32 	%r172, 4;
	// begin inline asm
	shfl.sync.down.b32 %r170, %r171, %r172, %r183, %r184;
	// end inline asm
	setp.gt.s32 	%p51, %r159, 27;
	mov.b32 	%f283, %r170;
	add.f32 	%f284, %f282, %f283;
	selp.f32 	%f285, %f282, %f284, %p51;
	mov.b32 	%r176, %f285;
	mov.b32 	%r177, 8;
	// begin inline asm
	shfl.sync.down.b32 %r175, %r176, %r177, %r183, %r184;
	// end inline asm
	setp.gt.s32 	%p52, %r159, 23;
	mov.b32 	%f286, %r175;
	add.f32 	%f287, %f285, %f286;
	selp.f32 	%f288, %f285, %f287, %p52;
	mov.b32 	%r181, %f288;
	mov.b32 	%r182, 16;
	// begin inline asm
	shfl.sync.down.b32 %r180, %r181, %r182, %r183, %r184;
	// end inline asm
	setp.gt.s32 	%p53, %r159, 15;
	mov.b32 	%f289, %r180;
	add.f32 	%f16, %f288, %f289;
	selp.f32 	%f323, %f288, %f16, %p53;
	setp.ne.s32 	%p54, %r159, 0;
	@%p54 bra 	$L__BB8_19;
	shr.u32 	%r185, %r5, 3;
	and.b32  	%r186, %r185, 124;
	mov.u32 	%r187, _ZZN3cub18CUB_300001_SM_10006detail6reduce18DeviceReduceKernelINS2_10policy_hubIfyN4cuda3std3__44plusIfEEE10Policy1000EN6thrust24THRUST_300001_SM_1000_NS6detail15normal_iteratorINSD_10device_ptrIfEEEEyS9_fNS7_10__identityEEEvT0_PT3_T1_NS0_13GridEvenShareISN_EET2_T4_E12temp_storage;
	add.s32 	%r188, %r187, %r186;
	st.shared.f32 	[%r188+8], %f16;
$L__BB8_19:
	bar.sync 	0;
	setp.ne.s32 	%p55, %r5, 0;
	@%p55 bra 	$L__BB8_46;
	ld.shared.f32 	%f290, [_ZZN3cub18CUB_300001_SM_10006detail6reduce18DeviceReduceKernelINS2_10policy_hubIfyN4cuda3std3__44plusIfEEE10Policy1000EN6thrust24THRUST_300001_SM_1000_NS6detail15normal_iteratorINSD_10device_ptrIfEEEEyS9_fNS7_10__identityEEEvT0_PT3_T1_NS0_13GridEvenShareISN_EET2_T4_E12temp_storage+12];
	add.f32 	%f291, %f323, %f290;
	ld.shared.f32 	%f292, [_ZZN3cub18CUB_300001_SM_10006detail6reduce18DeviceReduceKernelINS2_10policy_hubIfyN4cuda3std3__44plusIfEEE10Policy1000EN6thrust24THRUST_300001_SM_1000_NS6detail15normal_iteratorINSD_10device_ptrIfEEEEyS9_fNS7_10__identityEEEvT0_PT3_T1_NS0_13GridEvenShareISN_EET2_T4_E12temp_storage+16];
	add.f32 	%f293, %f291, %f292;
	ld.shared.f32 	%f294, [_ZZN3cub18CUB_300001_SM_10006detail6reduce18DeviceReduceKernelINS2_10policy_hubIfyN4cuda3std3__44plusIfEEE10Policy1000EN6thrust24THRUST_300001_SM_1000_NS6detail15normal_iteratorINSD_10device_ptrIfEEEEyS9_fNS7_10__identityEEEvT0_PT3_T1_NS0_13GridEvenShareISN_EET2_T4_E12temp_storage+20];
	add.f32 	%f295, %f293, %f294;
	ld.shared.f32 	%f296, [_ZZN3cub18CUB_300001_SM_10006detail6reduce18DeviceReduceKernelINS2_10policy_hubIfyN4cuda3std3__44plusIfEEE10Policy1000EN6thrust24THRUST_300001_SM_1000_NS6detail15normal_iteratorINSD_10device_ptrIfEEEEyS9_fNS7_10__identityEEEvT0_PT3_T1_NS0_13GridEvenShareISN_EET2_T4_E12temp_storage+24];
	add.f32 	%f297, %f295, %f296;
	ld.shared.f32 	%f298, [_ZZN3cub18CUB_300001_SM_10006detail6reduce18DeviceReduceKernelINS2_10policy_hubIfyN4cuda3std3__44plusIfEEE10Policy1000EN6thrust24THRUST_300001_SM_1000_NS6detail15normal_iteratorINSD_10device_ptrIfEEEEyS9_fNS7_10__identityEEEvT0_PT3_T1_NS0_13GridEvenShareISN_EET2_T4_E12temp_storage+28];
	add.f32 	%f299, %f297, %f298;
	ld.shared.f32 	%f300, [_ZZN3cub18CUB_300001_SM_10006detail6reduce18DeviceReduceKernelINS2_10policy_hubIfyN4cuda3std3__44plusIfEEE10Policy1000EN6thrust24THRUST_300001_SM_1000_NS6detail15normal_iteratorINSD_10device_ptrIfEEEEyS9_fNS7_10__identityEEEvT0_PT3_T1_NS0_13GridEvenShareISN_EET2_T4_E12temp_storage+32];
	add.f32 	%f301, %f299, %f300;
	ld.shared.f32 	%f302, [_ZZN3cub18CUB_300001_SM_10006detail6reduce18DeviceReduceKernelINS2_10policy_hubIfyN4cuda3std3__44plusIfEEE10Policy1000EN6thrust24THRUST_300001_SM_1000_NS6detail15normal_iteratorINSD_10device_ptrIfEEEEyS9_fNS7_10__identityEEEvT0_PT3_T1_NS0_13GridEvenShareISN_EET2_T4_E12temp_storage+36];
	add.f32 	%f323, %f301, %f302;
	bra.uni 	$L__BB8_46;
$L__BB8_21:
	// begin inline asm
	mov.u32 %r121, %laneid;
	// end inline asm
	and.b32  	%r147, %r5, 992;
	add.s32 	%r148, %r147, 32;
	setp.gt.s32 	%p34, %r148, %r4;
	not.b32 	%r149, %r147;
	add.s32 	%r150, %r4, %r149;
	selp.b32 	%r145, %r150, 31, %p34;
	mov.b32 	%r123, %f312;
	mov.b32 	%r124, 1;
	mov.b32 	%r146, -1;
	// begin inline asm
	shfl.sync.down.b32 %r122, %r123, %r124, %r145, %r146;
	// end inline asm
	setp.lt.s32 	%p35, %r121, %r145;
	mov.b32 	%f243, %r122;
	add.f32 	%f244, %f312, %f243;
	selp.f32 	%f245, %f244, %f312, %p35;
	mov.b32 	%r128, %f245;
	mov.b32 	%r129, 2;
	// begin inline asm
	shfl.sync.down.b32 %r127, %r128, %r129, %r145, %r146;
	// end inline asm
	add.s32 	%r151, %r121, 2;
	setp.gt.s32 	%p36, %r151, %r145;
	mov.b32 	%f246, %r127;
	add.f32 	%f247, %f245, %f246;
	selp.f32 	%f248, %f245, %f247, %p36;
	mov.b32 	%r133, %f248;
	mov.b32 	%r134, 4;
	// begin inline asm
	shfl.sync.down.b32 %r132, %r133, %r134, %r145, %r146;
	// end inline asm
	add.s32 	%r152, %r121, 4;
	setp.gt.s32 	%p37, %r152, %r145;
	mov.b32 	%f249, %r132;
	add.f32 	%f250, %f248, %f249;
	selp.f32 	%f251, %f248, %f250, %p37;
	mov.b32 	%r138, %f251;
	mov.b32 	%r139, 8;
	// begin inline asm
	shfl.sync.down.b32 %r137, %r138, %r139, %r145, %r146;
	// end inline asm
	add.s32 	%r153, %r121, 8;
	setp.gt.s32 	%p38, %r153, %r145;
	mov.b32 	%f252, %r137;
	add.f32 	%f253, %f251, %f252;
	selp.f32 	%f254, %f251, %f253, %p38;
	mov.b32 	%r143, %f254;
	mov.b32 	%r144, 16;
	// begin inline asm
	shfl.sync.down.b32 %r142, %r143, %r144, %r145, %r146;
	// end inline asm
	add.s32 	%r154, %r121, 16;
	setp.gt.s32 	%p39, %r154, %r145;
	mov.b32 	%f255, %r142;
	add.f32 	%f256, %f254, %f255;
	selp.f32 	%f323, %f254, %f256, %p39;
	setp.ne.s32 	%p40, %r121, 0;
	@%p40 bra 	$L__BB8_23;
	shr.u32 	%r155, %r5, 3;
	and.b32  	%r156, %r155, 124;
	mov.u32 	%r157, _ZZN3cub18CUB_300001_SM_10006detail6reduce18DeviceReduceKernelINS2_10policy_hubIfyN4cuda3std3__44plusIfEEE10Policy1000EN6thrust24THRUST_300001_SM_1000_NS6detail15normal_iteratorINSD_10device_ptrIfEEEEyS9_fNS7_10__identityEEEvT0_PT3_T1_NS0_13GridEvenShareISN_EET2_T4_E12temp_storage;
	add.s32 	%r158, %r157, %r156;
	st.shared.f32 	[%r158+8], %f323;
$L__BB8_23:
	bar.sync 	0;
	setp.ne.s32 	%p41, %r5, 0;
	@%p41 bra 	$L__BB8_46;
	setp.gt.s32 	%p42, %r4, 32;
	ld.shared.f32 	%f257, [_ZZN3cub18CUB_300001_SM_10006detail6reduce18DeviceReduceKernelINS2_10policy_hubIfyN4cuda3std3__44plusIfEEE10Policy1000EN6thrust24THRUST_300001_SM_1000_NS6detail15normal_iteratorINSD_10device_ptrIfEEEEyS9_fNS7_10__identityEEEvT0_PT3_T1_NS0_13GridEvenShareISN_EET2_T4_E12temp_storage+12];
	add.f32 	%f258, %f323, %f257;
	selp.f32 	%f259, %f258, %f323, %p42;
	setp.gt.s32 	%p43, %r4, 64;
	ld.shared.f32 	%f260, [_ZZN3cub18CUB_300001_SM_10006detail6reduce18DeviceReduceKernelINS2_10policy_hubIfyN4cuda3std3__44plusIfEEE10Policy1000EN6thrust24THRUST_300001_SM_1000_NS6detail15normal_iteratorINSD_10device_ptrIfEEEEyS9_fNS7_10__identityEEEvT0_PT3_T1_NS0_13GridEvenShareISN_EET2_T4_E12temp_storage+16];
	add.f32 	%f261, %f260, %f259;
	selp.f32 	%f262, %f261, %f259, %p43;
	setp.gt.s32 	%p44, %r4, 96;
	ld.shared.f32 	%f263, [_ZZN3cub18CUB_300001_SM_10006detail6reduce18DeviceReduceKernelINS2_10policy_hubIfyN4cuda3std3__44plusIfEEE10Policy1000EN6thrust24THRUST_300001_SM_1000_NS6detail15normal_iteratorINSD_10device_ptrIfEEEEyS9_fNS7_10__identityEEEvT0_PT3_T1_NS0_13GridEvenShareISN_EET2_T4_E12temp_storage+20];
	add.f32 	%f264, %f263, %f262;
	selp.f32 	%f265, %f264, %f262, %p44;
	setp.gt.s32 	%p45, %r4, 128;
	ld.shared.f32 	%f266, [_ZZN3cub18CUB_300001_SM_10006detail6reduce18DeviceReduceKernelINS2_10policy_hubIfyN4cuda3std3__44plusIfEEE10Policy1000EN6thrust24THRUST_300001_SM_1000_NS6detail15normal_iteratorINSD_10device_ptrIfEEEEyS9_fNS7_10__identityEEEvT0_PT3_T1_NS0_13GridEvenShareISN_EET2_T4_E12temp_storage+24];
	add.f32 	%f267, %f266, %f265;
	selp.f32 	%f268, %f267, %f265, %p45;
	setp.gt.s32 	%p46, %r4, 160;
	ld.shared.f32 	%f269, [_ZZN3cub18CUB_300001_SM_10006detail6reduce18DeviceReduceKernelINS2_10policy_hubIfyN4cuda3std3__44plusIfEEE10Policy1000EN6thrust24THRUST_300001_SM_1000_NS6detail15normal_iteratorINSD_10device_ptrIfEEEEyS9_fNS7_10__identityEEEvT0_PT3_T1_NS0_13GridEvenShareISN_EET2_T4_E12temp_storage+28];
	add.f32 	%f270, %f269, %f268;
	selp.f32 	%f271, %f270, %f268, %p46;
	setp.gt.s32 	%p47, %r4, 192;
	ld.shared.f32 	%f272, [_ZZN3cub18CUB_300001_SM_10006detail6reduce18DeviceReduceKernelINS2_10policy_hubIfyN4cuda3std3__44plusIfEEE10Policy1000EN6thrust24THRUST_300001_SM_1000_NS6detail15normal_iteratorINSD_10device_ptrIfEEEEyS9_fNS7_10__identityEEEvT0_PT3_T1_NS0_13GridEvenShareISN_EET2_T4_E12temp_storage+32];
	add.f32 	%f273, %f272, %f271;
	selp.f32 	%f274, %f273, %f271, %p47;
	setp.gt.s32 	%p48, %r4, 224;
	ld.shared.f32 	%f275, [_ZZN3cub18CUB_300001_SM_10006detail6reduce18DeviceReduceKernelINS2_10policy_hubIfyN4cuda3std3__44plusIfEEE10Policy1000EN6thrust24THRUST_300001_SM_1000_NS6detail15normal_iteratorINSD_10device_ptrIfEEEEyS9_fNS7_10__identityEEEvT0_PT3_T1_NS0_13GridEvenShareISN_EET2_T4_E12temp_storage+36];
	add.f32 	%f276, %f275, %f274;
	selp.f32 	%f323, %f276, %f274, %p48;
	bra.uni 	$L__BB8_46;
$L__BB8_25:
	cvt.u32.u64 	%r52, %rd4;
	mov.u32 	%r27, %tid.x;
	add.s32 	%r53, %r27, %r52;
	mul.wide.u32 	%rd26, %r53, 4;
	add.s64 	%rd27, %rd2, %rd26;
	ld.global.f32 	%f41, [%rd27];
	ld.global.f32 	%f42, [%rd27+1024];
	ld.global.f32 	%f43, [%rd27+2048];
	ld.global.f32 	%f44, [%rd27+3072];
	ld.global.f32 	%f45, [%rd27+4096];
	ld.global.f32 	%f46, [%rd27+5120];
	ld.global.f32 	%f47, [%rd27+6144];
	ld.global.f32 	%f48, [%rd27+7168];
	ld.global.f32 	%f49, [%rd27+8192];
	ld.global.f32 	%f50, [%rd27+9216];
	ld.global.f32 	%f51, [%rd27+10240];
	ld.global.f32 	%f52, [%rd27+11264];
	ld.global.f32 	%f53, [%rd27+12288];
	ld.global.f32 	%f54, [%rd27+13312];
	ld.global.f32 	%f55, [%rd27+14336];
	ld.global.f32 	%f56, [%rd27+15360];
	add.f32 	%f57, %f41, %f42;
	add.f32 	%f58, %f43, %f44;
	add.f32 	%f59, %f45, %f46;
	add.f32 	%f60, %f47, %f48;
	add.f32 	%f61, %f49, %f50;
	add.f32 	%f62, %f51, %f52;
	add.f32 	%f63, %f53, %f54;
	add.f32 	%f64, %f55, %f56;
	add.f32 	%f65, %f57, %f58;
	add.f32 	%f66, %f59, %f60;
	add.f32 	%f67, %f61, %f62;
	add.f32 	%f68, %f63, %f64;
	add.f32 	%f69, %f65, %f66;
	add.f32 	%f70, %f67, %f68;
	add.f32 	%f322, %f69, %f70;
	setp.lt.u64 	%p2, %rd5, %rd3;
	@%p2 bra 	$L__BB8_42;
	cvt.u32.u64 	%r55, %rd3;
	cvt.u64.u32 	%rd28, %r27;
	add.s64 	%rd74, %rd4, %rd3;
	cvt.u32.u64 	%r28, %rd1;
	not.b32 	%r57, %r27;
	add.s32 	%r58, %r57, %r28;
	sub.s32 	%r59, %r58, %r55;
	sub.s32 	%r198, %r59, %r52;
	add.s64 	%rd29, %rd74, %rd28;
	shl.b64 	%rd30, %rd29, 2;
	add.s64 	%rd31, %rd30, %rd2;
	add.s64 	%rd73, %rd31, 8192;
	mov.b32 	%r199, 0;
	shl.b32 	%r60, %r1, 12;
	mov.u64 	%rd75, %rd4;
$L__BB8_27:
	cvt.s64.s32 	%rd15, %r60;
	add.s64 	%rd75, %rd75, %rd15;
	add.s64 	%rd32, %rd1, -4096;
	setp.gt.u64 	%p3, %rd75, %rd32;
	@%p3 bra 	$L__BB8_29;
	shl.b32 	%r61, %r1, 12;
	cvt.s64.s32 	%rd33, %r61;
	cvt.u64.u32 	%rd34, %r27;
	add.s64 	%rd35, %rd75, %rd34;
	shl.b64 	%rd36, %rd35, 2;
	add.s64 	%rd37, %rd2, %rd36;
	ld.global.f32 	%f71, [%rd37];
	ld.global.f32 	%f72, [%rd37+1024];
	ld.global.f32 	%f73, [%rd37+2048];
	ld.global.f32 	%f74, [%rd37+3072];
	ld.global.f32 	%f75, [%rd37+4096];
	ld.global.f32 	%f76, [%rd37+5120];
	ld.global.f32 	%f77, [%rd37+6144];
	ld.global.f32 	%f78, [%rd37+7168];
	ld.global.f32 	%f79, [%rd37+8192];
	ld.global.f32 	%f80, [%rd37+9216];
	ld.global.f32 	%f81, [%rd37+10240];
	ld.global.f32 	%f82, [%rd37+11264];
	ld.global.f32 	%f83, [%rd37+12288];
	ld.global.f32 	%f84, [%rd37+13312];
	ld.global.f32 	%f85, [%rd37+14336];
	ld.global.f32 	%f86, [%rd37+15360];
	add.f32 	%f87, %f322, %f71;
	add.f32 	%f88, %f72, %f73;
	add.f32 	%f89, %f74, %f75;
	add.f32 	%f90, %f76, %f77;
	add.f32 	%f91, %f78, %f79;
	add.f32 	%f92, %f80, %f81;
	add.f32 	%f93, %f82, %f83;
	add.f32 	%f94, %f84, %f85;
	add.f32 	%f95, %f87, %f88;
	add.f32 	%f96, %f89, %f90;
	add.f32 	%f97, %f91, %f92;
	add.f32 	%f98, %f93, %f94;
	add.f32 	%f99, %f95, %f96;
	add.f32 	%f100, %f97, %f98;
	add.f32 	%f101, %f99, %f100;
	add.f32 	%f322, %f101, %f86;
	sub.s64 	%rd38, %rd1, %rd75;
	setp.lt.u64 	%p4, %rd38, %rd33;
	add.s32 	%r199, %r199, 1;
	add.s64 	%rd74, %rd74, %rd33;
	sub.s32 	%r198, %r198, %r61;
	mul.wide.s32 	%rd39, %r61, 4;
	add.s64 	%rd73, %rd73, %rd39;
	@%p4 bra 	$L__BB8_42;
	bra.uni 	$L__BB8_27;
$L__BB8_29:
	setp.le.u64 	%p5, %rd1, %rd75;
	cvt.u32.u64 	%r62, %rd75;
	cvt.u32.u64 	%r63, %rd1;
	sub.s32 	%r64, %r63, %r62;
	setp.ge.s32 	%p6, %r27, %r64;
	or.pred  	%p7, %p5, %p6;
	@%p7 bra 	$L__BB8_42;
	cvt.u32.u64 	%r66, %rd15;
	cvt.u32.u64 	%r67, %rd4;
	not.b32 	%r68, %r27;
	add.s32 	%r69, %r68, %r28;
	add.s32 	%r70, %r66, %r67;
	sub.s32 	%r71, %r69, %r70;
	mul.lo.s32 	%r72, %r1, %r199;
	shl.b32 	%r73, %r72, 12;
	sub.s32 	%r74, %r71, %r73;
	shr.u32 	%r75, %r74, 8;
	add.s32 	%r34, %r75, 1;
	and.b32  	%r35, %r34, 15;
	setp.lt.u32 	%p8, %r74, 3840;
	mov.u32 	%r202, %r27;
	@%p8 bra 	$L__BB8_33;
	shr.u32 	%r76, %r198, 8;
	add.s32 	%r77, %r76, 1;
	and.b32  	%r78, %r77, 33554416;
	neg.s32 	%r200, %r78;
	mov.u32 	%r202, %r27;
$L__BB8_32:
	.pragma "nounroll";
	ld.global.f32 	%f103, [%rd73+-8192];
	add.f32 	%f104, %f322, %f103;
	ld.global.f32 	%f105, [%rd73+-7168];
	add.f32 	%f106, %f104, %f105;
	ld.global.f32 	%f107, [%rd73+-6144];
	add.f32 	%f108, %f106, %f107;
	ld.global.f32 	%f109, [%rd73+-5120];
	add.f32 	%f110, %f108, %f109;
	ld.global.f32 	%f111, [%rd73+-4096];
	add.f32 	%f112, %f110, %f111;
	ld.global.f32 	%f113, [%rd73+-3072];
	add.f32 	%f114, %f112, %f113;
	ld.global.f32 	%f115, [%rd73+-2048];
	add.f32 	%f116, %f114, %f115;
	ld.global.f32 	%f117, [%rd73+-1024];
	add.f32 	%f118, %f116, %f117;
	ld.global.f32 	%f119, [%rd73];
	add.f32 	%f120, %f118, %f119;
	ld.global.f32 	%f121, [%rd73+1024];
	add.f32 	%f122, %f120, %f121;
	ld.global.f32 	%f123, [%rd73+2048];
	add.f32 	%f124, %f122, %f123;
	ld.global.f32 	%f125, [%rd73+3072];
	add.f32 	%f126, %f124, %f125;
	ld.global.f32 	%f127, [%rd73+4096];
	add.f32 	%f128, %f126, %f127;
	ld.global.f32 	%f129, [%rd73+5120];
	add.f32 	%f130, %f128, %f129;
	ld.global.f32 	%f131, [%rd73+6144];
	add.f32 	%f132, %f130, %f131;
	ld.global.f32 	%f133, [%rd73+7168];
	add.f32 	%f322, %f132, %f133;
	add.s32 	%r202, %r202, 4096;
	add.s32 	%r200, %r200, 16;
	add.s64 	%rd73, %rd73, 16384;
	setp.ne.s32 	%p9, %r200, 0;
	@%p9 bra 	$L__BB8_32;
$L__BB8_33:
	setp.eq.s32 	%p10, %r35, 0;
	@%p10 bra 	$L__BB8_42;
	and.b32  	%r42, %r34, 7;
	setp.lt.u32 	%p11, %r35, 8;
	@%p11 bra 	$L__BB8_36;
	cvt.u64.u32 	%rd40, %r202;
	add.s64 	%rd41, %rd75, %rd40;
	shl.b64 	%rd42, %rd41, 2;
	add.s64 	%rd43, %rd2, %rd42;
	ld.global.f32 	%f135, [%rd43];
	add.f32 	%f136, %f322, %f135;
	ld.global.f32 	%f137, [%rd43+1024];
	add.f32 	%f138, %f136, %f137;
	ld.global.f32 	%f139, [%rd43+2048];
	add.f32 	%f140, %f138, %f139;
	ld.global.f32 	%f141, [%rd43+3072];
	add.f32 	%f142, %f140, %f141;
	ld.global.f32 	%f143, [%rd43+4096];
	add.f32 	%f144, %f142, %f143;
	ld.global.f32 	%f145, [%rd43+5120];
	add.f32 	%f146, %f144, %f145;
	ld.global.f32 	%f147, [%rd43+6144];
	add.f32 	%f148, %f146, %f147;
	ld.global.f32 	%f149, [%rd43+7168];
	add.f32 	%f322, %f148, %f149;
	add.s32 	%r202, %r202, 2048;
$L__BB8_36:
	setp.eq.s32 	%p12, %r42, 0;
	@%p12 bra 	$L__BB8_42;
	setp.lt.u32 	%p13, %r42, 4;
	@%p13 bra 	$L__BB8_39;
	cvt.u64.u32 	%rd44, %r202;
	add.s64 	%rd45, %rd75, %rd44;
	shl.b64 	%rd46, %rd45, 2;
	add.s64 	%rd47, %rd2, %rd46;
	ld.global.f32 	%f151, [%rd47];
	add.f32 	%f152, %f322, %f151;
	ld.global.f32 	%f153, [%rd47+1024];
	add.f32 	%f154, %f152, %f153;
	ld.global.f32 	%f155, [%rd47+2048];
	add.f32 	%f156, %f154, %f155;
	ld.global.f32 	%f157, [%rd47+3072];
	add.f32 	%f322, %f156, %f157;
	add.s32 	%r202, %r202, 1024;
$L__BB8_39:
	and.b32  	%r79, %r34, 3;
	setp.eq.s32 	%p14, %r79, 0;
	@%p14 bra 	$L__BB8_42;
	cvt.u64.u32 	%rd48, %r202;
	add.s64 	%rd49, %rd48, %rd74;
	shl.b64 	%rd50, %rd49, 2;
	add.s64 	%rd77, %rd2, %rd50;
	cvt.u16.u32 	%rs1, %r198;
	shr.u16 	%rs2, %rs1, 8;
	add.s16 	%rs3, %rs2, 1;
	cvt.u32.u16 	%r80, %rs3;
	and.b32  	%r81, %r80, 3;
	neg.s32 	%r205, %r81;
$L__BB8_41:
	.pragma "nounroll";
	ld.global.f32 	%f158, [%rd77];
	add.f32 	%f322, %f322, %f158;
	add.s64 	%rd77, %rd77, 1024;
	add.s32 	%r205, %r205, 1;
	setp.ne.s32 	%p15, %r205, 0;
	@%p15 bra 	$L__BB8_41;
$L__BB8_42:
	// begin inline asm
	mov.u32 %r82, %laneid;
	// end inline asm
	mov.b32 	%r84, %f322;
	mov.b32 	%r85, 1;
	mov.b32 	%r106, 31;
	mov.b32 	%r107, -1;
	// begin inline asm
	shfl.sync.down.b32 %r83, %r84, %r85, %r106, %r107;
	// end inline asm
	setp.gt.s32 	%p16, %r82, 30;
	mov.b32 	%f159, %r83;
	add.f32 	%f160, %f322, %f159;
	selp.f32 	%f161, %f322, %f160, %p16;
	mov.b32 	%r89, %f161;
	mov.b32 	%r90, 2;
	// begin inline asm
	shfl.sync.down.b32 %r88, %r89, %r90, %r106, %r107;
	// end inline asm
	setp.gt.s32 	%p17, %r82, 29;
	mov.b32 	%f162, %r88;
	add.f32 	%f163, %f161, %f162;
	selp.f32 	%f164, %f161, %f163, %p17;
	mov.b32 	%r94, %f164;
	mov.b32 	%r95, 4;
	// begin inline asm
	shfl.sync.down.b32 %r93, %r94, %r95, %r106, %r107;
	// end inline asm
	setp.gt.s32 	%p18, %r82, 27;
	mov.b32 	%f165, %r93;
	add.f32 	%f166, %f164, %f165;
	selp.f32 	%f167, %f164, %f166, %p18;
	mov.b32 	%r99, %f167;
	mov.b32 	%r100, 8;
	// begin inline asm
	shfl.sync.down.b32 %r98, %r99, %r100, %r106, %r107;
	// end inline asm
	setp.gt.s32 	%p19, %r82, 23;
	mov.b32 	%f168, %r98;
	add.f32 	%f169, %f167, %f168;
	selp.f32 	%f170, %f167, %f169, %p19;
	mov.b32 	%r104, %f170;
	mov.b32 	%r105, 16;
	// begin inline asm
	shfl.sync.down.b32 %r103, %r104, %r105, %r106, %r107;
	// end inline asm
	setp.gt.s32 	%p20, %r82, 15;
	mov.b32 	%f171, %r103;
	add.f32 	%f37, %f170, %f171;
	selp.f32 	%f323, %f170, %f37, %p20;
	setp.ne.s32 	%p21, %r82, 0;
	@%p21 bra 	$L__BB8_44;
	shr.u32 	%r108, %r27, 3;
	and.b32  	%r109, %r108, 124;
	mov.u32 	%r110, _ZZN3cub18CUB_300001_SM_10006detail6reduce18DeviceReduceKernelINS2_10policy_hubIfyN4cuda3std3__44plusIfEEE10Policy1000EN6thrust24THRUST_300001_SM_1000_NS6detail15normal_iteratorINSD_10device_ptrIfEEEEyS9_fNS7_10__identityEEEvT0_PT3_T1_NS0_13GridEvenShareISN_EET2_T4_E12temp_storage;
	add.s32 	%r111, %r110, %r109;
	st.shared.f32 	[%r111+8], %f37;
$L__BB8_44:
	bar.sync 	0;
	setp.ne.s32 	%p22, %r27, 0;
	@%p22 bra 	$L__BB8_46;
	ld.shared.f32 	%f172, [_ZZN3cub18CUB_300001_SM_10006detail6reduce18DeviceReduceKernelINS2_10policy_hubIfyN4cuda3std3__44plusIfEEE10Policy1000EN6thrust24THRUST_300001_SM_1000_NS6detail15normal_iteratorINSD_10device_ptrIfEEEEyS9_fNS7_10__identityEEEvT0_PT3_T1_NS0_13GridEvenShareISN_EET2_T4_E12temp_storage+12];
	add.f32 	%f173, %f323, %f172;
	ld.shared.f32 	%f174, [_ZZN3cub18CUB_300001_SM_10006detail6reduce18DeviceReduceKernelINS2_10policy_hubIfyN4cuda3std3__44plusIfEEE10Policy1000EN6thrust24THRUST_300001_SM_1000_NS6detail15normal_iteratorINSD_10device_ptrIfEEEEyS9_fNS7_10__identityEEEvT0_PT3_T1_NS0_13GridEvenShareISN_EET2_T4_E12temp_storage+16];
	add.f32 	%f175, %f173, %f174;
	ld.shared.f32 	%f176, [_ZZN3cub18CUB_300001_SM_10006detail6reduce18DeviceReduceKernelINS2_10policy_hubIfyN4cuda3std3__44plusIfEEE10Policy1000EN6thrust24THRUST_300001_SM_1000_NS6detail15normal_iteratorINSD_10device_ptrIfEEEEyS9_fNS7_10__identityEEEvT0_PT3_T1_NS0_13GridEvenShareISN_EET2_T4_E12temp_storage+20];
	add.f32 	%f177, %f175, %f176;
	ld.shared.f32 	%f178, [_ZZN3cub18CUB_300001_SM_10006detail6reduce18DeviceReduceKernelINS2_10policy_hubIfyN4cuda3std3__44plusIfEEE10Policy1000EN6thrust24THRUST_300001_SM_1000_NS6detail15normal_iteratorINSD_10device_ptrIfEEEEyS9_fNS7_10__identityEEEvT0_PT3_T1_NS0_13GridEvenShareISN_EET2_T4_E12temp_storage+24];
	add.f32 	%f179, %f177, %f178;
	ld.shared.f32 	%f180, [_ZZN3cub18CUB_300001_SM_10006detail6reduce18DeviceReduceKernelINS2_10policy_hubIfyN4cuda3std3__44plusIfEEE10Policy1000EN6thrust24THRUST_300001_SM_1000_NS6detail15normal_iteratorINSD_10device_ptrIfEEEEyS9_fNS7_10__identityEEEvT0_PT3_T1_NS0_13GridEvenShareISN_EET2_T4_E12temp_storage+28];
	add.f32 	%f181, %f179, %f180;
	ld.shared.f32 	%f182, [_ZZN3cub18CUB_300001_SM_10006detail6reduce18DeviceReduceKernelINS2_10policy_hubIfyN4cuda3std3__44plusIfEEE10Policy1000EN6thrust24THRUST_300001_SM_1000_NS6detail15normal_iteratorINSD_10device_ptrIfEEEEyS9_fNS7_10__identityEEEvT0_PT3_T1_NS0_13GridEvenShareISN_EET2_T4_E12temp_storage+32];
	add.f32 	%f183, %f181, %f182;
	ld.shared.f32 	%f184, [_ZZN3cub18CUB_300001_SM_10006detail6reduce18DeviceReduceKernelINS2_10policy_hubIfyN4cuda3std3__44plusIfEEE10Policy1000EN6thrust24THRUST_300001_SM_1000_NS6detail15normal_iteratorINSD_10device_ptrIfEEEEyS9_fNS7_10__identityEEEvT0_PT3_T1_NS0_13GridEvenShareISN_EET2_T4_E12temp_storage+36];
	add.f32 	%f323, %f183, %f184;
$L__BB8_46:
	mov.u32 	%r189, %tid.x;
	setp.ne.s32 	%p56, %r189, 0;
	@%p56 bra 	$L__BB8_48;
	ld.param.u64 	%rd71, [_ZN3cub18CUB_300001_SM_10006detail6reduce18DeviceReduceKernelINS2_10policy_hubIfyN4cuda3std3__44plusIfEEE10Policy1000EN6thrust24THRUST_300001_SM_1000_NS6detail15normal_iteratorINSD_10device_ptrIfEEEEyS9_fNS7_10__identityEEEvT0_PT3_T1_NS0_13GridEvenShareISN_EET2_T4__param_1];
	cvta.to.global.u64 	%rd68, %rd71;
	mul.wide.u32 	%rd69, %r2, 4;
	add.s64 	%rd70, %rd68, %rd69;
	st.global.f32 	[%rd70], %f323;
$L__BB8_48:
	ret;

}
	// .globl	_ZN3cub18CUB_300001_SM_10006detail6reduce28DeviceReduceSingleTileKernelINS2_10policy_hubIfyN4cuda3std3__44plusIfEEE10Policy1000EPfPiiS9_ifNS7_10__identityEEEvT0_T1_T2_T3_T4_T6_
.visible .entry _ZN3cub18CUB_300001_SM_10006detail6reduce28DeviceReduceSingleTileKernelINS2_10policy_hubIfyN4cuda3std3__44plusIfEEE10Policy1000EPfPiiS9_ifNS7_10__identityEEEvT0_T1_T2_T3_T4_T6_(
	.param .u64 .ptr .align 1 _ZN3cub18CUB_300001_SM_10006detail6reduce28DeviceReduceSingleTileKernelINS2_10policy_hubIfyN4cuda3std3__44plusIfEEE10Policy1000EPfPiiS9_ifNS7_10__identityEEEvT0_T1_T2_T3_T4_T6__param_0,
	.param .u64 .ptr .align 1 _ZN3cub18CUB_300001_SM_10006detail6reduce28DeviceReduceSingleTileKernelINS2_10policy_hubIfyN4cuda3std3__44plusIfEEE10Policy1000EPfPiiS9_ifNS7_10__identityEEEvT0_T1_T2_T3_T4_T6__param_1,
	.param .u32 _ZN3cub18CUB_300001_SM_10006detail6reduce28DeviceReduceSingleTileKernelINS2_10policy_hubIfyN4cuda3std3__44plusIfEEE10Policy1000EPfPiiS9_ifNS7_10__identityEEEvT0_T1_T2_T3_T4_T6__param_2,
	.param .align 1 .b8 _ZN3cub18CUB_300001_SM_10006detail6reduce28DeviceReduceSingleTileKernelINS2_10policy_hubIfyN4cuda3std3__44plusIfEEE10Policy1000EPfPiiS9_ifNS7_10__identityEEEvT0_T1_T2_T3_T4_T6__param_3[1],
	.param .u32 _ZN3cub18CUB_300001_SM_10006detail6reduce28DeviceReduceSingleTileKernelINS2_10policy_hubIfyN4cuda3std3__44plusIfEEE10Policy1000EPfPiiS9_ifNS7_10__identityEEEvT0_T1_T2_T3_T4_T6__param_4,
	.param .align 1 .b8 _ZN3cub18CUB_300001_SM_10006detail6reduce28DeviceReduceSingleTileKernelINS2_10policy_hubIfyN4cuda3std3__44plusIfEEE10Policy1000EPfPiiS9_ifNS7_10__identityEEEvT0_T1_T2_T3_T4_T6__param_5[1]
)
.maxntid 256
.minnctapersm 1
{
	.reg .pred 	%p<97>;
	.reg .b32 	%r<409>;
	.reg .b32 	%f<419>;
	.reg .b64 	%rd<125>;
	// demoted variable
	.shared .align 4 .b8 _ZZN3cub18CUB_300001_SM_10006detail6reduce28DeviceReduceSingleTileKernelINS2_10policy_hubIfyN4cuda3std3__44plusIfEEE10Policy1000EPfPiiS9_ifNS7_10__identityEEEvT0_T1_T2_T3_T4_T6_E12temp_storage[44];
	ld.param.u64 	%rd16, [_ZN3cub18CUB_300001_SM_10006detail6reduce28DeviceReduceSingleTileKernelINS2_10policy_hubIfyN4cuda3std3__44plusIfEEE10Policy1000EPfPiiS9_ifNS7_10__identityEEEvT0_T1_T2_T3_T4_T6__param_0];
	ld.param.u64 	%rd17, [_ZN3cub18CUB_300001_SM_10006detail6reduce28DeviceReduceSingleTileKernelINS2_10policy_hubIfyN4cuda3std3__44plusIfEEE10Policy1000EPfPiiS9_ifNS7_10__identityEEEvT0_T1_T2_T3_T4_T6__param_1];
	ld.param.u32 	%r67, [_ZN3cub18CUB_300001_SM_10006detail6reduce28DeviceReduceSingleTileKernelINS2_10policy_hubIfyN4cuda3std3__44plusIfEEE10Policy1000EPfPiiS9_ifNS7_10__identityEEEvT0_T1_T2_T3_T4_T6__param_2];
	ld.param.u32 	%r68, [_ZN3cub18CUB_300001_SM_10006detail6reduce28DeviceReduceSingleTileKernelINS2_10policy_hubIfyN4cuda3std3__44plusIfEEE10Policy1000EPfPiiS9_ifNS7_10__identityEEEvT0_T1_T2_T3_T4_T6__param_4];
	cvta.to.global.u64 	%rd1, %rd17;
	setp.ne.s32 	%p1, %r67, 0;
	@%p1 bra 	$L__BB9_3;
	mov.u32 	%r382, %tid.x;
	setp.ne.s32 	%p96, %r382, 0;
	@%p96 bra 	$L__BB9_74;
	st.global.u32 	[%rd1], %r68;
	bra.uni 	$L__BB9_74;
$L__BB9_3:
	and.b64  	%rd18, %rd16, 15;
	setp.ne.s64 	%p2, %rd18, 0;
	@%p2 bra 	$L__BB9_38;
	setp.gt.s32 	%p49, %r67, 4095;
	@%p49 bra 	$L__BB9_22;
	mov.u32 	%r1, %tid.x;
	setp.ge.s32 	%p66, %r1, %r67;
	mov.f32 	%f397, 0f00000000;
	mov.u32 	%r386, %r1;
	@%p66 bra 	$L__BB9_7;
	mul.wide.u32 	%rd113, %r1, 4;
	add.s64 	%rd112, %rd16, %rd113;
	// begin inline asm
	ld.global.nc.u32 %r301, [%rd112];
	// end inline asm
	mov.b32 	%f397, %r301;
	add.s32 	%r386, %r1, 256;
$L__BB9_7:
	setp.ge.s32 	%p67, %r386, %r67;
	@%p67 bra 	$L__BB9_13;
	not.b32 	%r302, %r386;
	add.s32 	%r4, %r67, %r302;
	and.b32  	%r303, %r4, 768;
	setp.eq.s32 	%p68, %r303, 768;
	@%p68 bra 	$L__BB9_11;
	mul.wide.u32 	%rd114, %r386, 4;
	add.s64 	%rd121, %rd16, %rd114;
	shr.u32 	%r304, %r4, 8;
	add.s32 	%r305, %r304, 1;
	and.b32  	%r306, %r305, 3;
	neg.s32 	%r384, %r306;
$L__BB9_10:
	.pragma "nounroll";
	// begin inline asm
	ld.global.nc.u32 %r307, [%rd121];
	// end inline asm
	mov.b32 	%f322, %r307;
	add.f32 	%f397, %f397, %f322;
	add.s32 	%r386, %r386, 256;
	add.s64 	%rd121, %rd121, 1024;
	add.s32 	%r384, %r384, 1;
	setp.ne.s32 	%p69, %r384, 0;
	@%p69 bra 	$L__BB9_10;
$L__BB9_11:
	setp.lt.u32 	%p70, %r4, 768;
	@%p70 bra 	$L__BB9_13;
$L__BB9_12:
	mul.wide.s32 	%rd120, %r386, 4;
	add.s64 	%rd116, %rd16, %rd120;
	// begin inline asm
	ld.global.nc.u32 %r308, [%rd116];
	// end inline asm
	mov.b32 	%f323, %r308;
	add.f32 	%f324, %f397, %f323;
	add.s64 	%rd117, %rd116, 1024;
	// begin inline asm
	ld.global.nc.u32 %r309, [%rd117];
	// end inline asm
	mov.b32 	%f325, %r309;
	add.f32 	%f326, %f324, %f325;
	add.s64 	%rd118, %rd116, 2048;
	// begin inline asm
	ld.global.nc.u32 %r310, [%rd118];
	// end inline asm
	mov.b32 	%f327, %r310;
	add.f32 	%f328, %f326, %f327;
	add.s64 	%rd119, %rd116, 3072;
	// begin inline asm
	ld.global.nc.u32 %r311, [%rd119];
	// end inline asm
	mov.b32 	%f329, %r311;
	add.f32 	%f397, %f328, %f329;
	add.s32 	%r386, %r386, 1024;
	setp.lt.s32 	%p71, %r386, %r67;
	@%p71 bra 	$L__BB9_12;
$L__BB9_13:
	setp.lt.s32 	%p72, %r67, 256;
	@%p72 bra 	$L__BB9_18;
	// begin inline asm
	mov.u32 %r350, %laneid;
	// end inline asm
	mov.b32 	%r352, %f397;
	mov.b32 	%r353, 1;
	mov.b32 	%r374, 31;
	mov.b32 	%r375, -1;
	// begin inline asm
	shfl.sync.down.b32 %r351, %r352, %r353, %r374, %r375;
	// end inline asm
	setp.gt.s32 	%p88, %r350, 30;
	mov.b32 	%f364, %r351;
	add.f32 	%f365, %f397, %f364;
	selp.f32 	%f366, %f397, %f365, %p88;
	mov.b32 	%r357, %f366;
	mov.b32 	%r358, 2;
	// begin inline asm
	shfl.sync.down.b32 %r356, %r357, %r358, %r374, %r375;
	// end inline asm
	setp.gt.s32 	%p89, %r350, 29;
	mov.b32 	%f367, %r356;
	add.f32 	%f368, %f366, %f367;
	selp.f32 	%f369, %f366, %f368, %p89;
	mov.b32 	%r362, %f369;
	mov.b32 	%r363, 4;
	// begin inline asm
	shfl.sync.down.b32 %r361, %r362, %r363, %r374, %r375;
	// end inline asm
	setp.gt.s32 	%p90, %r350, 27;
	mov.b32 	%f370, %r361;
	add.f32 	%f371, %f369, %f370;
	selp.f32 	%f372, %f369, %f371, %p90;
	mov.b32 	%r367, %f372;
	mov.b32 	%r368, 8;
	// begin inline asm
	shfl.sync.down.b32 %r366, %r367, %r368, %r374, %r375;
	// end inline asm
	setp.gt.s32 	%p91, %r350, 23;
	mov.b32 	%f373, %r366;
	add.f32 	%f374, %f372, %f373;
	selp.f32 	%f375, %f372, %f374, %p91;
	mov.b32 	%r372, %f375;
	mov.b32 	%r373, 16;
	// begin inline asm
	shfl.sync.down.b32 %r371, %r372, %r373, %r374, %r375;
	// end inline asm
	setp.gt.s32 	%p92, %r350, 15;
	mov.b32 	%f376, %r371;
	add.f32 	%f10, %f375, %f376;
	selp.f32 	%f418, %f375, %f10, %p92;
	setp.ne.s32 	%p93, %r350, 0;
	@%p93 bra 	$L__BB9_16;
	shr.u32 	%r376, %r1, 3;
	and.b32  	%r377, %r376, 124;
	mov.u32 	%r378, _ZZN3cub18CUB_300001_SM_10006detail6reduce28DeviceReduceSingleTileKernelINS2_10policy_hubIfyN4cuda3std3__44plusIfEEE10Policy1000EPfPiiS9_ifNS7_10__identityEEEvT0_T1_T2_T3_T4_T6_E12temp_storage;
	add.s32 	%r379, %r378, %r377;
	st.shared.f32 	[%r379+8], %f10;
$L__BB9_16:
	bar.sync 	0;
	setp.ne.s32 	%p94, %r1, 0;
	@%p94 bra 	$L__BB9_72;
	ld.shared.f32 	%f377, [_ZZN3cub18CUB_300001_SM_10006detail6reduce28DeviceReduceSingleTileKernelINS2_10policy_hubIfyN4cuda3std3__44plusIfEEE10Policy1000EPfPiiS9_ifNS7_10__identityEEEvT0_T1_T2_T3_T4_T6_E12temp_storage+12];
	add.f32 	%f378, %f418, %f377;
	ld.shared.f32 	%f379, [_ZZN3cub18CUB_300001_SM_10006detail6reduce28DeviceReduceSingleTileKernelINS2_10policy_hubIfyN4cuda3std3__44plusIfEEE10Policy1000EPfPiiS9_ifNS7_10__identityEEEvT0_T1_T2_T3_T4_T6_E12temp_storage+16];
	add.f32 	%f380, %f378, %f379;
	ld.shared.f32 	%f381, [_ZZN3cub18CUB_300001_SM_10006detail6reduce28DeviceReduceSingleTileKernelINS2_10policy_hubIfyN4cuda3std3__44plusIfEEE10Policy1000EPfPiiS9_ifNS7_10__identityEEEvT0_T1_T2_T3_T4_T6_E12temp_storage+20];
	add.f32 	%f382, %f380, %f381;
	ld.shared.f32 	%f383, [_ZZN3cub18CUB_300001_SM_10006detail6reduce28DeviceReduceSingleTileKernelINS2_10policy_hubIfyN4cuda3std3__44plusIfEEE10Policy1000EPfPiiS9_ifNS7_10__identityEEEvT0_T1_T2_T3_T4_T6_E12temp_storage+24];
	add.f32 	%f384, %f382, %f383;
	ld.shared.f32 	%f385, [_ZZN3cub18CUB_300001_SM_10006detail6reduce28DeviceReduceSingleTileKernelINS2_10policy_hubIfyN4cuda3std3__44plusIfEEE10Policy1000EPfPiiS9_ifNS7_10__identityEEEvT0_T1_T2_T3_T4_T6_E12temp_storage+28];
	add.f32 	%f386, %f384, %f385;
	ld.shared.f32 	%f387, [_ZZN3cub18CUB_300001_SM_10006detail6reduce28DeviceReduceSingleTileKernelINS2_10policy_hubIfyN4cuda3std3__44plusIfEEE10Policy1000EPfPiiS9_ifNS7_10__identityEEEvT0_T1_T2_T3_T4_T6_E12temp_storage+32];
	add.f32 	%f388, %f386, %f387;
	ld.shared.f32 	%f389, [_ZZN3cub18CUB_300001_SM_10006detail6reduce28DeviceReduceSingleTileKernelINS2_10policy_hubIfyN4cuda3std3__44plusIfEEE10Policy1000EPfPiiS9_ifNS7_10__identityEEEvT0_T1_T2_T3_T4_T6_E12temp_storage+36];
	add.f32 	%f418, %f388, %f389;
	bra.uni 	$L__BB9_72;
$L__BB9_18:
	// begin inline asm
	mov.u32 %r312, %laneid;
	// end inline asm
	and.b32  	%r338, %r1, 992;
	add.s32 	%r339, %r338, 32;
	setp.gt.s32 	%p73, %r339, %r67;
	not.b32 	%r340, %r338;
	add.s32 	%r341, %r67, %r340;
	selp.b32 	%r336, %r341, 31, %p73;
	mov.b32 	%r314, %f397;
	mov.b32 	%r315, 1;
	mov.b32 	%r337, -1;
	// begin inline asm
	shfl.sync.down.b32 %r313, %r314, %r315, %r336, %r337;
	// end inline asm
	setp.lt.s32 	%p74, %r312, %r336;
	mov.b32 	%f330, %r313;
	add.f32 	%f331, %f397, %f330;
	selp.f32 	%f332, %f331, %f397, %p74;
	mov.b32 	%r319, %f332;
	mov.b32 	%r320, 2;
	// begin inline asm
	shfl.sync.down.b32 %r318, %r319, %r320, %r336, %r337;
	// end inline asm
	add.s32 	%r342, %r312, 2;
	setp.gt.s32 	%p75, %r342, %r336;
	mov.b32 	%f333, %r318;
	add.f32 	%f334, %f332, %f333;
	selp.f32 	%f335, %f332, %f334, %p75;
	mov.b32 	%r324, %f335;
	mov.b32 	%r325, 4;
	// begin inline asm
	shfl.sync.down.b32 %r323, %r324, %r325, %r336, %r337;
	// end inline asm
	add.s32 	%r343, %r312, 4;
	setp.gt.s32 	%p76, %r343, %r336;
	mov.b32 	%f336, %r323;
	add.f32 	%f337, %f335, %f336;
	selp.f32 	%f338, %f335, %f337, %p76;
	mov.b32 	%r329, %f338;
	mov.b32 	%r330, 8;
	// begin inline asm
	shfl.sync.down.b32 %r328, %r329, %r330, %r336, %r337;
	// end inline asm
	add.s32 	%r344, %r312, 8;
	setp.gt.s32 	%p77, %r344, %r336;
	mov.b32 	%f339, %r328;
	add.f32 	%f340, %f338, %f339;
	selp.f32 	%f341, %f338, %f340, %p77;
	mov.b32 	%r334, %f341;
	mov.b32 	%r335, 16;
	// begin inline asm
	shfl.sync.down.b32 %r333, %r334, %r335, %r336, %r337;
	// end inline asm
	add.s32 	%r345, %r312, 16;
	setp.gt.s32 	%p78, %r345, %r336;
	mov.b32 	%f342, %r333;
	add.f32 	%f343, %f341, %f342;
	selp.f32 	%f418, %f341, %f343, %p78;
	setp.ne.s32 	%p79, %r312, 0;
	@%p79 bra 	$L__BB9_20;
	shr.u32 	%r346, %r1, 3;
	and.b32  	%r347, %r346, 124;
	mov.u32 	%r348, _ZZN3cub18CUB_300001_SM_10006detail6reduce28DeviceReduceSingleTileKernelINS2_10policy_hubIfyN4cuda3std3__44plusIfEEE10Policy1000EPfPiiS9_ifNS7_10__identityEEEvT0_T1_T2_T3_T4_T6_E12temp_storage;
	add.s32 	%r349, %r348, %r347;
	st.shared.f32 	[%r349+8], %f418;
$L__BB9_20:
	bar.sync 	0;
	setp.ne.s32 	%p80, %r1, 0;
	@%p80 bra 	$L__BB9_72;
	setp.gt.s32 	%p81, %r67, 32;
	ld.shared.f32 	%f344, [_ZZN3cub18CUB_300001_SM_10006detail6reduce28DeviceReduceSingleTileKernelINS2_10policy_hubIfyN4cuda3std3__44plusIfEEE10Policy1000EPfPiiS9_ifNS7_10__identityEEEvT0_T1_T2_T3_T4_T6_E12temp_storage+12];
	add.f32 	%f345, %f418, %f344;
	selp.f32 	%f346, %f345, %f418, %p81;
	setp.gt.s32 	%p82, %r67, 64;
	ld.shared.f32 	%f347, [_ZZN3cub18CUB_300001_SM_10006detail6reduce28DeviceReduceSingleTileKernelINS2_10policy_hubIfyN4cuda3std3__44plusIfEEE10Policy1000EPfPiiS9_ifNS7_10__identityEEEvT0_T1_T2_T3_T4_T6_E12temp_storage+16];
	add.f32 	%f348, %f347, %f346;
	selp.f32 	%f349, %f348, %f346, %p82;
	setp.gt.s32 	%p83, %r67, 96;
	ld.shared.f32 	%f350, [_ZZN3cub18CUB_300001_SM_10006detail6reduce28DeviceReduceSingleTileKernelINS2_10policy_hubIfyN4cuda3std3__44plusIfEEE10Policy1000EPfPiiS9_ifNS7_10__identityEEEvT0_T1_T2_T3_T4_T6_E12temp_storage+20];
	add.f32 	%f351, %f350, %f349;
	selp.f32 	%f352, %f351, %f349, %p83;
	setp.gt.s32 	%p84, %r67, 128;
	ld.shared.f32 	%f353, [_ZZN3cub18CUB_300001_SM_10006detail6reduce28DeviceReduceSingleTileKernelINS2_10policy_hubIfyN4cuda3std3__44plusIfEEE10Policy1000EPfPiiS9_ifNS7_10__identityEEEvT0_T1_T2_T3_T4_T6_E12temp_storage+24];
	add.f32 	%f354, %f353, %f352;
	selp.f32 	%f355, %f354, %f352, %p84;
	setp.gt.s32 	%p85, %r67, 160;
	ld.shared.f32 	%f356, [_ZZN3cub18CUB_300001_SM_10006detail6reduce28DeviceReduceSingleTileKernelINS2_10policy_hubIfyN4cuda3std3__44plusIfEEE10Policy1000EPfPiiS9_ifNS7_10__identityEEEvT0_T1_T2_T3_T4_T6_E12temp_storage+28];
	add.f32 	%f357, %f356, %f355;
	selp.f32 	%f358, %f357, %f355, %p85;
	setp.gt.s32 	%p86, %r67, 192;
	ld.shared.f32 	%f359, [_ZZN3cub18CUB_300001_SM_10006detail6reduce28DeviceReduceSingleTileKernelINS2_10policy_hubIfyN4cuda3std3__44plusIfEEE10Policy1000EPfPiiS9_ifNS7_10__identityEEEvT0_T1_T2_T3_T4_T6_E12temp_storage+32];
	add.f32 	%f360, %f359, %f358;
	selp.f32 	%f361, %f360, %f358, %p86;
	setp.gt.s32 	%p87, %r67, 224;
	ld.shared.f32 	%f362, [_ZZN3cub18CUB_300001_SM_10006detail6reduce28DeviceReduceSingleTileKernelINS2_10policy_hubIfyN4cuda3std3__44plusIfEEE10Policy1000EPfPiiS9_ifNS7_10__identityEEEvT0_T1_T2_T3_T4_T6_E12temp_storage+36];
	add.f32 	%f363, %f362, %f361;
	selp.f32 	%f418, %f363, %f361, %p87;
	bra.uni 	$L__BB9_72;
$L__BB9_22:
	mov.u32 	%r13, %tid.x;
	shl.b32 	%r225, %r13, 2;
	mul.wide.u32 	%rd86, %r225, 4;
	add.s64 	%rd76, %rd16, %rd86;
	// begin inline asm
	ld.global.nc.v2.u64 {%rd74, %rd75}, [%rd76];
	// end inline asm
	mov.b64 	{%r226, %r227}, %rd75;
	mov.b64 	{%r228, %r229}, %rd74;
	mov.b32 	%f224, %r229;
	mov.b32 	%f225, %r228;
	mov.b32 	%f226, %r227;
	mov.b32 	%f227, %r226;
	add.s64 	%rd79, %rd76, 4096;
	// begin inline asm
	ld.global.nc.v2.u64 {%rd77, %rd78}, [%rd79];
	// end inline asm
	mov.b64 	{%r230, %r231}, %rd78;
	mov.b64 	{%r232, %r233}, %rd77;
	mov.b32 	%f228, %r233;
	mov.b32 	%f229, %r232;
	mov.b32 	%f230, %r231;
	mov.b32 	%f231, %r230;
	add.s64 	%rd82, %rd76, 8192;
	// begin inline asm
	ld.global.nc.v2.u64 {%rd80, %rd81}, [%rd82];
	// end inline asm
	mov.b64 	{%r234, %r235}, %rd81;
	mov.b64 	{%r236, %r237}, %rd80;
	mov.b32 	%f232, %r237;
	mov.b32 	%f233, %r236;
	mov.b32 	%f234, %r235;
	mov.b32 	%f235, %r234;
	add.s64 	%rd85, %rd76, 12288;
	// begin inline asm
	ld.global.nc.v2.u64 {%rd83, %rd84}, [%rd85];
	// end inline asm
	mov.b64 	{%r238, %r239}, %rd84;
	mov.b64 	{%r240, %r241}, %rd83;
	mov.b32 	%f236, %r241;
	mov.b32 	%f237, %r240;
	mov.b32 	%f238, %r239;
	mov.b32 	%f239, %r238;
	add.f32 	%f240, %f225, %f224;
	add.f32 	%f241, %f227, %f226;
	add.f32 	%f242, %f229, %f228;
	add.f32 	%f243, %f231, %f230;
	add.f32 	%f244, %f233, %f232;
	add.f32 	%f245, %f235, %f234;
	add.f32 	%f246, %f237, %f236;
	add.f32 	%f247, %f239, %f238;
	add.f32 	%f248, %f240, %f241;
	add.f32 	%f249, %f242, %f243;
	add.f32 	%f250, %f244, %f245;
	add.f32 	%f251, %f246, %f247;
	add.f32 	%f252, %f248, %f249;
	add.f32 	%f253, %f250, %f251;
	add.f32 	%f404, %f252, %f253;
	setp.lt.u32 	%p50, %r67, 8192;
	mov.b32 	%r389, 4096;
	@%p50 bra 	$L__BB9_26;
	add.s32 	%r14, %r67, -4096;
	mov.b32 	%r389, 4096;
$L__BB9_24:
	mul.wide.s32 	%rd99, %r389, 4;
	add.s64 	%rd89, %rd76, %rd99;
	// begin inline asm
	ld.global.nc.v2.u64 {%rd87, %rd88}, [%rd89];
	// end inline asm
	mov.b64 	{%r243, %r244}, %rd88;
	mov.b64 	{%r245, %r246}, %rd87;
	mov.b32 	%f254, %r246;
	mov.b32 	%f255, %r245;
	mov.b32 	%f256, %r244;
	mov.b32 	%f257, %r243;
	add.s64 	%rd92, %rd89, 4096;
	// begin inline asm
	ld.global.nc.v2.u64 {%rd90, %rd91}, [%rd92];
	// end inline asm
	mov.b64 	{%r247, %r248}, %rd91;
	mov.b64 	{%r249, %r250}, %rd90;
	mov.b32 	%f258, %r250;
	mov.b32 	%f259, %r249;
	mov.b32 	%f260, %r248;
	mov.b32 	%f261, %r247;
	add.s64 	%rd95, %rd89, 8192;
	// begin inline asm
	ld.global.nc.v2.u64 {%rd93, %rd94}, [%rd95];
	// end inline asm
	mov.b64 	{%r251, %r252}, %rd94;
	mov.b64 	{%r253, %r254}, %rd93;
	mov.b32 	%f262, %r254;
	mov.b32 	%f263, %r253;
	mov.b32 	%f264, %r252;
	mov.b32 	%f265, %r251;
	add.s64 	%rd98, %rd89, 12288;
	// begin inline asm
	ld.global.nc.v2.u64 {%rd96, %rd97}, [%rd98];
	// end inline asm
	mov.b64 	{%r255, %r256}, %rd97;
	mov.b64 	{%r257, %r258}, %rd96;
	mov.b32 	%f266, %r258;
	mov.b32 	%f267, %r257;
	mov.b32 	%f268, %r256;
	mov.b32 	%f269, %r255;
	add.f32 	%f270, %f404, %f255;
	add.f32 	%f271, %f254, %f257;
	add.f32 	%f272, %f256, %f259;
	add.f32 	%f273, %f258, %f261;
	add.f32 	%f274, %f260, %f263;
	add.f32 	%f275, %f262, %f265;
	add.f32 	%f276, %f264, %f267;
	add.f32 	%f277, %f266, %f269;
	add.f32 	%f278, %f270, %f271;
	add.f32 	%f279, %f272, %f273;
	add.f32 	%f280, %f274, %f275;
	add.f32 	%f281, %f276, %f277;
	add.f32 	%f282, %f278, %f279;
	add.f32 	%f283, %f280, %f281;
	add.f32 	%f284, %f282, %f283;
	add.f32 	%f404, %f284, %f268;
	sub.s32 	%r259, %r67, %r389;
	setp.lt.s32 	%p51, %r259, 4096;
	@%p51 bra 	$L__BB9_34;
	add.s32 	%r389, %r389, 4096;
	setp.le.s32 	%p52, %r389, %r14;
	@%p52 bra 	$L__BB9_24;
$L__BB9_26:
	setp.le.s32 	%p53, %r67, %r389;
	@%p53 bra 	$L__BB9_34;
	sub.s32 	%r18, %r67, %r389;
	setp.ge.s32 	%p54, %r13, %r18;
	@%p54 bra 	$L__BB9_34;
	not.b32 	%r260, %r13;
	add.s32 	%r261, %r67, %r260;
	sub.s32 	%r19, %r261, %r389;
	and.b32  	%r262, %r19, 768;
	setp.eq.s32 	%p55, %r262, 768;
	mov.u32 	%r393, %r13;
	@%p55 bra 	$L__BB9_31;
	add.s32 	%r391, %r13, %r389;
	shr.u32 	%r263, %r19, 8;
	add.s32 	%r264, %r263, 1;
	and.b32  	%r265, %r264, 3;
	neg.s32 	%r390, %r265;
	mov.u32 	%r393, %r13;
$L__BB9_30:
	.pragma "nounroll";
	mul.wide.u32 	%rd101, %r391, 4;
	add.s64 	%rd100, %rd16, %rd101;
	// begin inline asm
	ld.global.nc.u32 %r266, [%rd100];
	// end inline asm
	mov.b32 	%f286, %r266;
	add.f32 	%f404, %f404, %f286;
	add.s32 	%r393, %r393, 256;
	add.s32 	%r391, %r391, 256;
	add.s32 	%r390, %r390, 1;
	setp.ne.s32 	%p56, %r390, 0;
	@%p56 bra 	$L__BB9_30;
$L__BB9_31:
	setp.lt.u32 	%p57, %r19, 768;
	@%p57 bra 	$L__BB9_34;
	cvt.u64.u32 	%rd102, %r393;
	cvt.u64.u32 	%rd103, %r389;
	add.s64 	%rd104, %rd102, %rd103;
	shl.b64 	%rd105, %rd104, 2;
	add.s64 	%rd106, %rd105, %rd16;
	add.s64 	%rd122, %rd106, 2048;
	add.s32 	%r394, %r393, %r389;
$L__BB9_33:
	mul.wide.u32 	%rd111, %r394, 4;
	add.s64 	%rd107, %rd16, %rd111;
	// begin inline asm
	ld.global.nc.u32 %r267, [%rd107];
	// end inline asm
	mov.b32 	%f287, %r267;
	add.f32 	%f288, %f404, %f287;
	add.s64 	%rd108, %rd122, -1024;
	// begin inline asm
	ld.global.nc.u32 %r268, [%rd108];
	// end inline asm
	mov.b32 	%f289, %r268;
	add.f32 	%f290, %f288, %f289;
	// begin inline asm
	ld.global.nc.u32 %r269, [%rd122];
	// end inline asm
	mov.b32 	%f291, %r269;
	add.f32 	%f292, %f290, %f291;
	add.s64 	%rd110, %rd122, 1024;
	// begin inline asm
	ld.global.nc.u32 %r270, [%rd110];
	// end inline asm
	mov.b32 	%f293, %r270;
	add.f32 	%f404, %f292, %f293;
	add.s32 	%r393, %r393, 1024;
	add.s64 	%rd122, %rd122, 4096;
	add.s32 	%r394, %r394, 1024;
	setp.lt.s32 	%p58, %r393, %r18;
	@%p58 bra 	$L__BB9_33;
$L__BB9_34:
	// begin inline asm
	mov.u32 %r271, %laneid;
	// end inline asm
	mov.b32 	%r273, %f404;
	mov.b32 	%r274, 1;
	mov.b32 	%r295, 31;
	mov.b32 	%r296, -1;
	// begin inline asm
	shfl.sync.down.b32 %r272, %r273, %r274, %r295, %r296;
	// end inline asm
	setp.gt.s32 	%p59, %r271, 30;
	mov.b32 	%f294, %r272;
	add.f32 	%f295, %f404, %f294;
	selp.f32 	%f296, %f404, %f295, %p59;
	mov.b32 	%r278, %f296;
	mov.b32 	%r279, 2;
	// begin inline asm
	shfl.sync.down.b32 %r277, %r278, %r279, %r295, %r296;
	// end inline asm
	setp.gt.s32 	%p60, %r271, 29;
	mov.b32 	%f297, %r277;
	add.f32 	%f298, %f296, %f297;
	selp.f32 	%f299, %f296, %f298, %p60;
	mov.b32 	%r283, %f299;
	mov.b32 	%r284, 4;
	// begin inline asm
	shfl.sync.down.b32 %r282, %r283, %r284, %r295, %r296;
	// end inline asm
	setp.gt.s32 	%p61, %r271, 27;
	mov.b32 	%f300, %r282;
	add.f32 	%f301, %f299, %f300;
	selp.f32 	%f302, %f299, %f301, %p61;
	mov.b32 	%r288, %f302;
	mov.b32 	%r289, 8;
	// begin inline asm
	shfl.sync.down.b32 %r287, %r288, %r289, %r295, %r296;
	// end inline asm
	setp.gt.s32 	%p62, %r271, 23;
	mov.b32 	%f303, %r287;
	add.f32 	%f304, %f302, %f303;
	selp.f32 	%f305, %f302, %f304, %p62;
	mov.b32 	%r293, %f305;
	mov.b32 	%r294, 16;
	// begin inline asm
	shfl.sync.down.b32 %r292, %r293, %r294, %r295, %r296;
	// end inline asm
	setp.gt.s32 	%p63, %r271, 15;
	mov.b32 	%f306, %r292;
	add.f32 	%f26, %f305, %f306;
	selp.f32 	%f418, %f305, %f26, %p63;
	setp.ne.s32 	%p64, %r271, 0;
	@%p64 bra 	$L__BB9_36;
	shr.u32 	%r297, %r13, 3;
	and.b32  	%r298, %r297, 124;
	mov.u32 	%r299, _ZZN3cub18CUB_300001_SM_10006detail6reduce28DeviceReduceSingleTileKernelINS2_10policy_hubIfyN4cuda3std3__44plusIfEEE10Policy1000EPfPiiS9_ifNS7_10__identityEEEvT0_T1_T2_T3_T4_T6_E12temp_storage;
	add.s32 	%r300, %r299, %r298;
	st.shared.f32 	[%r300+8], %f26;
$L__BB9_36:
	bar.sync 	0;
	setp.ne.s32 	%p65, %r13, 0;
	@%p65 bra 	$L__BB9_72;
	ld.shared.f32 	%f307, [_ZZN3cub18CUB_300001_SM_10006detail6reduce28DeviceReduceSingleTileKernelINS2_10policy_hubIfyN4cuda3std3__44plusIfEEE10Policy1000EPfPiiS9_ifNS7_10__identityEEEvT0_T1_T2_T3_T4_T6_E12temp_storage+12];
	add.f32 	%f308, %f418, %f307;
	ld.shared.f32 	%f309, [_ZZN3cub18CUB_300001_SM_10006detail6reduce28DeviceReduceSingleTileKernelINS2_10policy_hubIfyN4cuda3std3__44plusIfEEE10Policy1000EPfPiiS9_ifNS7_10__identityEEEvT0_T1_T2_T3_T4_T6_E12temp_storage+16];
	add.f32 	%f310, %f308, %f309;
	ld.shared.f32 	%f311, [_ZZN3cub18CUB_300001_SM_10006detail6reduce28DeviceReduceSingleTileKernelINS2_10policy_hubIfyN4cuda3std3__44plusIfEEE10Policy1000EPfPiiS9_ifNS7_10__identityEEEvT0_T1_T2_T3_T4_T6_E12temp_storage+20];
	add.f32 	%f312, %f310, %f311;
	ld.shared.f32 	%f313, [_ZZN3cub18CUB_300001_SM_10006detail6reduce28DeviceReduceSingleTileKernelINS2_10policy_hubIfyN4cuda3std3__44plusIfEEE10Policy1000EPfPiiS9_ifNS7_10__identityEEEvT0_T1_T2_T3_T4_T6_E12temp_storage+24];
	add.f32 	%f314, %f312, %f313;
	ld.shared.f32 	%f315, [_ZZN3cub18CUB_300001_SM_10006detail6reduce28DeviceReduceSingleTileKernelINS2_10policy_hubIfyN4cuda3std3__44plusIfEEE10Policy1000EPfPiiS9_ifNS7_10__identityEEEvT0_T1_T2_T3_T4_T6_E12temp_storage+28];
	add.f32 	%f316, %f314, %f315;
	ld.shared.f32 	%f317, [_ZZN3cub18CUB_300001_SM_10006detail6reduce28DeviceReduceSingleTileKernelINS2_10policy_hubIfyN4cuda3std3__44plusIfEEE10Policy1000EPfPiiS9_ifNS7_10__identityEEEvT0_T1_T2_T3_T4_T6_E12temp_storage+32];
	add.f32 	%f318, %f316, %f317;
	ld.shared.f32 	%f319, [_ZZN3cub18CUB_300001_SM_10006detail6reduce28DeviceReduceSingleTileKernelINS2_10policy_hubIfyN4cuda3std3__44plusIfEEE10Policy1000EPfPiiS9_ifNS7_10__identityEEEvT0_T1_T2_T3_T4_T6_E12temp_storage+36];
	add.f32 	%f418, %f318, %f319;
	bra.uni 	$L__BB9_72;
$L__BB9_38:
	setp.gt.s32 	%p3, %r67, 4095;
	@%p3 bra 	$L__BB9_56;
	mov.u32 	%r34, %tid.x;
	setp.ge.s32 	%p20, %r34, %r67;
	mov.f32 	%f410, 0f00000000;
	mov.u32 	%r399, %r34;
	@%p20 bra 	$L__BB9_41;
	mul.wide.u32 	%rd66, %r34, 4;
	add.s64 	%rd65, %rd16, %rd66;
	// begin inline asm
	ld.global.nc.u32 %r145, [%rd65];
	// end inline asm
	mov.b32 	%f410, %r145;
	add.s32 	%r399, %r34, 256;
$L__BB9_41:
	setp.ge.s32 	%p21, %r399, %r67;
	@%p21 bra 	$L__BB9_47;
	not.b32 	%r146, %r399;
	add.s32 	%r37, %r67, %r146;
	and.b32  	%r147, %r37, 768;
	setp.eq.s32 	%p22, %r147, 768;
	@%p22 bra 	$L__BB9_45;
	mul.wide.u32 	%rd67, %r399, 4;
	add.s64 	%rd123, %rd16, %rd67;
	shr.u32 	%r148, %r37, 8;
	add.s32 	%r149, %r148, 1;
	and.b32  	%r150, %r149, 3;
	neg.s32 	%r397, %r150;
$L__BB9_44:
	.pragma "nounroll";
	// begin inline asm
	ld.global.nc.u32 %r151, [%rd123];
	// end inline asm
	mov.b32 	%f156, %r151;
	add.f32 	%f410, %f410, %f156;
	add.s32 	%r399, %r399, 256;
	add.s64 	%rd123, %rd123, 1024;
	add.s32 	%r397, %r397, 1;
	setp.ne.s32 	%p23, %r397, 0;
	@%p23 bra 	$L__BB9_44;
$L__BB9_45:
	setp.lt.u32 	%p24, %r37, 768;
	@%p24 bra 	$L__BB9_47;
$L__BB9_46:
	mul.wide.s32 	%rd73, %r399, 4;
	add.s64 	%rd69, %rd16, %rd73;
	// begin inline asm
	ld.global.nc.u32 %r152, [%rd69];
	// end inline asm
	mov.b32 	%f157, %r152;
	add.f32 	%f158, %f410, %f157;
	add.s64 	%rd70, %rd69, 1024;
	// begin inline asm
	ld.global.nc.u32 %r153, [%rd70];
	// end inline asm
	mov.b32 	%f159, %r153;
	add.f32 	%f160, %f158, %f159;
	add.s64 	%rd71, %rd69, 2048;
	// begin inline asm
	ld.global.nc.u32 %r154, [%rd71];
	// end inline asm
	mov.b32 	%f161, %r154;
	add.f32 	%f162, %f160, %f161;
	add.s64 	%rd72, %rd69, 3072;
	// begin inline asm
	ld.global.nc.u32 %r155, [%rd72];
	// end inline asm
	mov.b32 	%f163, %r155;
	add.f32 	%f410, %f162, %f163;
	add.s32 	%r399, %r399, 1024;
	setp.lt.s32 	%p25, %r399, %r67;
	@%p25 bra 	$L__BB9_46;
$L__BB9_47:
	setp.lt.s32 	%p26, %r67, 256;
	@%p26 bra 	$L__BB9_52;
	// begin inline asm
	mov.u32 %r194, %laneid;
	// end inline asm
	mov.b32 	%r196, %f410;
	mov.b32 	%r197, 1;
	mov.b32 	%r218, 31;
	mov.b32 	%r219, -1;
	// begin inline asm
	shfl.sync.down.b32 %r195, %r196, %r197, %r218, %r219;
	// end inline asm
	setp.gt.s32 	%p42, %r194, 30;
	mov.b32 	%f198, %r195;
	add.f32 	%f199, %f410, %f198;
	selp.f32 	%f200, %f410, %f199, %p42;
	mov.b32 	%r201, %f200;
	mov.b32 	%r202, 2;
	// begin inline asm
	shfl.sync.down.b32 %r200, %r201, %r202, %r218, %r219;
	// end inline asm
	setp.gt.s32 	%p43, %r194, 29;
	mov.b32 	%f201, %r200;
	add.f32 	%f202, %f200, %f201;
	selp.f32 	%f203, %f200, %f202, %p43;
	mov.b32 	%r206, %f203;
	mov.b32 	%r207, 4;
	// begin inline asm
	shfl.sync.down.b32 %r205, %r206, %r207, %r218, %r219;
	// end inline asm
	setp.gt.s32 	%p44, %r194, 27;
	mov.b32 	%f204, %r205;
	add.f32 	%f205, %f203, %f204;
	selp.f32 	%f206, %f203, %f205, %p44;
	mov.b32 	%r211, %f206;
	mov.b32 	%r212, 8;
	// begin inline asm
	shfl.sync.down.b32 %r210, %r211, %r212, %r218, %r219;
	// end inline asm
	setp.gt.s32 	%p45, %r194, 23;
	mov.b32 	%f207, %r210;
	add.f32 	%f208, %f206, %f207;
	selp.f32 	%f209, %f206, %f208, %p45;
	mov.b32 	%r216, %f209;
	mov.b32 	%r217, 16;
	// begin inline asm
	shfl.sync.down.b32 %r215, %r216, %r217, %r218, %r219;
	// end inline asm
	setp.gt.s32 	%p46, %r194, 15;
	mov.b32 	%f210, %r215;
	add.f32 	%f38, %f209, %f210;
	selp.f32 	%f418, %f209, %f38, %p46;
	setp.ne.s32 	%p47, %r194, 0;
	@%p47 bra 	$L__BB9_50;
	shr.u32 	%r220, %r34, 3;
	and.b32  	%r221, %r220, 124;
	mov.u32 	%r222, _ZZN3cub18CUB_300001_SM_10006detail6reduce28DeviceReduceSingleTileKernelINS2_10policy_hubIfyN4cuda3std3__44plusIfEEE10Policy1000EPfPiiS9_ifNS7_10__identityEEEvT0_T1_T2_T3_T4_T6_E12temp_storage;
	add.s32 	%r223, %r222, %r221;
	st.shared.f32 	[%r223+8], %f38;
$L__BB9_50:
	bar.sync 	0;
	setp.ne.s32 	%p48, %r34, 0;
	@%p48 bra 	$L__BB9_72;
	ld.shared.f32 	%f211, [_ZZN3cub18CUB_300001_SM_10006detail6reduce28DeviceReduceSingleTileKernelINS2_10policy_hubIfyN4cuda3std3__44plusIfEEE10Policy1000EPfPiiS9_ifNS7_10__identityEEEvT0_T1_T2_T3_T4_T6_E12temp_storage+12];
	add.f32 	%f212, %f418, %f211;
	ld.shared.f32 	%f213, [_ZZN3cub18CUB_300001_SM_10006detail6reduce28DeviceReduceSingleTileKernelINS2_10policy_hubIfyN4cuda3std3__44plusIfEEE10Policy1000EPfPiiS9_ifNS7_10__identityEEEvT0_T1_T2_T3_T4_T6_E12temp_storage+16];
	add.f32 	%f214, %f212, %f213;
	ld.shared.f32 	%f215, [_ZZN3cub18CUB_300001_SM_10006detail6reduce28DeviceReduceSingleTileKernelINS2_10policy_hubIfyN4cuda3std3__44plusIfEEE10Policy1000EPfPiiS9_ifNS7_10__identityEEEvT0_T1_T2_T3_T4_T6_E12temp_storage+20];
	add.f32 	%f216, %f214, %f215;
	ld.shared.f32 	%f217, [_ZZN3cub18CUB_300001_SM_10006detail6reduce28DeviceReduceSingleTileKernelINS2_10policy_hubIfyN4cuda3std3__44plusIfEEE10Policy1000EPfPiiS9_ifNS7_10__identityEEEvT0_T1_T2_T3_T4_T6_E12temp_storage+24];
	add.f32 	%f218, %f216, %f217;
	ld.shared.f32 	%f219, [_ZZN3cub18CUB_300001_SM_10006detail6reduce28DeviceReduceSingleTileKernelINS2_10policy_hubIfyN4cuda3std3__44plusIfEEE10Policy1000EPfPiiS9_ifNS7_10__identityEEEvT0_T1_T2_T3_T4_T6_E12temp_storage+28];
	add.f32 	%f220, %f218, %f219;
	ld.shared.f32 	%f221, [_ZZN3cub18CUB_300001_SM_10006detail6reduce28DeviceReduceSingleTileKernelINS2_10policy_hubIfyN4cuda3std3__44plusIfEEE10Policy1000EPfPiiS9_ifNS7_10__identityEEEvT0_T1_T2_T3_T4_T6_E12temp_storage+32];
	add.f32 	%f222, %f220, %f221;
	ld.shared.f32 	%f223, [_ZZN3cub18CUB_300001_SM_10006detail6reduce28DeviceReduceSingleTileKernelINS2_10policy_hubIfyN4cuda3std3__44plusIfEEE10Policy1000EPfPiiS9_ifNS7_10__identityEEEvT0_T1_T2_T3_T4_T6_E12temp_storage+36];
	add.f32 	%f418, %f222, %f223;
	bra.uni 	$L__BB9_72;
$L__BB9_52:
	// begin inline asm
	mov.u32 %r156, %laneid;
	// end inline asm
	and.b32  	%r182, %r34, 992;
	add.s32 	%r183, %r182, 32;
	setp.gt.s32 	%p27, %r183, %r67;
	not.b32 	%r184, %r182;
	add.s32 	%r185, %r67, %r184;
	selp.b32 	%r180, %r185, 31, %p27;
	mov.b32 	%r158, %f410;
	mov.b32 	%r159, 1;
	mov.b32 	%r181, -1;
	// begin inline asm
	shfl.sync.down.b32 %r157, %r158, %r159, %r180, %r181;
	// end inline asm
	setp.lt.s32 	%p28, %r156, %r180;
	mov.b32 	%f164, %r157;
	add.f32 	%f165, %f410, %f164;
	selp.f32 	%f166, %f165, %f410, %p28;
	mov.b32 	%r163, %f166;
	mov.b32 	%r164, 2;
	// begin inline asm
	shfl.sync.down.b32 %r162, %r163, %r164, %r180, %r181;
	// end inline asm
	add.s32 	%r186, %r156, 2;
	setp.gt.s32 	%p29, %r186, %r180;
	mov.b32 	%f167, %r162;
	add.f32 	%f168, %f166, %f167;
	selp.f32 	%f169, %f166, %f168, %p29;
	mov.b32 	%r168, %f169;
	mov.b32 	%r169, 4;
	// begin inline asm
	shfl.sync.down.b32 %r167, %r168, %r169, %r180, %r181;
	// end inline asm
	add.s32 	%r187, %r156, 4;
	setp.gt.s32 	%p30, %r187, %r180;
	mov.b32 	%f170, %r167;
	add.f32 	%f171, %f169, %f170;
	selp.f32 	%f172, %f169, %f171, %p30;
	mov.b32 	%r173, %f172;
	mov.b32 	%r174, 8;
	// begin inline asm
	shfl.sync.down.b32 %r172, %r173, %r174, %r180, %r181;
	// end inline asm
	add.s32 	%r188, %r156, 8;
	setp.gt.s32 	%p31, %r188, %r180;
	mov.b32 	%f173, %r172;
	add.f32 	%f174, %f172, %f173;
	selp.f32 	%f175, %f172, %f174, %p31;
	mov.b32 	%r178, %f175;
	mov.b32 	%r179, 16;
	// begin inline asm
	shfl.sync.down.b32 %r177, %r178, %r179, %r180, %r181;
	// end inline asm
	add.s32 	%r189, %r156, 16;
	setp.gt.s32 	%p32, %r189, %r180;
	mov.b32 	%f176, %r177;
	add.f32 	%f177, %f175, %f176;
	selp.f32 	%f418, %f175, %f177, %p32;
	setp.ne.s32 	%p33, %r156, 0;
	@%p33 bra 	$L__BB9_54;
	shr.u32 	%r190, %r34, 3;
	and.b32  	%r191, %r190, 124;
	mov.u32 	%r192, _ZZN3cub18CUB_300001_SM_10006detail6reduce28DeviceReduceSingleTileKernelINS2_10policy_hubIfyN4cuda3std3__44plusIfEEE10Policy1000EPfPiiS9_ifNS7_10__identityEEEvT0_T1_T2_T3_T4_T6_E12temp_storage;
	add.s32 	%r193, %r192, %r191;
	st.shared.f32 	[%r193+8], %f418;
$L__BB9_54:
	bar.sync 	0;
	setp.ne.s32 	%p34, %r34, 0;
	@%p34 bra 	$L__BB9_72;
	setp.gt.s32 	%p35, %r67, 32;
	ld.shared.f32 	%f178, [_ZZN3cub18CUB_300001_SM_10006detail6reduce28DeviceReduceSingleTileKernelINS2_10policy_hubIfyN4cuda3std3__44plusIfEEE10Policy1000EPfPiiS9_ifNS7_10__identityEEEvT0_T1_T2_T3_T4_T6_E12temp_storage+12];
	add.f32 	%f179, %f418, %f178;
	selp.f32 	%f180, %f179, %f418, %p35;
	setp.gt.s32 	%p36, %r67, 64;
	ld.shared.f32 	%f181, [_ZZN3cub18CUB_300001_SM_10006detail6reduce28DeviceReduceSingleTileKernelINS2_10policy_hubIfyN4cuda3std3__44plusIfEEE10Policy1000EPfPiiS9_ifNS7_10__identityEEEvT0_T1_T2_T3_T4_T6_E12temp_storage+16];
	add.f32 	%f182, %f181, %f180;
	selp.f32 	%f183, %f182, %f180, %p36;
	setp.gt.s32 	%p37, %r67, 96;
	ld.shared.f32 	%f184, [_ZZN3cub18CUB_300001_SM_10006detail6reduce28DeviceReduceSingleTileKernelINS2_10policy_hubIfyN4cuda3std3__44plusIfEEE10Policy1000EPfPiiS9_ifNS7_10__identityEEEvT0_T1_T2_T3_T4_T6_E12temp_storage+20];
	add.f32 	%f185, %f184, %f183;
	selp.f32 	%f186, %f185, %f183, %p37;
	setp.gt.s32 	%p38, %r67, 128;
	ld.shared.f32 	%f187, [_ZZN3cub18CUB_300001_SM_10006detail6reduce28DeviceReduceSingleTileKernelINS2_10policy_hubIfyN4cuda3std3__44plusIfEEE10Policy1000EPfPiiS9_ifNS7_10__identityEEEvT0_T1_T2_T3_T4_T6_E12temp_storage+24];
	add.f32 	%f188, %f187, %f186;
	selp.f32 	%f189, %f188, %f186, %p38;
	setp.gt.s32 	%p39, %r67, 160;
	ld.shared.f32 	%f190, [_ZZN3cub18CUB_300001_SM_10006detail6reduce28DeviceReduceSingleTileKernelINS2_10policy_hubIfyN4cuda3std3__44plusIfEEE10Policy1000EPfPiiS9_ifNS7_10__identityEEEvT0_T1_T2_T3_T4_T6_E12temp_storage+28];
	add.f32 	%f191, %f190, %f189;
	selp.f32 	%f192, %f191, %f189, %p39;
	setp.gt.s32 	%p40, %r67, 192;
	ld.shared.f32 	%f193, [_ZZN3cub18CUB_300001_SM_10006detail6reduce28DeviceReduceSingleTileKernelINS2_10policy_hubIfyN4cuda3std3__44plusIfEEE10Policy1000EPfPiiS9_ifNS7_10__identityEEEvT0_T1_T2_T3_T4_T6_E12temp_storage+32];
	add.f32 	%f194, %f193, %f192;
	selp.f32 	%f195, %f194, %f192, %p40;
	setp.gt.s32 	%p41, %r67, 224;
	ld.shared.f32 	%f196, [_ZZN3cub18CUB_300001_SM_10006detail6reduce28DeviceReduceSingleTileKernelINS2_10policy_hubIfyN4cuda3std3__44plusIfEEE10Policy1000EPfPiiS9_ifNS7_10__identityEEEvT0_T1_T2_T3_T4_T6_E12temp_storage+36];
	add.f32 	%f197, %f196, %f195;
	selp.f32 	%f418, %f197, %f195, %p41;
	bra.uni 	$L__BB9_72;
$L__BB9_56:
	mov.u32 	%r46, %tid.x;
	mul.wide.u32 	%rd35, %r46, 4;
	add.s64 	%rd19, %rd16, %rd35;
	// begin inline asm
	ld.global.nc.u32 %r69, [%rd19];
	// end inline asm
	mov.b32 	%f58, %r69;
	add.s64 	%rd20, %rd19, 1024;
	// begin inline asm
	ld.global.nc.u32 %r70, [%rd20];
	// end inline asm
	mov.b32 	%f59, %r70;
	add.s64 	%rd21, %rd19, 2048;
	// begin inline asm
	ld.global.nc.u32 %r71, [%rd21];
	// end inline asm
	mov.b32 	%f60, %r71;
	add.s64 	%rd22, %rd19, 3072;
	// begin inline asm
	ld.global.nc.u32 %r72, [%rd22];
	// end inline asm
	mov.b32 	%f61, %r72;
	add.s64 	%rd23, %rd19, 4096;
	// begin inline asm
	ld.global.nc.u32 %r73, [%rd23];
	// end inline asm
	mov.b32 	%f62, %r73;
	add.s64 	%rd24, %rd19, 5120;
	// begin inline asm
	ld.global.nc.u32 %r74, [%rd24];
	// end inline asm
	mov.b32 	%f63, %r74;
	add.s64 	%rd25, %rd19, 6144;
	// begin inline asm
	ld.global.nc.u32 %r75, [%rd25];
	// end inline asm
	mov.b32 	%f64, %r75;
	add.s64 	%rd26, %rd19, 7168;
	// begin inline asm
	ld.global.nc.u32 %r76, [%rd26];
	// end inline asm
	mov.b32 	%f65, %r76;
	add.s64 	%rd27, %rd19, 8192;
	// begin inline asm
	ld.global.nc.u32 %r77, [%rd27];
	// end inline asm
	mov.b32 	%f66, %r77;
	add.s64 	%rd28, %rd19, 9216;
	// begin inline asm
	ld.global.nc.u32 %r78, [%rd28];
	// end inline asm
	mov.b32 	%f67, %r78;
	add.s64 	%rd29, %rd19, 10240;
	// begin inline asm
	ld.global.nc.u32 %r79, [%rd29];
	// end inline asm
	mov.b32 	%f68, %r79;
	add.s64 	%rd30, %rd19, 11264;
	// begin inline asm
	ld.global.nc.u32 %r80, [%rd30];
	// end inline asm
	mov.b32 	%f69, %r80;
	add.s64 	%rd31, %rd19, 12288;
	// begin inline asm
	ld.global.nc.u32 %r81, [%rd31];
	// end inline asm
	mov.b32 	%f70, %r81;
	add.s64 	%rd32, %rd19, 13312;
	// begin inline asm
	ld.global.nc.u32 %r82, [%rd32];
	// end inline asm
	mov.b32 	%f71, %r82;
	add.s64 	%rd33, %rd19, 14336;
	// begin inline asm
	ld.global.nc.u32 %r83, [%rd33];
	// end inline asm
	mov.b32 	%f72, %r83;
	add.s64 	%rd34, %rd19, 15360;
	// begin inline asm
	ld.global.nc.u32 %r84, [%rd34];
	// end inline asm
	mov.b32 	%f73, %r84;
	add.f32 	%f74, %f58, %f59;
	add.f32 	%f75, %f60, %f61;
	add.f32 	%f76, %f62, %f63;
	add.f32 	%f77, %f64, %f65;
	add.f32 	%f78, %f66, %f67;
	add.f32 	%f79, %f68, %f69;
	add.f32 	%f80, %f70, %f71;
	add.f32 	%f81, %f72, %f73;
	add.f32 	%f82, %f74, %f75;
	add.f32 	%f83, %f76, %f77;
	add.f32 	%f84, %f78, %f79;
	add.f32 	%f85, %f80, %f81;
	add.f32 	%f86, %f82, %f83;
	add.f32 	%f87, %f84, %f85;
	add.f32 	%f417, %f86, %f87;
	setp.lt.u32 	%p4, %r67, 8192;
	mov.b32 	%r402, 4096;
	@%p4 bra 	$L__BB9_60;
	add.s32 	%r47, %r67, -4096;
	mov.b32 	%r402, 4096;
$L__BB9_58:
	mul.wide.s32 	%rd52, %r402, 4;
	add.s64 	%rd36, %rd19, %rd52;
	// begin inline asm
	ld.global.nc.u32 %r87, [%rd36];
	// end inline asm
	mov.b32 	%f88, %r87;
	add.s64 	%rd37, %rd36, 1024;
	// begin inline asm
	ld.global.nc.u32 %r88, [%rd37];
	// end inline asm
	mov.b32 	%f89, %r88;
	add.s64 	%rd38, %rd36, 2048;
	// begin inline asm
	ld.global.nc.u32 %r89, [%rd38];
	// end inline asm
	mov.b32 	%f90, %r89;
	add.s64 	%rd39, %rd36, 3072;
	// begin inline asm
	ld.global.nc.u32 %r90, [%rd39];
	// end inline asm
	mov.b32 	%f91, %r90;
	add.s64 	%rd40, %rd36, 4096;
	// begin inline asm
	ld.global.nc.u32 %r91, [%rd40];
	// end inline asm
	mov.b32 	%f92, %r91;
	add.s64 	%rd41, %rd36, 5120;
	// begin inline asm
	ld.global.nc.u32 %r92, [%rd41];
	// end inline asm
	mov.b32 	%f93, %r92;
	add.s64 	%rd42, %rd36, 6144;
	// begin inline asm
	ld.global.nc.u32 %r93, [%rd42];
	// end inline asm
	mov.b32 	%f94, %r93;
	add.s64 	%rd43, %rd36, 7168;
	// begin inline asm
	ld.global.nc.u32 %r94, [%rd43];
	// end inline asm
	mov.b32 	%f95, %r94;
	add.s64 	%rd44, %rd36, 8192;
	// begin inline asm
	ld.global.nc.u32 %r95, [%rd44];
	// end inline asm
	mov.b32 	%f96, %r95;
	add.s64 	%rd45, %rd36, 9216;
	// begin inline asm
	ld.global.nc.u32 %r96, [%rd45];
	// end inline asm
	mov.b32 	%f97, %r96;
	add.s64 	%rd46, %rd36, 10240;
	// begin inline asm
	ld.global.nc.u32 %r97, [%rd46];
	// end inline asm
	mov.b32 	%f98, %r97;
	add.s64 	%rd47, %rd36, 11264;
	// begin inline asm
	ld.global.nc.u32 %r98, [%rd47];
	// end inline asm
	mov.b32 	%f99, %r98;
	add.s64 	%rd48, %rd36, 12288;
	// begin inline asm
	ld.global.nc.u32 %r99, [%rd48];
	// end inline asm
	mov.b32 	%f100, %r99;
	add.s64 	%rd49, %rd36, 13312;
	// begin inline asm
	ld.global.nc.u32 %r100, [%rd49];
	// end inline asm
	mov.b32 	%f101, %r100;
	add.s64 	%rd50, %rd36, 14336;
	// begin inline asm
	ld.global.nc.u32 %r101, [%rd50];
	// end inline asm
	mov.b32 	%f102, %r101;
	add.s64 	%rd51, %rd36, 15360;
	// begin inline asm
	ld.global.nc.u32 %r102, [%rd51];
	// end inline asm
	mov.b32 	%f103, %r102;
	add.f32 	%f104, %f417, %f88;
	add.f32 	%f105, %f89, %f90;
	add.f32 	%f106, %f91, %f92;
	add.f32 	%f107, %f93, %f94;
	add.f32 	%f108, %f95, %f96;
	add.f32 	%f109, %f97, %f98;
	add.f32 	%f110, %f99, %f100;
	add.f32 	%f111, %f101, %f102;
	add.f32 	%f112, %f104, %f105;
	add.f32 	%f113, %f106, %f107;
	add.f32 	%f114, %f108, %f109;
	add.f32 	%f115, %f110, %f111;
	add.f32 	%f116, %f112, %f113;
	add.f32 	%f117, %f114, %f115;
	add.f32 	%f118, %f116, %f117;
	add.f32 	%f417, %f118, %f103;
	sub.s32 	%r103, %r67, %r402;
	setp.lt.s32 	%p5, %r103, 4096;
	@%p5 bra 	$L__BB9_68;
	add.s32 	%r402, %r402, 4096;
	setp.le.s32 	%p6, %r402, %r47;
	@%p6 bra 	$L__BB9_58;
$L__BB9_60:
	setp.le.s32 	%p7, %r67, %r402;
	@%p7 bra 	$L__BB9_68;
	sub.s32 	%r51, %r67, %r402;
	setp.ge.s32 	%p8, %r46, %r51;
	@%p8 bra 	$L__BB9_68;
	not.b32 	%r104, %r46;
	add.s32 	%r105, %r67, %r104;
	sub.s32 	%r52, %r105, %r402;
	and.b32  	%r106, %r52, 768;
	setp.eq.s32 	%p9, %r106, 768;
	mov.u32 	%r406, %r46;
	@%p9 bra 	$L__BB9_65;
	add.s32 	%r404, %r46, %r402;
	shr.u32 	%r107, %r52, 8;
	add.s32 	%r108, %r107, 1;
	and.b32  	%r109, %r108, 3;
	neg.s32 	%r403, %r109;
	mov.u32 	%r406, %r46;
$L__BB9_64:
	.pragma "nounroll";
	mul.wide.u32 	%rd54, %r404, 4;
	add.s64 	%rd53, %rd16, %rd54;
	// begin inline asm
	ld.global.nc.u32 %r110, [%rd53];
	// end inline asm
	mov.b32 	%f120, %r110;
	add.f32 	%f417, %f417, %f120;
	add.s32 	%r406, %r406, 256;
	add.s32 	%r404, %r404, 256;
	add.s32 	%r403, %r403, 1;
	setp.ne.s32 	%p10, %r403, 0;
	@%p10 bra 	$L__BB9_64;
$L__BB9_65:
	setp.lt.u32 	%p11, %r52, 768;
	@%p11 bra 	$L__BB9_68;
	cvt.u64.u32 	%rd55, %r406;
	cvt.u64.u32 	%rd56, %r402;
	add.s64 	%rd57, %rd55, %rd56;
	shl.b64 	%rd58, %rd57, 2;
	add.s64 	%rd59, %rd58, %rd16;
	add.s64 	%rd124, %rd59, 2048;
	add.s32 	%r407, %r406, %r402;
$L__BB9_67:
	mul.wide.u32 	%rd64, %r407, 4;
	add.s64 	%rd60, %rd16, %rd64;
	// begin inline asm
	ld.global.nc.u32 %r111, [%rd60];
	// end inline asm
	mov.b32 	%f121, %r111;
	add.f32 	%f122, %f417, %f121;
	add.s64 	%rd61, %rd124, -1024;
	// begin inline asm
	ld.global.nc.u32 %r112, [%rd61];
	// end inline asm
	mov.b32 	%f123, %r112;
	add.f32 	%f124, %f122, %f123;
	// begin inline asm
	ld.global.nc.u32 %r113, [%rd124];
	// end inline asm
	mov.b32 	%f125, %r113;
	add.f32 	%f126, %f124, %f125;
	add.s64 	%rd63, %rd124, 1024;
	// begin inline asm
	ld.global.nc.u32 %r114, [%rd63];
	// end inline asm
	mov.b32 	%f127, %r114;
	add.f32 	%f417, %f126, %f127;
	add.s32 	%r406, %r406, 1024;
	add.s64 	%rd124, %rd124, 4096;
	add.s32 	%r407, %r407, 1024;
	setp.lt.s32 	%p12, %r406, %r51;
	@%p12 bra 	$L__BB9_67;
$L__BB9_68:
	// begin inline asm
	mov.u32 %r115, %laneid;
	// end inline asm
	mov.b32 	%r117, %f417;
	mov.b32 	%r118, 1;
	mov.b32 	%r139, 31;
	mov.b32 	%r140, -1;
	// begin inline asm
	shfl.sync.down.b32 %r116, %r117, %r118, %r139, %r140;
	// end inline asm
	setp.gt.s32 	%p13, %r115, 30;
	mov.b32 	%f128, %r116;
	add.f32 	%f129, %f417, %f128;
	selp.f32 	%f130, %f417, %f129, %p13;
	mov.b32 	%r122, %f130;
	mov.b32 	%r123, 2;
	// begin inline asm
	shfl.sync.down.b32 %r121, %r122, %r123, %r139, %r140;
	// end inline asm
	setp.gt.s32 	%p14, %r115, 29;
	mov.b32 	%f131, %r121;
	add.f32 	%f132, %f130, %f131;
	selp.f32 	%f133, %f130, %f132, %p14;
	mov.b32 	%r127, %f133;
	mov.b32 	%r128, 4;
	// begin inline asm
	shfl.sync.down.b32 %r126, %r127, %r128, %r139, %r140;
	// end inline asm
	setp.gt.s32 	%p15, %r115, 27;
	mov.b32 	%f134, %r126;
	add.f32 	%f135, %f133, %f134;
	selp.f32 	%f136, %f133, %f135, %p15;
	mov.b32 	%r132, %f136;
	mov.b32 	%r133, 8;
	// begin inline asm
	shfl.sync.down.b32 %r131, %r132, %r133, %r139, %r140;
	// end inline asm
	setp.gt.s32 	%p16, %r115, 23;
	mov.b32 	%f137, %r131;
	add.f32 	%f138, %f136, %f137;
	selp.f32 	%f139, %f136, %f138, %p16;
	mov.b32 	%r137, %f139;
	mov.b32 	%r138, 16;
	// begin inline asm
	shfl.sync.down.b32 %r136, %r137, %r138, %r139, %r140;
	// end inline asm
	setp.gt.s32 	%p17, %r115, 15;
	mov.b32 	%f140, %r136;
	add.f32 	%f54, %f139, %f140;
	selp.f32 	%f418, %f139, %f54, %p17;
	setp.ne.s32 	%p18, %r115, 0;
	@%p18 bra 	$L__BB9_70;
	shr.u32 	%r141, %r46, 3;
	and.b32  	%r142, %r141, 124;
	mov.u32 	%r143, _ZZN3cub18CUB_300001_SM_10006detail6reduce28DeviceReduceSingleTileKernelINS2_10policy_hubIfyN4cuda3std3__44plusIfEEE10Policy1000EPfPiiS9_ifNS7_10__identityEEEvT0_T1_T2_T3_T4_T6_E12temp_storage;
	add.s32 	%r144, %r143, %r142;
	st.shared.f32 	[%r144+8], %f54;
$L__BB9_70:
	bar.sync 	0;
	setp.ne.s32 	%p19, %r46, 0;
	@%p19 bra 	$L__BB9_72;
	ld.shared.f32 	%f141, [_ZZN3cub18CUB_300001_SM_10006detail6reduce28DeviceReduceSingleTileKernelINS2_10policy_hubIfyN4cuda3std3__44plusIfEEE10Policy1000EPfPiiS9_ifNS7_10__identityEEEvT0_T1_T2_T3_T4_T6_E12temp_storage+12];
	add.f32 	%f142, %f418, %f141;
	ld.shared.f32 	%f143, [_ZZN3cub18CUB_300001_SM_10006detail6reduce28DeviceReduceSingleTileKernelINS2_10policy_hubIfyN4cuda3std3__44plusIfEEE10Policy1000EPfPiiS9_ifNS7_10__identityEEEvT0_T1_T2_T3_T4_T6_E12temp_storage+16];
	add.f32 	%f144, %f142, %f143;
	ld.shared.f32 	%f145, [_ZZN3cub18CUB_300001_SM_10006detail6reduce28DeviceReduceSingleTileKernelINS2_10policy_hubIfyN4cuda3std3__44plusIfEEE10Policy1000EPfPiiS9_ifNS7_10__identityEEEvT0_T1_T2_T3_T4_T6_E12temp_storage+20];
	add.f32 	%f146, %f144, %f145;
	ld.shared.f32 	%f147, [_ZZN3cub18CUB_300001_SM_10006detail6reduce28DeviceReduceSingleTileKernelINS2_10policy_hubIfyN4cuda3std3__44plusIfEEE10Policy1000EPfPiiS9_ifNS7_10__identityEEEvT0_T1_T2_T3_T4_T6_E12temp_storage+24];
	add.f32 	%f148, %f146, %f147;
	ld.shared.f32 	%f149, [_ZZN3cub18CUB_300001_SM_10006detail6reduce28DeviceReduceSingleTileKernelINS2_10policy_hubIfyN4cuda3std3__44plusIfEEE10Policy1000EPfPiiS9_ifNS7_10__identityEEEvT0_T1_T2_T3_T4_T6_E12temp_storage+28];
	add.f32 	%f150, %f148, %f149;
	ld.shared.f32 	%f151, [_ZZN3cub18CUB_300001_SM_10006detail6reduce28DeviceReduceSingleTileKernelINS2_10policy_hubIfyN4cuda3std3__44plusIfEEE10Policy1000EPfPiiS9_ifNS7_10__identityEEEvT0_T1_T2_T3_T4_T6_E12temp_storage+32];
	add.f32 	%f152, %f150, %f151;
	ld.shared.f32 	%f153, [_ZZN3cub18CUB_300001_SM_10006detail6reduce28DeviceReduceSingleTileKernelINS2_10policy_hubIfyN4cuda3std3__44plusIfEEE10Policy1000EPfPiiS9_ifNS7_10__identityEEEvT0_T1_T2_T3_T4_T6_E12temp_storage+36];
	add.f32 	%f418, %f152, %f153;
$L__BB9_72:
	mov.u32 	%r380, %tid.x;
	setp.ne.s32 	%p95, %r380, 0;
	@%p95 bra 	$L__BB9_74;
	cvt.rn.f32.s32 	%f390, %r68;
	add.f32 	%f391, %f418, %f390;
	cvt.rzi.s32.f32 	%r381, %f391;
	st.global.u32 	[%rd1], %r381;
$L__BB9_74:
	ret;

}


// ===== COMPILED SASS (sm_100) =====

	.target	sm_100

	.elftype	@"ET_EXEC"


//--------------------- .note.nv.tkinfo           --------------------------
	.section	.note.nv.tkinfo,"",@"SHT_NOTE"
	.sectionflags	@"SHF_NOTE_NV_TKINFO"
	.tkinfo
        /*0018*/ 	.word	0x00000002
        /*0030*/ 	.string	""
        /*0030*/ 	.string	"ptxas"
        /*0030*/ 	.string	"Cuda compilation tools, release 13.0, V13.0.88"
        /*0030*/ 	.string	"Build cuda_13.0.r13.0/compiler.36424714_0"
        /*0030*/ 	.string	"-arch sm_100 -m 64 "



//--------------------- .note.nv.cuinfo           --------------------------
	.section	.note.nv.cuinfo,"",@"SHT_NOTE"
	.sectionflags	@"SHF_NOTE_NV_CUINFO"
        /*0018*/ 	.short	0x0002
        /*001a*/ 	.short	0x0064
        /*001c*/ 	.short	0x0082
	.zero		2


//--------------------- .nv.info                  --------------------------
	.section	.nv.info,"",@"SHT_CUDA_INFO"
	.align	4


	//----- nvinfo : EIATTR_REGCOUNT
	.align		4
        /*0000*/ 	.byte	0x04, 0x2f
        /*0002*/ 	.short	(.L_44 - .L_43)
	.align		4
.L_43:
        /*0004*/ 	.word	index@(_ZN3cub18CUB_300001_SM_10006detail11EmptyKernelIvEEvv)
        /*0008*/ 	.word	0x00000004


	//----- nvinfo : EIATTR_FRAME_SIZE
	.align		4
.L_44:
        /*000c*/ 	.byte	0x04, 0x11
        /*000e*/ 	.short	(.L_46 - .L_45)
	.align		4
.L_45:
        /*0010*/ 	.word	index@(_ZN3cub18CUB_300001_SM_10006detail11EmptyKernelIvEEvv)
        /*0014*/ 	.word	0x00000000


	//----- nvinfo : EIATTR_REGCOUNT
	.align		4
.L_46:
        /*0018*/ 	.byte	0x04, 0x2f
        /*001a*/ 	.short	(.L_48 - .L_47)
	.align		4
.L_47:
        /*001c*/ 	.word	index@(_ZN3cub18CUB_300001_SM_10006detail8for_each13static_kernelINS2_12policy_hub_t12policy_500_tEmN6thrust24THRUST_300001_SM_1000_NS8cuda_cub20__uninitialized_fill7functorINS7_10device_ptrIfEEfEEEEvT0_T1_)
        /*0020*/ 	.word	0x00000008


	//----- nvinfo : EIATTR_FRAME_SIZE
	.align		4
.L_48:
        /*0024*/ 	.byte	0x04, 0x11
        /*0026*/ 	.short	(.L_50 - .L_49)
	.align		4
.L_49:
        /*0028*/ 	.word	index@(_ZN3cub18CUB_300001_SM_10006detail8for_each13static_kernelINS2_12policy_hub_t12policy_500_tEmN6thrust24THRUST_300001_SM_1000_NS8cuda_cub20__uninitialized_fill7functorINS7_10device_ptrIfEEfEEEEvT0_T1_)
        /*002c*/ 	.word	0x00000000


	//----- nvinfo : EIATTR_REGCOUNT
	.align		4
.L_50:
        /*0030*/ 	.byte	0x04, 0x2f
        /*0032*/ 	.short	(.L_52 - .L_51)
	.align		4
.L_51:
        /*0034*/ 	.word	index@(_ZN3cub18CUB_300001_SM_10006detail9transform16transform_kernelINS2_10policy_hubILb1EN4cuda3std3__45tupleIJN6thrust24THRUST_300001_SM_1000_NS6detail15normal_iteratorINSA_10device_ptrIfEEEEEEEE10policy1000Ei6squareSF_JPfEEEvT0_iT1_T2_DpNS2_10kernel_argIT3_EE)
        /*0038*/ 	.word	0x0000001c


	//----- nvinfo : EIATTR_FRAME_SIZE
	.align		4
.L_52:
        /*003c*/ 	.byte	0x04, 0x11
        /*003e*/ 	.short	(.L_54 - .L_53)
	.align		4
.L_53:
        /*0040*/ 	.word	index@(_ZN3cub18CUB_300001_SM_10006detail9transform16transform_kernelINS2_10policy_hubILb1EN4cuda3std3__45tupleIJN6thrust24THRUST_300001_SM_1000_NS6detail15normal_iteratorINSA_10device_ptrIfEEEEEEEE10policy1000Ei6squareSF_JPfEEEvT0_iT1_T2_DpNS2_10kernel_argIT3_EE)
        /*0044*/ 	.word	0x00000000


	//----- nvinfo : EIATTR_REGCOUNT
	.align		4
.L_54:
        /*0048*/ 	.byte	0x04, 0x2f
        /*004a*/ 	.short	(.L_56 - .L_55)
	.align		4
.L_55:
        /*004c*/ 	.word	index@(_ZN3cub18CUB_300001_SM_10006detail9transform16transform_kernelINS2_10policy_hubILb1EN4cuda3std3__45tupleIJN6thrust24THRUST_300001_SM_1000_NS6detail15normal_iteratorINSA_10device_ptrIfEEEEEEEE10policy1000El6squareSF_JPfEEEvT0_iT1_T2_DpNS2_10kernel_argIT3_EE)
        /*0050*/ 	.word	0x0000001c


	//----- nvinfo : EIATTR_FRAME_SIZE
	.align		4
.L_56:
        /*0054*/ 	.byte	0x04, 0x11
        /*0056*/ 	.short	(.L_58 - .L_57)
	.align		4
.L_57:
        /*0058*/ 	.word	index@(_ZN3cub18CUB_300001_SM_10006detail9transform16transform_kernelINS2_10policy_hubILb1EN4cuda3std3__45tupleIJN6thrust24THRUST_300001_SM_1000_NS6detail15normal_iteratorINSA_10device_ptrIfEEEEEEEE10policy1000El6squareSF_JPfEEEvT0_iT1_T2_DpNS2_10kernel_argIT3_EE)
        /*005c*/ 	.word	0x00000000


	//----- nvinfo : EIATTR_REGCOUNT
	.align		4
.L_58:
        /*0060*/ 	.byte	0x04, 0x2f
        /*0062*/ 	.short	(.L_60 - .L_59)
	.align		4
.L_59:
        /*0064*/ 	.word	index@(_ZN3cub18CUB_300001_SM_10006detail6reduce28DeviceReduceSingleTileKernelINS2_10policy_hubIfjN4cuda3std3__44plusIfEEE10Policy1000EN6thrust24THRUST_300001_SM_1000_NS6detail15normal_iteratorINSD_10device_ptrIfEEEEPijS9_ifNS7_10__identityEEEvT0_T1_T2_T3_T4_T6_)
        /*0068*/ 	.word	0x00000020


	//----- nvinfo : EIATTR_FRAME_SIZE
	.align		4
.L_60:
        /*006c*/ 	.byte	0x04, 0x11
        /*006e*/ 	.short	(.L_62 - .L_61)
	.align		4
.L_61:
        /*0070*/ 	.word	index@(_ZN3cub18CUB_300001_SM_10006detail6reduce28DeviceReduceSingleTileKernelINS2_10policy_hubIfjN4cuda3std3__44plusIfEEE10Policy1000EN6thrust24THRUST_300001_SM_1000_NS6detail15normal_iteratorINSD_10device_ptrIfEEEEPijS9_ifNS7_10__identityEEEvT0_T1_T2_T3_T4_T6_)
        /*0074*/ 	.word	0x00000000


	//----- nvinfo : EIATTR_REGCOUNT
	.align		4
.L_62:
        /*0078*/ 	.byte	0x04, 0x2f
        /*007a*/ 	.short	(.L_64 - .L_63)
	.align		4
.L_63:
        /*007c*/ 	.word	index@(_ZN3cub18CUB_300001_SM_10006detail6reduce18DeviceReduceKernelINS2_10policy_hubIfjN4cuda3std3__44plusIfEEE10Policy1000EN6thrust24THRUST_300001_SM_1000_NS6detail15normal_iteratorINSD_10device_ptrIfEEEEjS9_fNS7_10__identityEEEvT0_PT3_T1_NS0_13GridEvenShareISN_EET2_T4_)
        /*0080*/ 	.word	0x00000020


	//----- nvinfo : EIATTR_FRAME_SIZE
	.align		4
.L_64:
        /*0084*/ 	.byte	0x04, 0x11
        /*0086*/ 	.short	(.L_66 - .L_65)
	.align		4
.L_65:
        /*0088*/ 	.word	index@(_ZN3cub18CUB_300001_SM_10006detail6reduce18DeviceReduceKernelINS2_10policy_hubIfjN4cuda3std3__44plusIfEEE10Policy1000EN6thrust24THRUST_300001_SM_1000_NS6detail15normal_iteratorINSD_10device_ptrIfEEEEjS9_fNS7_10__identityEEEvT0_PT3_T1_NS0_13GridEvenShareISN_EET2_T4_)
        /*008c*/ 	.word	0x00000000


	//----- nvinfo : EIATTR_REGCOUNT
	.align		4
.L_66:
        /*0090*/ 	.byte	0x04, 0x2f
        /*0092*/ 	.short	(.L_68 - .L_67)
	.align		4
.L_67:
        /*0094*/ 	.word	index@(_ZN3cub18CUB_300001_SM_10006detail6reduce28DeviceReduceSingleTileKernelINS2_10policy_hubIfjN4cuda3std3__44plusIfEEE10Policy1000EPfPiiS9_ifNS7_10__identityEEEvT0_T1_T2_T3_T4_T6_)
        /*0098*/ 	.word	0x0000001e


	//----- nvinfo : EIATTR_FRAME_SIZE
	.align		4
.L_68:
        /*009c*/ 	.byte	0x04, 0x11
        /*009e*/ 	.short	(.L_70 - .L_69)
	.align		4
.L_69:
        /*00a0*/ 	.word	index@(_ZN3cub18CUB_300001_SM_10006detail6reduce28DeviceReduceSingleTileKernelINS2_10policy_hubIfjN4cuda3std3__44plusIfEEE10Policy1000EPfPiiS9_ifNS7_10__identityEEEvT0_T1_T2_T3_T4_T6_)
        /*00a4*/ 	.word	0x00000000


	//----- nvinfo : EIATTR_REGCOUNT
	.align		4
.L_70:
        /*00a8*/ 	.byte	0x04, 0x2f
        /*00aa*/ 	.short	(.L_72 - .L_71)
	.align		4
.L_71:
        /*00ac*/ 	.word	index@(_ZN3cub18CUB_300001_SM_10006detail6reduce28DeviceReduceSingleTileKernelINS2_10policy_hubIfyN4cuda3std3__44plusIfEEE10Policy1000EN6thrust24THRUST_300001_SM_1000_NS6detail15normal_iteratorINSD_10device_ptrIfEEEEPiyS9_ifNS7_10__identityEEEvT0_T1_T2_T3_T4_T6_)
        /*00b0*/ 	.word	0x00000020


	//----- nvinfo : EIATTR_FRAME_SIZE
	.align		4
.L_72:
        /*00b4*/ 	.byte	0x04, 0x11
        /*00b6*/ 	.short	(.L_74 - .L_73)
	.align		4
.L_73:
        /*00b8*/ 	.word	index@(_ZN3cub18CUB_300001_SM_10006detail6reduce28DeviceReduceSingleTileKernelINS2_10policy_hubIfyN4cuda3std3__44plusIfEEE10Policy1000EN6thrust24THRUST_300001_SM_1000_NS6detail15normal_iteratorINSD_10device_ptrIfEEEEPiyS9_ifNS7_10__identityEEEvT0_T1_T2_T3_T4_T6_)
        /*00bc*/ 	.word	0x00000000


	//----- nvinfo : EIATTR_REGCOUNT
	.align		4
.L_74:
        /*00c0*/ 	.byte	0x04, 0x2f
        /*00c2*/ 	.short	(.L_76 - .L_75)
	.align		4
.L_75:
        /*00c4*/ 	.word	index@(_ZN3cub18CUB_300001_SM_10006detail6reduce18DeviceReduceKernelINS2_10policy_hubIfyN4cuda3std3__44plusIfEEE10Policy1000EN6thrust24THRUST_300001_SM_1000_NS6detail15normal_iteratorINSD_10device_ptrIfEEEEyS9_fNS7_10__identityEEEvT0_PT3_T1_NS0_13GridEvenShareISN_EET2_T4_)
        /*00c8*/ 	.word	0x0000001e


	//----- nvinfo : EIATTR_FRAME_SIZE
	.align		4
.L_76:
        /*00cc*/ 	.byte	0x04, 0x11
        /*00ce*/ 	.short	(.L_78 - .L_77)
	.align		4
.L_77:
        /*00d0*/ 	.word	index@(_ZN3cub18CUB_300001_SM_10006detail6reduce18DeviceReduceKernelINS2_10policy_hubIfyN4cuda3std3__44plusIfEEE10Policy1000EN6thrust24THRUST_300001_SM_1000_NS6detail15normal_iteratorINSD_10device_ptrIfEEEEyS9_fNS7_10__identityEEEvT0_PT3_T1_NS0_13GridEvenShareISN_EET2_T4_)
        /*00d4*/ 	.word	0x00000000


	//----- nvinfo : EIATTR_REGCOUNT
	.align		4
.L_78:
        /*00d8*/ 	.byte	0x04, 0x2f
        /*00da*/ 	.short	(.L_80 - .L_79)
	.align		4
.L_79:
        /*00dc*/ 	.word	index@(_ZN3cub18CUB_300001_SM_10006detail6reduce28DeviceReduceSingleTileKernelINS2_10policy_hubIfyN4cuda3std3__44plusIfEEE10Policy1000EPfPiiS9_ifNS7_10__identityEEEvT0_T1_T2_T3_T4_T6_)
        /*00e0*/ 	.word	0x0000001e


	//----- nvinfo : EIATTR_FRAME_SIZE
	.align		4
.L_80:
        /*00e4*/ 	.byte	0x04, 0x11
        /*00e6*/ 	.short	(.L_82 - .L_81)
	.align		4
.L_81:
        /*00e8*/ 	.word	index@(_ZN3cub18CUB_300001_SM_10006detail6reduce28DeviceReduceSingleTileKernelINS2_10policy_hubIfyN4cuda3std3__44plusIfEEE10Policy1000EPfPiiS9_ifNS7_10__identityEEEvT0_T1_T2_T3_T4_T6_)
        /*00ec*/ 	.word	0x00000000


	//----- nvinfo : EIATTR_MIN_STACK_SIZE
	.align		4
.L_82:
        /*00f0*/ 	.byte	0x04, 0x12
        /*00f2*/ 	.short	(.L_84 - .L_83)
	.align		4
.L_83:
        /*00f4*/ 	.word	index@(_ZN3cub18CUB_300001_SM_10006detail6reduce28DeviceReduceSingleTileKernelINS2_10policy_hubIfyN4cuda3std3__44plusIfEEE10Policy1000EPfPiiS9_ifNS7_10__identityEEEvT0_T1_T2_T3_T4_T6_)
        /*00f8*/ 	.word	0x00000000


	//----- nvinfo : EIATTR_MIN_STACK_SIZE
	.align		4
.L_84:
        /*00fc*/ 	.byte	0x04, 0x12
        /*00fe*/ 	.short	(.L_86 - .L_85)
	.align		4
.L_85:
        /*0100*/ 	.word	index@(_ZN3cub18CUB_300001_SM_10006detail6reduce18DeviceReduceKernelINS2_10policy_hubIfyN4cuda3std3__44plusIfEEE10Policy1000EN6thrust24THRUST_300001_SM_1000_NS6detail15normal_iteratorINSD_10device_ptrIfEEEEyS9_fNS7_10__identityEEEvT0_PT3_T1_NS0_13GridEvenShareISN_EET2_T4_)
        /*0104*/ 	.word	0x00000000


	//----- nvinfo : EIATTR_MIN_STACK_SIZE
	.align		4
.L_86:
        /*0108*/ 	.byte	0x04, 0x12
        /*010a*/ 	.short	(.L_88 - .L_87)
	.align		4
.L_87:
        /*010c*/ 	.word	index@(_ZN3cub18CUB_300001_SM_10006detail6reduce28DeviceReduceSingleTileKernelINS2_10policy_hubIfyN4cuda3std3__44plusIfEEE10Policy1000EN6thrust24THRUST_300001_SM_1000_NS6detail15normal_iteratorINSD_10device_ptrIfEEEEPiyS9_ifNS7_10__identityEEEvT0_T1_T2_T3_T4_T6_)
        /*0110*/ 	.word	0x00000000


	//----- nvinfo : EIATTR_MIN_STACK_SIZE
	.align		4
.L_88:
        /*0114*/ 	.byte	0x04, 0x12
        /*0116*/ 	.short	(.L_90 - .L_89)
	.align		4
.L_89:
        /*0118*/ 	.word	index@(_ZN3cub18CUB_300001_SM_10006detail6reduce28DeviceReduceSingleTileKernelINS2_10policy_hubIfjN4cuda3std3__44plusIfEEE10Policy1000EPfPiiS9_ifNS7_10__identityEEEvT0_T1_T2_T3_T4_T6_)
        /*011c*/ 	.word	0x00000000


	//----- nvinfo : EIATTR_MIN_STACK_SIZE
	.align		4
.L_90:
        /*0120*/ 	.byte	0x04, 0x12
        /*0122*/ 	.short	(.L_92 - .L_91)
	.align		4
.L_91:
        /*0124*/ 	.word	index@(_ZN3cub18CUB_300001_SM_10006detail6reduce18DeviceReduceKernelINS2_10policy_hubIfjN4cuda3std3__44plusIfEEE10Policy1000EN6thrust24THRUST_300001_SM_1000_NS6detail15normal_iteratorINSD_10device_ptrIfEEEEjS9_fNS7_10__identityEEEvT0_PT3_T1_NS0_13GridEvenShareISN_EET2_T4_)
        /*0128*/ 	.word	0x00000000


	//----- nvinfo : EIATTR_MIN_STACK_SIZE
	.align		4
.L_92:
        /*012c*/ 	.byte	0x04, 0x12
        /*012e*/ 	.short	(.L_94 - .L_93)
	.align		4
.L_93:
        /*0130*/ 	.word	index@(_ZN3cub18CUB_300001_SM_10006detail6reduce28DeviceReduceSingleTileKernelINS2_10policy_hubIfjN4cuda3std3__44plusIfEEE10Policy1000EN6thrust24THRUST_300001_SM_1000_NS6detail15normal_iteratorINSD_10device_ptrIfEEEEPijS9_ifNS7_10__identityEEEvT0_T1_T2_T3_T4_T6_)
        /*0134*/ 	.word	0x00000000


	//----- nvinfo : EIATTR_MIN_STACK_SIZE
	.align		4
.L_94:
        /*0138*/ 	.byte	0x04, 0x12
        /*013a*/ 	.short	(.L_96 - .L_95)
	.align		4
.L_95:
        /*013c*/ 	.word	index@(_ZN3cub18CUB_300001_SM_10006detail9transform16transform_kernelINS2_10policy_hubILb1EN4cuda3std3__45tupleIJN6thrust24THRUST_300001_SM_1000_NS6detail15normal_iteratorINSA_10device_ptrIfEEEEEEEE10policy1000El6squareSF_JPfEEEvT0_iT1_T2_DpNS2_10kernel_argIT3_EE)
        /*0140*/ 	.word	0x00000000


	//----- nvinfo : EIATTR_MIN_STACK_SIZE
	.align		4
.L_96:
        /*0144*/ 	.byte	0x04, 0x12
        /*0146*/ 	.short	(.L_98 - .L_97)
	.align		4
.L_97:
        /*0148*/ 	.word	index@(_ZN3cub18CUB_300001_SM_10006detail9transform16transform_kernelINS2_10policy_hubILb1EN4cuda3std3__45tupleIJN6thrust24THRUST_300001_SM_1000_NS6detail15normal_iteratorINSA_10device_ptrIfEEEEEEEE10policy1000Ei6squareSF_JPfEEEvT0_iT1_T2_DpNS2_10kernel_argIT3_EE)
        /*014c*/ 	.word	0x00000000


	//----- nvinfo : EIATTR_MIN_STACK_SIZE
	.align		4
.L_98:
        /*0150*/ 	.byte	0x04, 0x12
        /*0152*/ 	.short	(.L_100 - .L_99)
	.align		4
.L_99:
        /*0154*/ 	.word	index@(_ZN3cub18CUB_300001_SM_10006detail8for_each13static_kernelINS2_12policy_hub_t12policy_500_tEmN6thrust24THRUST_300001_SM_1000_NS8cuda_cub20__uninitialized_fill7functorINS7_10device_ptrIfEEfEEEEvT0_T1_)
        /*0158*/ 	.word	0x00000000


	//----- nvinfo : EIATTR_MIN_STACK_SIZE
	.align		4
.L_100:
        /*015c*/ 	.byte	0x04, 0x12
        /*015e*/ 	.short	(.L_102 - .L_101)
	.align		4
.L_101:
        /*0160*/ 	.word	index@(_ZN3cub18CUB_300001_SM_10006detail11EmptyKernelIvEEvv)
        /*0164*/ 	.word	0x00000000
.L_102:


//--------------------- .nv.compat                --------------------------
	.section	.nv.compat,"",@"SHT_CUDA_COMPAT_INFO"
	.align	4
        /*0000*/ 	.byte	0x02, 0x09, 0x00, 0x00, 0x02, 0x02, 0x01, 0x00, 0x02, 0x05, 0x05, 0x00, 0x03, 0x07, 0x01, 0x01
        /*0010*/ 	.byte	0x02, 0x03, 0x00, 0x00, 0x02, 0x06, 0x01, 0x00, 0x04, 0x0b, 0x08, 0x00, 0x09, 0x00, 0x00, 0x00
        /*0020*/ 	.byte	0x00, 0x00, 0x00, 0x00


//--------------------- .nv.info._ZN3cub18CUB_300001_SM_10006detail6reduce28DeviceReduceSingleTileKernelINS2_10policy_hubIfyN4cuda3std3__44plusIfEEE10Policy1000EPfPiiS9_ifNS7_10__identityEEEvT0_T1_T2_T3_T4_T6_ --------------------------
	.section	.nv.info._ZN3cub18CUB_300001_SM_10006detail6reduce28DeviceReduceSingleTileKernelINS2_10policy_hubIfyN4cuda3std3__44plusIfEEE10Policy1000EPfPiiS9_ifNS7_10__identityEEEvT0_T1_T2_T3_T4_T6_,"",@"SHT_CUDA_INFO"
	.sectionflags	@""
	.align	4


	//----- nvinfo : EIATTR_CUDA_API_VERSION
	.align		4
        /*0000*/ 	.byte	0x04, 0x37
        /*0002*/ 	.short	(.L_104 - .L_103)
.L_103:
        /*0004*/ 	.word	0x00000082


	//----- nvinfo : EIATTR_KPARAM_INFO
	.align		4
.L_104:
        /*0008*/ 	.byte	0x04, 0x17
        /*000a*/ 	.short	(.L_106 - .L_105)
.L_105:
        /*000c*/ 	.word	0x00000000
        /*0010*/ 	.short	0x0005
        /*0012*/ 	.short	0x001c
        /*0014*/ 	.byte	0x00, 0xf0, 0x05, 0x00


	//----- nvinfo : EIATTR_KPARAM_INFO
	.align		4
.L_106:
        /*0018*/ 	.byte	0x04, 0x17
        /*001a*/ 	.short	(.L_108 - .L_107)
.L_107:
        /*001c*/ 	.word	0x00000000
        /*0020*/ 	.short	0x0004
        /*0022*/ 	.short	0x0018
        /*0024*/ 	.byte	0x00, 0xf0, 0x11, 0x00


	//----- nvinfo : EIATTR_KPARAM_INFO
	.align		4
.L_108:
        /*0028*/ 	.byte	0x04, 0x17
        /*002a*/ 	.short	(.L_110 - .L_109)
.L_109:
        /*002c*/ 	.word	0x00000000
        /*0030*/ 	.short	0x0003
        /*0032*/ 	.short	0x0014
        /*0034*/ 	.byte	0x00, 0xf0, 0x05, 0x00


	//----- nvinfo : EIATTR_KPARAM_INFO
	.align		4
.L_110:
        /*0038*/ 	.byte	0x04, 0x17
        /*003a*/ 	.short	(.L_112 - .L_111)
.L_111:
        /*003c*/ 	.word	0x00000000
        /*0040*/ 	.short	0x0002
        /*0042*/ 	.short	0x0010
        /*0044*/ 	.byte	0x00, 0xf0, 0x11, 0x00


	//----- nvinfo : EIATTR_KPARAM_INFO
	.align		4
.L_112:
        /*0048*/ 	.byte	0x04, 0x17
        /*004a*/ 	.short	(.L_114 - .L_113)
.L_113:
        /*004c*/ 	.word	0x00000000
        /*0050*/ 	.short	0x0001
        /*0052*/ 	.short	0x0008
        /*0054*/ 	.byte	0x00, 0xf5, 0x21, 0x00


	//----- nvinfo : EIATTR_KPARAM_INFO
	.align		4
.L_114:
        /*0058*/ 	.byte	0x04, 0x17
        /*005a*/ 	.short	(.L_116 - .L_115)
.L_115:
        /*005c*/ 	.word	0x00000000
        /*0060*/ 	.short	0x0000
        /*0062*/ 	.short	0x0000
        /*0064*/ 	.byte	0x00, 0xf5, 0x21, 0x00


	//----- nvinfo : EIATTR_SPARSE_MMA_MASK
	.align		4
.L_116:
        /*0068*/ 	.byte	0x03, 0x50
        /*006a*/ 	.short	0x0000


	//----- nvinfo : EIATTR_MAXREG_COUNT
	.align		4
        /*006c*/ 	.byte	0x03, 0x1b
        /*006e*/ 	.short	0x00ff


	//----- nvinfo : EIATTR_NUM_BARRIERS
	.align		4
        /*0070*/ 	.byte	0x02, 0x4c
        /*0072*/ 	.byte	0x01
	.zero		1


	//----- nvinfo : EIATTR_MERCURY_ISA_VERSION
	.align		4
        /*0074*/ 	.byte	0x03, 0x5f
        /*0076*/ 	.short	0x0101


	//----- nvinfo : EIATTR_COOP_GROUP_MASK_REGIDS
	.align		4
        /*0078*/ 	.byte	0x04, 0x29
        /*007a*/ 	.short	(.L_118 - .L_117)


	//   ....[0]....
.L_117:
        /*007c*/ 	.word	0xffffffff


	//   ....[1]....
        /*0080*/ 	.word	0xffffffff


	//   ....[2]....
        /*0084*/ 	.word	0xffffffff


	//   ....[3]....
        /*0088*/ 	.word	0xffffffff


	//   ....[4]....
        /*008c*/ 	.word	0xffffffff


	//   ....[5]....
        /*0090*/ 	.word	0xffffffff


	//   ....[6]....
        /*0094*/ 	.word	0xffffffff


	//   ....[7]....
        /*0098*/ 	.word	0xffffffff


	//   ....[8]....
        /*009c*/ 	.word	0xffffffff


	//   ....[9]....
        /*00a0*/ 	.word	0xffffffff


	//   ....[10]....
        /*00a4*/ 	.word	0xffffffff


	//   ....[11]....
        /*00a8*/ 	.word	0xffffffff


	//   ....[12]....
        /*00ac*/ 	.word	0xffffffff


	//   ....[13]....
        /*00b0*/ 	.word	0xffffffff


	//   ....[14]....
        /*00b4*/ 	.word	0xffffffff


	//   ....[15]....
        /*00b8*/ 	.word	0xffffffff


	//   ....[16]....
        /*00bc*/ 	.word	0xffffffff


	//   ....[17]....
        /*00c0*/ 	.word	0xffffffff


	//   ....[18]....
        /*00c4*/ 	.word	0xffffffff


	//   ....[19]....
        /*00c8*/ 	.word	0xffffffff


	//   ....[20]....
        /*00cc*/ 	.word	0xffffffff


	//   ....[21]....
        /*00d0*/ 	.word	0xffffffff


	//   ....[22]....
        /*00d4*/ 	.word	0xffffffff


	//   ....[23]....
        /*00d8*/ 	.word	0xffffffff


	//   ....[24]....
        /*00dc*/ 	.word	0xffffffff


	//   ....[25]....
        /*00e0*/ 	.word	0xffffffff


	//   ....[26]....
        /*00e4*/ 	.word	0xffffffff


	//   ....[27]....
        /*00e8*/ 	.word	0xffffffff


	//   ....[28]....
        /*00ec*/ 	.word	0xffffffff


	//   ....[29]....
        /*00f0*/ 	.word	0xffffffff


	//----- nvinfo : EIATTR_COOP_GROUP_INSTR_OFFSETS
	.align		4
.L_118:
        /*00f4*/ 	.byte	0x04, 0x28
        /*00f6*/ 	.short	(.L_120 - .L_119)


	//   ....[0]....
.L_119:
        /*00f8*/ 	.word	0x00000980


	//   ....[1]....
        /*00fc*/ 	.word	0x000009e0


	//   ....[2]....
        /*0100*/ 	.word	0x00000a50


	//   ....[3]....
        /*0104*/ 	.word	0x00000aa0


	//   ....[4]....
        /*0108*/ 	.word	0x00000ad0


	//   ....[5]....
        /*010c*/ 	.word	0x00000c90


	//   ....[6]....
        /*0110*/ 	.word	0x00000d20


	//   ....[7]....
        /*0114*/ 	.word	0x00000d60


	//   ....[8]....
        /*0118*/ 	.word	0x00000db0


	//   ....[9]....
        /*011c*/ 	.word	0x00000df0


	//   ....[10]....
        /*0120*/ 	.word	0x00001c00


	//   ....[11]....
        /*0124*/ 	.word	0x00001c80


	//   ....[12]....
        /*0128*/ 	.word	0x00001cd0


	//   ....[13]....
        /*012c*/ 	.word	0x00001d10


	//   ....[14]....
        /*0130*/ 	.word	0x00001d40


	//   ....[15]....
        /*0134*/ 	.word	0x00002700


	//   ....[16]....
        /*0138*/ 	.word	0x00002760


	//   ....[17]....
        /*013c*/ 	.word	0x000027d0


	//   ....[18]....
        /*0140*/ 	.word	0x00002820


	//   ....[19]....
        /*0144*/ 	.word	0x00002850


	//   ....[20]....
        /*0148*/ 	.word	0x00002a10


	//   ....[21]....
        /*014c*/ 	.word	0x00002a90


	//   ....[22]....
        /*0150*/ 	.word	0x00002ad0


	//   ....[23]....
        /*0154*/ 	.word	0x00002b10


	//   ....[24]....
        /*0158*/ 	.word	0x00002b70


	//   ....[25]....
        /*015c*/ 	.word	0x00003b00


	//   ....[26]....
        /*0160*/ 	.word	0x00003b80


	//   ....[27]....
        /*0164*/ 	.word	0x00003bd0


	//   ....[28]....
        /*0168*/ 	.word	0x00003c10


	//   ....[29]....
        /*016c*/ 	.word	0x00003c40


	//----- nvinfo : EIATTR_VRC_CTA_INIT_COUNT
	.align		4
.L_120:
        /*0170*/ 	.byte	0x02, 0x4a
	.zero		1
	.zero		1


	//----- nvinfo : EIATTR_EXIT_INSTR_OFFSETS
	.align		4
        /*0174*/ 	.byte	0x04, 0x1c
        /*0176*/ 	.short	(.L_122 - .L_121)


	//   ....[0]....
.L_121:
        /*0178*/ 	.word	0x00000080


	//   ....[1]....
        /*017c*/ 	.word	0x000000c0


	//   ....[2]....
        /*0180*/ 	.word	0x00003d90


	//   ....[3]....
        /*0184*/ 	.word	0x00003e00


	//----- nvinfo : EIATTR_MAX_THREADS
	.align		4
.L_122:
        /*0188*/ 	.byte	0x04, 0x05
        /*018a*/ 	.short	(.L_124 - .L_123)
.L_123:
        /*018c*/ 	.word	0x00000100
        /*0190*/ 	.word	0x00000001
        /*0194*/ 	.word	0x00000001


	//----- nvinfo : EIATTR_CRS_STACK_SIZE
	.align		4
.L_124:
        /*0198*/ 	.byte	0x04, 0x1e
        /*019a*/ 	.short	(.L_126 - .L_125)
.L_125:
        /*019c*/ 	.word	0x00000000


	//----- nvinfo : EIATTR_CBANK_PARAM_SIZE
	.align		4
.L_126:
        /*01a0*/ 	.byte	0x03, 0x19
        /*01a2*/ 	.short	0x001d


	//----- nvinfo : EIATTR_PARAM_CBANK
	.align		4
        /*01a4*/ 	.byte	0x04, 0x0a
        /*01a6*/ 	.short	(.L_128 - .L_127)
	.align		4
.L_127:
        /*01a8*/ 	.word	index@(.nv.constant0._ZN3cub18CUB_300001_SM_10006detail6reduce28DeviceReduceSingleTileKernelINS2_10policy_hubIfyN4cuda3std3__44plusIfEEE10Policy1000EPfPiiS9_ifNS7_10__identityEEEvT0_T1_T2_T3_T4_T6_)
        /*01ac*/ 	.short	0x0380
        /*01ae*/ 	.short	0x001d


	//----- nvinfo : EIATTR_SW_WAR
	.align		4
.L_128:
        /*01b0*/ 	.byte	0x04, 0x36
        /*01b2*/ 	.short	(.L_130 - .L_129)
.L_129:
        /*01b4*/ 	.word	0x00000008
.L_130:


//--------------------- .nv.info._ZN3cub18CUB_300001_SM_10006detail6reduce18DeviceReduceKernelINS2_10policy_hubIfyN4cuda3std3__44plusIfEEE10Policy1000EN6thrust24THRUST_300001_SM_1000_NS6detail15normal_iteratorINSD_10device_ptrIfEEEEyS9_fNS7_10__identityEEEvT0_PT3_T1_NS0_13GridEvenShareISN_EET2_T4_ --------------------------
	.section	.nv.info._ZN3cub18CUB_300001_SM_10006detail6reduce18DeviceReduceKernelINS2_10policy_hubIfyN4cuda3std3__44plusIfEEE10Policy1000EN6thrust24THRUST_300001_SM_1000_NS6detail15normal_iteratorINSD_10device_ptrIfEEEEyS9_fNS7_10__identityEEEvT0_PT3_T1_NS0_13GridEvenShareISN_EET2_T4_,"",@"SHT_CUDA_INFO"
	.sectionflags	@""
	.align	4


	//----- nvinfo : EIATTR_CUDA_API_VERSION
	.align		4
        /*0000*/ 	.byte	0x04, 0x37
        /*0002*/ 	.short	(.L_132 - .L_131)
.L_131:
        /*0004*/ 	.word	0x00000082


	//----- nvinfo : EIATTR_KPARAM_INFO
	.align		4
.L_132:
        /*0008*/ 	.byte	0x04, 0x17
        /*000a*/ 	.short	(.L_134 - .L_133)
.L_133:
        /*000c*/ 	.word	0x00000000
        /*0010*/ 	.short	0x0005
        /*0012*/ 	.short	0x0061
        /*0014*/ 	.byte	0x00, 0xf0, 0x05, 0x00


	//----- nvinfo : EIATTR_KPARAM_INFO
	.align		4
.L_134:
        /*0018*/ 	.byte	0x04, 0x17
        /*001a*/ 	.short	(.L_136 - .L_135)
.L_135:
        /*001c*/ 	.word	0x00000000
        /*0020*/ 	.short	0x0004
        /*0022*/ 	.short	0x0060
        /*0024*/ 	.byte	0x00, 0xf0, 0x05, 0x00


	//----- nvinfo : EIATTR_KPARAM_INFO
	.align		4
.L_136:
        /*0028*/ 	.byte	0x04, 0x17
        /*002a*/ 	.short	(.L_138 - .L_137)
.L_137:
        /*002c*/ 	.word	0x00000000
        /*0030*/ 	.short	0x0003
        /*0032*/ 	.short	0x0018
        /*0034*/ 	.byte	0x00, 0xf0, 0x21, 0x01


	//----- nvinfo : EIATTR_KPARAM_INFO
	.align		4
.L_138:
        /*0038*/ 	.byte	0x04, 0x17
        /*003a*/ 	.short	(.L_140 - .L_139)
.L_139:
        /*003c*/ 	.word	0x00000000
        /*0040*/ 	.short	0x0002
        /*0042*/ 	.short	0x0010
        /*0044*/ 	.byte	0x00, 0xf0, 0x21, 0x00


	//----- nvinfo : EIATTR_KPARAM_INFO
	.align		4
.L_140:
        /*0048*/ 	.byte	0x04, 0x17
        /*004a*/ 	.short	(.L_142 - .L_141)
.L_141:
        /*004c*/ 	.word	0x00000000
        /*0050*/ 	.short	0x0001
        /*0052*/ 	.short	0x0008
        /*0054*/ 	.byte	0x00, 0xf5, 0x21, 0x00


	//----- nvinfo : EIATTR_KPARAM_INFO
	.align		4
.L_142:
        /*0058*/ 	.byte	0x04, 0x17
        /*005a*/ 	.short	(.L_144 - .L_143)
.L_143:
        /*005c*/ 	.word	0x00000000
        /*0060*/ 	.short	0x0000
        /*0062*/ 	.short	0x0000
        /*0064*/ 	.byte	0x00, 0xf0, 0x21, 0x00


	//----- nvinfo : EIATTR_SPARSE_MMA_MASK
	.align		4
.L_144:
        /*0068*/ 	.byte	0x03, 0x50
        /*006a*/ 	.short	0x0000


	//----- nvinfo : EIATTR_MAXREG_COUNT
	.align		4
        /*006c*/ 	.byte	0x03, 0x1b
        /*006e*/ 	.short	0x00ff


	//----- nvinfo : EIATTR_NUM_BARRIERS
	.align		4
        /*0070*/ 	.byte	0x02, 0x4c
        /*0072*/ 	.byte	0x01
	.zero		1


	//----- nvinfo : EIATTR_MERCURY_ISA_VERSION
	.align		4
        /*0074*/ 	.byte	0x03, 0x5f
        /*0076*/ 	.short	0x0101


	//----- nvinfo : EIATTR_COOP_GROUP_MASK_REGIDS
	.align		4
        /*0078*/ 	.byte	0x04, 0x29
        /*007a*/ 	.short	(.L_146 - .L_145)


	//   ....[0]....
.L_145:
        /*007c*/ 	.word	0xffffffff


	//   ....[1]....
        /*0080*/ 	.word	0xffffffff


	//   ....[2]....
        /*0084*/ 	.word	0xffffffff


	//   ....[3]....
        /*0088*/ 	.word	0xffffffff


	//   ....[4]....
        /*008c*/ 	.word	0xffffffff


	//   ....[5]....
        /*0090*/ 	.word	0xffffffff


	//   ....[6]....
        /*0094*/ 	.word	0xffffffff


	//   ....[7]....
        /*0098*/ 	.word	0xffffffff


	//   ....[8]....
        /*009c*/ 	.word	0xffffffff


	//   ....[9]....
        /*00a0*/ 	.word	0xffffffff


	//   ....[10]....
        /*00a4*/ 	.word	0xffffffff


	//   ....[11]....
        /*00a8*/ 	.word	0xffffffff


	//   ....[12]....
        /*00ac*/ 	.word	0xffffffff


	//   ....[13]....
        /*00b0*/ 	.word	0xffffffff


	//   ....[14]....
        /*00b4*/ 	.word	0xffffffff


	//----- nvinfo : EIATTR_COOP_GROUP_INSTR_OFFSETS
	.align		4
.L_146:
        /*00b8*/ 	.byte	0x04, 0x28
        /*00ba*/ 	.short	(.L_148 - .L_147)


	//   ....[0]....
.L_147:
        /*00bc*/ 	.word	0x000009c0


	//   ....[1]....
        /*00c0*/ 	.word	0x00000a20


	//   ....[2]....
        /*00c4*/ 	.word	0x00000a90


	//   ....[3]....
        /*00c8*/ 	.word	0x00000ae0


	//   ....[4]....
        /*00cc*/ 	.word	0x00000b10


	//   ....[5]....
        /*00d0*/ 	.word	0x00000cd0


	//   ....[6]....
        /*00d4*/ 	.word	0x00000d60


	//   ....[7]....
        /*00d8*/ 	.word	0x00000dd0


	//   ....[8]....
        /*00dc*/ 	.word	0x00000e20


	//   ....[9]....
        /*00e0*/ 	.word	0x00000e50


	//   ....[10]....
        /*00e4*/ 	.word	0x00002030


	//   ....[11]....
        /*00e8*/ 	.word	0x000020c0


	//   ....[12]....
        /*00ec*/ 	.word	0x00002110


	//   ....[13]....
        /*00f0*/ 	.word	0x00002150


	//   ....[14]....
        /*00f4*/ 	.word	0x00002180


	//----- nvinfo : EIATTR_VRC_CTA_INIT_COUNT
	.align		4
.L_148:
        /*00f8*/ 	.byte	0x02, 0x4a
	.zero		1
	.zero		1


	//----- nvinfo : EIATTR_EXIT_INSTR_OFFSETS
	.align		4
        /*00fc*/ 	.byte	0x04, 0x1c
        /*00fe*/ 	.short	(.L_150 - .L_149)


	//   ....[0]....
.L_149:
        /*0100*/ 	.word	0x000022d0


	//   ....[1]....
        /*0104*/ 	.word	0x00002330


	//----- nvinfo : EIATTR_MAX_THREADS
	.align		4
.L_150:
        /*0108*/ 	.byte	0x04, 0x05
        /*010a*/ 	.short	(.L_152 - .L_151)
.L_151:
        /*010c*/ 	.word	0x00000100
        /*0110*/ 	.word	0x00000001
        /*0114*/ 	.word	0x00000001


	//----- nvinfo : EIATTR_CRS_STACK_SIZE
	.align		4
.L_152:
        /*0118*/ 	.byte	0x04, 0x1e
        /*011a*/ 	.short	(.L_154 - .L_153)
.L_153:
        /*011c*/ 	.word	0x00000000


	//----- nvinfo : EIATTR_CBANK_PARAM_SIZE
	.align		4
.L_154:
        /*0120*/ 	.byte	0x03, 0x19
        /*0122*/ 	.short	0x0062


	//----- nvinfo : EIATTR_PARAM_CBANK
	.align		4
        /*0124*/ 	.byte	0x04, 0x0a
        /*0126*/ 	.short	(.L_156 - .L_155)
	.align		4
.L_155:
        /*0128*/ 	.word	index@(.nv.constant0._ZN3cub18CUB_300001_SM_10006detail6reduce18DeviceReduceKernelINS2_10policy_hubIfyN4cuda3std3__44plusIfEEE10Policy1000EN6thrust24THRUST_300001_SM_1000_NS6detail15normal_iteratorINSD_10device_ptrIfEEEEyS9_fNS7_10__identityEEEvT0_PT3_T1_NS0_13GridEvenShareISN_EET2_T4_)
        /*012c*/ 	.short	0x0380
        /*012e*/ 	.short	0x0062


	//----- nvinfo : EIATTR_SW_WAR
	.align		4
.L_156:
        /*0130*/ 	.byte	0x04, 0x36
        /*0132*/ 	.short	(.L_158 - .L_157)
.L_157:
        /*0134*/ 	.word	0x00000008
.L_158:


//--------------------- .nv.info._ZN3cub18CUB_300001_SM_10006detail6reduce28DeviceReduceSingleTileKernelINS2_10policy_hubIfyN4cuda3std3__44plusIfEEE10Policy1000EN6thrust24THRUST_300001_SM_1000_NS6detail15normal_iteratorINSD_10device_ptrIfEEEEPiyS9_ifNS7_10__identityEEEvT0_T1_T2_T3_T4_T6_ --------------------------
	.section	.nv.info._ZN3cub18CUB_300001_SM_10006detail6reduce28DeviceReduceSingleTileKernelINS2_10policy_hubIfyN4cuda3std3__44plusIfEEE10Policy1000EN6thrust24THRUST_300001_SM_1000_NS6detail15normal_iteratorINSD_10device_ptrIfEEEEPiyS9_ifNS7_10__identityEEEvT0_T1_T2_T3_T4_T6_,"",@"SHT_CUDA_INFO"
	.sectionflags	@""
	.align	4


	//----- nvinfo : EIATTR_CUDA_API_VERSION
	.align		4
        /*0000*/ 	.byte	0x04, 0x37
        /*0002*/ 	.short	(.L_160 - .L_159)
.L_159:
        /*0004*/ 	.word	0x00000082


	//----- nvinfo : EIATTR_KPARAM_INFO
	.align		4
.L_160:
        /*0008*/ 	.byte	0x04, 0x17
        /*000a*/ 	.short	(.L_162 - .L_161)
.L_161:
        /*000c*/ 	.word	0x00000000
        /*0010*/ 	.short	0x0005
        /*0012*/ 	.short	0x0020
        /*0014*/ 	.byte	0x00, 0xf0, 0x05, 0x00


	//----- nvinfo : EIATTR_KPARAM_INFO
	.align		4
.L_162:
        /*0018*/ 	.byte	0x04, 0x17
        /*001a*/ 	.short	(.L_164 - .L_163)
.L_163:
        /*001c*/ 	.word	0x00000000
        /*0020*/ 	.short	0x0004
        /*0022*/ 	.short	0x001c
        /*0024*/ 	.byte	0x00, 0xf0, 0x11, 0x00


	//----- nvinfo : EIATTR_KPARAM_INFO
	.align		4
.L_164:
        /*0028*/ 	.byte	0x04, 0x17
        /*002a*/ 	.short	(.L_166 - .L_165)
.L_165:
        /*002c*/ 	.word	0x00000000
        /*0030*/ 	.short	0x0003
        /*0032*/ 	.short	0x0018
        /*0034*/ 	.byte	0x00, 0xf0, 0x05, 0x00


	//----- nvinfo : EIATTR_KPARAM_INFO
	.align		4
.L_166:
        /*0038*/ 	.byte	0x04, 0x17
        /*003a*/ 	.short	(.L_168 - .L_167)
.L_167:
        /*003c*/ 	.word	0x00000000
        /*0040*/ 	.short	0x0002
        /*0042*/ 	.short	0x0010
        /*0044*/ 	.byte	0x00, 0xf0, 0x21, 0x00


	//----- nvinfo : EIATTR_KPARAM_INFO
	.align		4
.L_168:
        /*0048*/ 	.byte	0x04, 0x17
        /*004a*/ 	.short	(.L_170 - .L_169)
.L_169:
        /*004c*/ 	.word	0x00000000
        /*0050*/ 	.short	0x0001
        /*0052*/ 	.short	0x0008
        /*0054*/ 	.byte	0x00, 0xf5, 0x21, 0x00


	//----- nvinfo : EIATTR_KPARAM_INFO
	.align		4
.L_170:
        /*0058*/ 	.byte	0x04, 0x17
        /*005a*/ 	.short	(.L_172 - .L_171)
.L_171:
        /*005c*/ 	.word	0x00000000
        /*0060*/ 	.short	0x0000
        /*0062*/ 	.short	0x0000
        /*0064*/ 	.byte	0x00, 0xf0, 0x21, 0x00


	//----- nvinfo : EIATTR_SPARSE_MMA_MASK
	.align		4
.L_172:
        /*0068*/ 	.byte	0x03, 0x50
        /*006a*/ 	.short	0x0000


	//----- nvinfo : EIATTR_MAXREG_COUNT
	.align		4
        /*006c*/ 	.byte	0x03, 0x1b
        /*006e*/ 	.short	0x00ff


	//----- nvinfo : EIATTR_NUM_BARRIERS
	.align		4
        /*0070*/ 	.byte	0x02, 0x4c
        /*0072*/ 	.byte	0x01
	.zero		1


	//----- nvinfo : EIATTR_MERCURY_ISA_VERSION
	.align		4
        /*0074*/ 	.byte	0x03, 0x5f
        /*0076*/ 	.short	0x0101


	//----- nvinfo : EIATTR_COOP_GROUP_MASK_REGIDS
	.align		4
        /*0078*/ 	.byte	0x04, 0x29
        /*007a*/ 	.short	(.L_174 - .L_173)


	//   ....[0]....
.L_173:
        /*007c*/ 	.word	0xffffffff


	//   ....[1]....
        /*0080*/ 	.word	0xffffffff


	//   ....[2]....
        /*0084*/ 	.word	0xffffffff


	//   ....[3]....
        /*0088*/ 	.word	0xffffffff


	//   ....[4]....
        /*008c*/ 	.word	0xffffffff


	//   ....[5]....
        /*0090*/ 	.word	0xffffffff


	//   ....[6]....
        /*0094*/ 	.word	0xffffffff


	//   ....[7]....
        /*0098*/ 	.word	0xffffffff


	//   ....[8]....
        /*009c*/ 	.word	0xffffffff


	//   ....[9]....
        /*00a0*/ 	.word	0xffffffff


	//   ....[10]....
        /*00a4*/ 	.word	0xffffffff


	//   ....[11]....
        /*00a8*/ 	.word	0xffffffff


	//   ....[12]....
        /*00ac*/ 	.word	0xffffffff


	//   ....[13]....
        /*00b0*/ 	.word	0xffffffff


	//   ....[14]....
        /*00b4*/ 	.word	0xffffffff


	//----- nvinfo : EIATTR_COOP_GROUP_INSTR_OFFSETS
	.align		4
.L_174:
        /*00b8*/ 	.byte	0x04, 0x28
        /*00ba*/ 	.short	(.L_176 - .L_175)


	//   ....[0]....
.L_175:
        /*00bc*/ 	.word	0x00000930


	//   ....[1]....
        /*00c0*/ 	.word	0x00000990


	//   ....[2]....
        /*00c4*/ 	.word	0x00000a00


	//   ....[3]....
        /*00c8*/ 	.word	0x00000a50


	//   ....[4]....
        /*00cc*/ 	.word	0x00000a80


	//   ....[5]....
        /*00d0*/ 	.word	0x00000c40


	//   ....[6]....
        /*00d4*/ 	.word	0x00000cd0


	//   ....[7]....
        /*00d8*/ 	.word	0x00000d20


	//   ....[8]....
        /*00dc*/ 	.word	0x00000d60


	//   ....[9]....
        /*00e0*/ 	.word	0x00000da0


	//   ....[10]....
        /*00e4*/ 	.word	0x00001dc0


	//   ....[11]....
        /*00e8*/ 	.word	0x00001e40


	//   ....[12]....
        /*00ec*/ 	.word	0x00001e90


	//   ....[13]....
        /*00f0*/ 	.word	0x00001ed0


	//   ....[14]....
        /*00f4*/ 	.word	0x00001f00


	//----- nvinfo : EIATTR_VRC_CTA_INIT_COUNT
	.align		4
.L_176:
        /*00f8*/ 	.byte	0x02, 0x4a
	.zero		1
	.zero		1


	//----- nvinfo : EIATTR_EXIT_INSTR_OFFSETS
	.align		4
        /*00fc*/ 	.byte	0x04, 0x1c
        /*00fe*/ 	.short	(.L_178 - .L_177)


	//   ....[0]....
.L_177:
        /*0100*/ 	.word	0x000000a0


	//   ....[1]....
        /*0104*/ 	.word	0x000000e0


	//   ....[2]....
        /*0108*/ 	.word	0x00002040


	//   ....[3]....
        /*010c*/ 	.word	0x000020b0


	//----- nvinfo : EIATTR_MAX_THREADS
	.align		4
.L_178:
        /*0110*/ 	.byte	0x04, 0x05
        /*0112*/ 	.short	(.L_180 - .L_179)
.L_179:
        /*0114*/ 	.word	0x00000100
        /*0118*/ 	.word	0x00000001
        /*011c*/ 	.word	0x00000001


	//----- nvinfo : EIATTR_CRS_STACK_SIZE
	.align		4
.L_180:
        /*0120*/ 	.byte	0x04, 0x1e
        /*0122*/ 	.short	(.L_182 - .L_181)
.L_181:
        /*0124*/ 	.word	0x00000000


	//----- nvinfo : EIATTR_CBANK_PARAM_SIZE
	.align		4
.L_182:
        /*0128*/ 	.byte	0x03, 0x19
        /*012a*/ 	.short	0x0021


	//----- nvinfo : EIATTR_PARAM_CBANK
	.align		4
        /*012c*/ 	.byte	0x04, 0x0a
        /*012e*/ 	.short	(.L_184 - .L_183)
	.align		4
.L_183:
        /*0130*/ 	.word	index@(.nv.constant0._ZN3cub18CUB_300001_SM_10006detail6reduce28DeviceReduceSingleTileKernelINS2_10policy_hubIfyN4cuda3std3__44plusIfEEE10Policy1000EN6thrust24THRUST_300001_SM_1000_NS6detail15normal_iteratorINSD_10device_ptrIfEEEEPiyS9_ifNS7_10__identityEEEvT0_T1_T2_T3_T4_T6_)
        /*0134*/ 	.short	0x0380
        /*0136*/ 	.short	0x0021


	//----- nvinfo : EIATTR_SW_WAR
	.align		4
.L_184:
        /*0138*/ 	.byte	0x04, 0x36
        /*013a*/ 	.short	(.L_186 - .L_185)
.L_185:
        /*013c*/ 	.word	0x00000008
.L_186:


//--------------------- .nv.info._ZN3cub18CUB_300001_SM_10006detail6reduce28DeviceReduceSingleTileKernelINS2_10policy_hubIfjN4cuda3std3__44plusIfEEE10Policy1000EPfPiiS9_ifNS7_10__identityEEEvT0_T1_T2_T3_T4_T6_ --------------------------
	.section	.nv.info._ZN3cub18CUB_300001_SM_10006detail6reduce28DeviceReduceSingleTileKernelINS2_10policy_hubIfjN4cuda3std3__44plusIfEEE10Policy1000EPfPiiS9_ifNS7_10__identityEEEvT0_T1_T2_T3_T4_T6_,"",@"SHT_CUDA_INFO"
	.sectionflags	@""
	.align	4


	//----- nvinfo : EIATTR_CUDA_API_VERSION
	.align		4
        /*0000*/ 	.byte	0x04, 0x37
        /*0002*/ 	.short	(.L_188 - .L_187)
.L_187:
        /*0004*/ 	.word	0x00000082


	//----- nvinfo : EIATTR_KPARAM_INFO
	.align		4
.L_188:
        /*0008*/ 	.byte	0x04, 0x17
        /*000a*/ 	.short	(.L_190 - .L_189)
.L_189:
        /*000c*/ 	.word	0x00000000
        /*0010*/ 	.short	0x0005
        /*0012*/ 	.short	0x001c
        /*0014*/ 	.byte	0x00, 0xf0, 0x05, 0x00


	//----- nvinfo : EIATTR_KPARAM_INFO
	.align		4
.L_190:
        /*0018*/ 	.byte	0x04, 0x17
        /*001a*/ 	.short	(.L_192 - .L_191)
.L_191:
        /*001c*/ 	.word	0x00000000
        /*0020*/ 	.short	0x0004
        /*0022*/ 	.short	0x0018
        /*0024*/ 	.byte	0x00, 0xf0, 0x11, 0x00


	//----- nvinfo : EIATTR_KPARAM_INFO
	.align		4
.L_192:
        /*0028*/ 	.byte	0x04, 0x17
        /*002a*/ 	.short	(.L_194 - .L_193)
.L_193:
        /*002c*/ 	.word	0x00000000
        /*0030*/ 	.short	0x0003
        /*0032*/ 	.short	0x0014
        /*0034*/ 	.byte	0x00, 0xf0, 0x05, 0x00


	//----- nvinfo : EIATTR_KPARAM_INFO
	.align		4
.L_194:
        /*0038*/ 	.byte	0x04, 0x17
        /*003a*/ 	.short	(.L_196 - .L_195)
.L_195:
        /*003c*/ 	.word	0x00000000
        /*0040*/ 	.short	0x0002
        /*0042*/ 	.short	0x0010
        /*0044*/ 	.byte	0x00, 0xf0, 0x11, 0x00


	//----- nvinfo : EIATTR_KPARAM_INFO
	.align		4
.L_196:
        /*0048*/ 	.byte	0x04, 0x17
        /*004a*/ 	.short	(.L_198 - .L_197)
.L_197:
        /*004c*/ 	.word	0x00000000
        /*0050*/ 	.short	0x0001
        /*0052*/ 	.short	0x0008
        /*0054*/ 	.byte	0x00, 0xf5, 0x21, 0x00


	//----- nvinfo : EIATTR_KPARAM_INFO
	.align		4
.L_198:
        /*0058*/ 	.byte	0x04, 0x17
        /*005a*/ 	.short	(.L_200 - .L_199)
.L_199:
        /*005c*/ 	.word	0x00000000
        /*0060*/ 	.short	0x0000
        /*0062*/ 	.short	0x0000
        /*0064*/ 	.byte	0x00, 0xf5, 0x21, 0x00


	//----- nvinfo : EIATTR_SPARSE_MMA_MASK
	.align		4
.L_200:
        /*0068*/ 	.byte	0x03, 0x50
        /*006a*/ 	.short	0x0000


	//----- nvinfo : EIATTR_MAXREG_COUNT
	.align		4
        /*006c*/ 	.byte	0x03, 0x1b
        /*006e*/ 	.short	0x0080


	//----- nvinfo : EIATTR_NUM_BARRIERS
	.align		4
        /*0070*/ 	.byte	0x02, 0x4c
        /*0072*/ 	.byte	0x01
	.zero		1


	//----- nvinfo : EIATTR_MERCURY_ISA_VERSION
	.align		4
        /*0074*/ 	.byte	0x03, 0x5f
        /*0076*/ 	.short	0x0101


	//----- nvinfo : EIATTR_UNUSED_LOAD_BYTE_OFFSET
	.align		4
        /*0078*/ 	.byte	0x04, 0x44
        /*007a*/ 	.short	(.L_202 - .L_201)


	//   ....[0]....
.L_201:
        /*007c*/ 	.word	0x00000b70
        /*0080*/ 	.word	0x0000fff0


	//   ....[1]....
        /*0084*/ 	.word	0x00000f80
        /*0088*/ 	.word	0x0000fff0


	//   ....[2]....
        /*008c*/ 	.word	0x00002010
        /*0090*/ 	.word	0x0000fff0


	//   ....[3]....
        /*0094*/ 	.word	0x00002bb0
        /*0098*/ 	.word	0x0000fff0


	//   ....[4]....
        /*009c*/ 	.word	0x00002fc0
        /*00a0*/ 	.word	0x0000fff0


	//   ....[5]....
        /*00a4*/ 	.word	0x00004140
        /*00a8*/ 	.word	0x0000fff0


	//----- nvinfo : EIATTR_COOP_GROUP_MASK_REGIDS
	.align		4
.L_202:
        /*00ac*/ 	.byte	0x04, 0x29
        /*00ae*/ 	.short	(.L_204 - .L_203)


	//   ....[0]....
.L_203:
        /*00b0*/ 	.word	0xffffffff


	//   ....[1]....
        /*00b4*/ 	.word	0xffffffff


	//   ....[2]....
        /*00b8*/ 	.word	0xffffffff


	//   ....[3]....
        /*00bc*/ 	.word	0xffffffff


	//   ....[4]....
        /*00c0*/ 	.word	0xffffffff


	//   ....[5]....
        /*00c4*/ 	.word	0xffffffff


	//   ....[6]....
        /*00c8*/ 	.word	0xffffffff


	//   ....[7]....
        /*00cc*/ 	.word	0xffffffff


	//   ....[8]....
        /*00d0*/ 	.word	0xffffffff


	//   ....[9]....
        /*00d4*/ 	.word	0xffffffff


	//   ....[10]....
        /*00d8*/ 	.word	0xffffffff


	//   ....[11]....
        /*00dc*/ 	.word	0xffffffff


	//   ....[12]....
        /*00e0*/ 	.word	0xffffffff


	//   ....[13]....
        /*00e4*/ 	.word	0xffffffff


	//   ....[14]....
        /*00e8*/ 	.word	0xffffffff


	//   ....[15]....
        /*00ec*/ 	.word	0xffffffff


	//   ....[16]....
        /*00f0*/ 	.word	0xffffffff


	//   ....[17]....
        /*00f4*/ 	.word	0xffffffff


	//   ....[18]....
        /*00f8*/ 	.word	0xffffffff


	//   ....[19]....
        /*00fc*/ 	.word	0xffffffff


	//   ....[20]....
        /*0100*/ 	.word	0xffffffff


	//   ....[21]....
        /*0104*/ 	.word	0xffffffff


	//   ....[22]....
        /*0108*/ 	.word	0xffffffff


	//   ....[23]....
        /*010c*/ 	.word	0xffffffff


	//   ....[24]....
        /*0110*/ 	.word	0xffffffff


	//   ....[25]....
        /*0114*/ 	.word	0xffffffff


	//   ....[26]....
        /*0118*/ 	.word	0xffffffff


	//   ....[27]....
        /*011c*/ 	.word	0xffffffff


	//   ....[28]....
        /*0120*/ 	.word	0xffffffff


	//   ....[29]....
        /*0124*/ 	.word	0xffffffff


	//----- nvinfo : EIATTR_COOP_GROUP_INSTR_OFFSETS
	.align		4
.L_204:
        /*0128*/ 	.byte	0x04, 0x28
        /*012a*/ 	.short	(.L_206 - .L_205)


	//   ....[0]....
.L_205:
        /*012c*/ 	.word	0x00000980


	//   ....[1]....
        /*0130*/ 	.word	0x000009e0


	//   ....[2]....
        /*0134*/ 	.word	0x00000a50


	//   ....[3]....
        /*0138*/ 	.word	0x00000aa0


	//   ....[4]....
        /*013c*/ 	.word	0x00000ad0


	//   ....[5]....
        /*0140*/ 	.word	0x00000d20


	//   ....[6]....
        /*0144*/ 	.word	0x00000db0


	//   ....[7]....
        /*0148*/ 	.word	0x00000df0


	//   ....[8]....
        /*014c*/ 	.word	0x00000e40


	//   ....[9]....
        /*0150*/ 	.word	0x00000e80


	//   ....[10]....
        /*0154*/ 	.word	0x00001e30


	//   ....[11]....
        /*0158*/ 	.word	0x00001eb0


	//   ....[12]....
        /*015c*/ 	.word	0x00001f00


	//   ....[13]....
        /*0160*/ 	.word	0x00001f40


	//   ....[14]....
        /*0164*/ 	.word	0x00001f70


	//   ....[15]....
        /*0168*/ 	.word	0x000029c0


	//   ....[16]....
        /*016c*/ 	.word	0x00002a20


	//   ....[17]....
        /*0170*/ 	.word	0x00002a90


	//   ....[18]....
        /*0174*/ 	.word	0x00002ae0


	//   ....[19]....
        /*0178*/ 	.word	0x00002b10


	//   ....[20]....
        /*017c*/ 	.word	0x00002d60


	//   ....[21]....
        /*0180*/ 	.word	0x00002de0


	//   ....[22]....
        /*0184*/ 	.word	0x00002e20


	//   ....[23]....
        /*0188*/ 	.word	0x00002e60


	//   ....[24]....
        /*018c*/ 	.word	0x00002ec0


	//   ....[25]....
        /*0190*/ 	.word	0x00003f60


	//   ....[26]....
        /*0194*/ 	.word	0x00003fe0


	//   ....[27]....
        /*0198*/ 	.word	0x00004030


	//   ....[28]....
        /*019c*/ 	.word	0x00004070


	//   ....[29]....
        /*01a0*/ 	.word	0x000040a0


	//----- nvinfo : EIATTR_VRC_CTA_INIT_COUNT
	.align		4
.L_206:
        /*01a4*/ 	.byte	0x02, 0x4a
	.zero		1
	.zero		1


	//----- nvinfo : EIATTR_EXIT_INSTR_OFFSETS
	.align		4
        /*01a8*/ 	.byte	0x04, 0x1c
        /*01aa*/ 	.short	(.L_208 - .L_207)


	//   ....[0]....
.L_207:
        /*01ac*/ 	.word	0x00000080


	//   ....[1]....
        /*01b0*/ 	.word	0x000000c0


	//   ....[2]....
        /*01b4*/ 	.word	0x00004280


	//   ....[3]....
        /*01b8*/ 	.word	0x000042f0


	//----- nvinfo : EIATTR_MAX_THREADS
	.align		4
.L_208:
        /*01bc*/ 	.byte	0x04, 0x05
        /*01be*/ 	.short	(.L_210 - .L_209)
.L_209:
        /*01c0*/ 	.word	0x00000200
        /*01c4*/ 	.word	0x00000001
        /*01c8*/ 	.word	0x00000001


	//----- nvinfo : EIATTR_CRS_STACK_SIZE
	.align		4
.L_210:
        /*01cc*/ 	.byte	0x04, 0x1e
        /*01ce*/ 	.short	(.L_212 - .L_211)
.L_211:
        /*01d0*/ 	.word	0x00000000


	//----- nvinfo : EIATTR_CBANK_PARAM_SIZE
	.align		4
.L_212:
        /*01d4*/ 	.byte	0x03, 0x19
        /*01d6*/ 	.short	0x001d


	//----- nvinfo : EIATTR_PARAM_CBANK
	.align		4
        /*01d8*/ 	.byte	0x04, 0x0a
        /*01da*/ 	.short	(.L_214 - .L_213)
	.align		4
.L_213:
        /*01dc*/ 	.word	index@(.nv.constant0._ZN3cub18CUB_300001_SM_10006detail6reduce28DeviceReduceSingleTileKernelINS2_10policy_hubIfjN4cuda3std3__44plusIfEEE10Policy1000EPfPiiS9_ifNS7_10__identityEEEvT0_T1_T2_T3_T4_T6_)
        /*01e0*/ 	.short	0x0380
        /*01e2*/ 	.short	0x001d


	//----- nvinfo : EIATTR_SW_WAR
	.align		4
.L_214:
        /*01e4*/ 	.byte	0x04, 0x36
        /*01e6*/ 	.short	(.L_216 - .L_215)
.L_215:
        /*01e8*/ 	.word	0x00000008
.L_216:


//--------------------- .nv.info._ZN3cub18CUB_300001_SM_10006detail6reduce18DeviceReduceKernelINS2_10policy_hubIfjN4cuda3std3__44plusIfEEE10Policy1000EN6thrust24THRUST_300001_SM_1000_NS6detail15normal_iteratorINSD_10device_ptrIfEEEEjS9_fNS7_10__identityEEEvT0_PT3_T1_NS0_13GridEvenShareISN_EET2_T4_ --------------------------
	.section	.nv.info._ZN3cub18CUB_300001_SM_10006detail6reduce18DeviceReduceKernelINS2_10policy_hubIfjN4cuda3std3__44plusIfEEE10Policy1000EN6thrust24THRUST_300001_SM_1000_NS6detail15normal_iteratorINSD_10device_ptrIfEEEEjS9_fNS7_10__identityEEEvT0_PT3_T1_NS0_13GridEvenShareISN_EET2_T4_,"",@"SHT_CUDA_INFO"
	.sectionflags	@""
	.align	4


	//----- nvinfo : EIATTR_CUDA_API_VERSION
	.align		4
        /*0000*/ 	.byte	0x04, 0x37
        /*0002*/ 	.short	(.L_218 - .L_217)
.L_217:
        /*0004*/ 	.word	0x00000082


	//----- nvinfo : EIATTR_KPARAM_INFO
	.align		4
.L_218:
        /*0008*/ 	.byte	0x04, 0x17
        /*000a*/ 	.short	(.L_220 - .L_219)
.L_219:
        /*000c*/ 	.word	0x00000000
        /*0010*/ 	.short	0x0005
        /*0012*/ 	.short	0x003d
        /*0014*/ 	.byte	0x00, 0xf0, 0x05, 0x00


	//----- nvinfo : EIATTR_KPARAM_INFO
	.align		4
.L_220:
        /*0018*/ 	.byte	0x04, 0x17
        /*001a*/ 	.short	(.L_222 - .L_221)
.L_221:
        /*001c*/ 	.word	0x00000000
        /*0020*/ 	.short	0x0004
        /*0022*/ 	.short	0x003c
        /*0024*/ 	.byte	0x00, 0xf0, 0x05, 0x00


	//----- nvinfo : EIATTR_KPARAM_INFO
	.align		4
.L_222:
        /*0028*/ 	.byte	0x04, 0x17
        /*002a*/ 	.short	(.L_224 - .L_223)
.L_223:
        /*002c*/ 	.word	0x00000000
        /*0030*/ 	.short	0x0003
        /*0032*/ 	.short	0x0014
        /*0034*/ 	.byte	0x00, 0xf0, 0xa1, 0x00


	//----- nvinfo : EIATTR_KPARAM_INFO
	.align		4
.L_224:
        /*0038*/ 	.byte	0x04, 0x17
        /*003a*/ 	.short	(.L_226 - .L_225)
.L_225:
        /*003c*/ 	.word	0x00000000
        /*0040*/ 	.short	0x0002
        /*0042*/ 	.short	0x0010
        /*0044*/ 	.byte	0x00, 0xf0, 0x11, 0x00


	//----- nvinfo : EIATTR_KPARAM_INFO
	.align		4
.L_226:
        /*0048*/ 	.byte	0x04, 0x17
        /*004a*/ 	.short	(.L_228 - .L_227)
.L_227:
        /*004c*/ 	.word	0x00000000
        /*0050*/ 	.short	0x0001
        /*0052*/ 	.short	0x0008
        /*0054*/ 	.byte	0x00, 0xf5, 0x21, 0x00


	//----- nvinfo : EIATTR_KPARAM_INFO
	.align		4
.L_228:
        /*0058*/ 	.byte	0x04, 0x17
        /*005a*/ 	.short	(.L_230 - .L_229)
.L_229:
        /*005c*/ 	.word	0x00000000
        /*0060*/ 	.short	0x0000
        /*0062*/ 	.short	0x0000
        /*0064*/ 	.byte	0x00, 0xf0, 0x21, 0x00


	//----- nvinfo : EIATTR_SPARSE_MMA_MASK
	.align		4
.L_230:
        /*0068*/ 	.byte	0x03, 0x50
        /*006a*/ 	.short	0x0000


	//----- nvinfo : EIATTR_MAXREG_COUNT
	.align		4
        /*006c*/ 	.byte	0x03, 0x1b
        /*006e*/ 	.short	0x0080


	//----- nvinfo : EIATTR_NUM_BARRIERS
	.align		4
        /*0070*/ 	.byte	0x02, 0x4c
        /*0072*/ 	.byte	0x01
	.zero		1


	//----- nvinfo : EIATTR_MERCURY_ISA_VERSION
	.align		4
        /*0074*/ 	.byte	0x03, 0x5f
        /*0076*/ 	.short	0x0101


	//----- nvinfo : EIATTR_UNUSED_LOAD_BYTE_OFFSET
	.align		4
        /*0078*/ 	.byte	0x04, 0x44
        /*007a*/ 	.short	(.L_232 - .L_231)


	//   ....[0]....
.L_231:
        /*007c*/ 	.word	0x00000de0
        /*0080*/ 	.word	0x0000fff0


	//   ....[1]....
        /*0084*/ 	.word	0x000011f0
        /*0088*/ 	.word	0x0000fff0


	//   ....[2]....
        /*008c*/ 	.word	0x000026b0
        /*0090*/ 	.word	0x0000fff0


	//----- nvinfo : EIATTR_COOP_GROUP_MASK_REGIDS
	.align		4
.L_232:
        /*0094*/ 	.byte	0x04, 0x29
        /*0096*/ 	.short	(.L_234 - .L_233)


	//   ....[0]....
.L_233:
        /*0098*/ 	.word	0xffffffff


	//   ....[1]....
        /*009c*/ 	.word	0xffffffff


	//   ....[2]....
        /*00a0*/ 	.word	0xffffffff


	//   ....[3]....
        /*00a4*/ 	.word	0xffffffff


	//   ....[4]....
        /*00a8*/ 	.word	0xffffffff


	//   ....[5]....
        /*00ac*/ 	.word	0xffffffff


	//   ....[6]....
        /*00b0*/ 	.word	0xffffffff


	//   ....[7]....
        /*00b4*/ 	.word	0xffffffff


	//   ....[8]....
        /*00b8*/ 	.word	0xffffffff


	//   ....[9]....
        /*00bc*/ 	.word	0xffffffff


	//   ....[10]....
        /*00c0*/ 	.word	0xffffffff


	//   ....[11]....
        /*00c4*/ 	.word	0xffffffff


	//   ....[12]....
        /*00c8*/ 	.word	0xffffffff


	//   ....[13]....
        /*00cc*/ 	.word	0xffffffff


	//   ....[14]....
        /*00d0*/ 	.word	0xffffffff


	//----- nvinfo : EIATTR_COOP_GROUP_INSTR_OFFSETS
	.align		4
.L_234:
        /*00d4*/ 	.byte	0x04, 0x28
        /*00d6*/ 	.short	(.L_236 - .L_235)


	//   ....[0]....
.L_235:
        /*00d8*/ 	.word	0x00000bf0


	//   ....[1]....
        /*00dc*/ 	.word	0x00000c50


	//   ....[2]....
        /*00e0*/ 	.word	0x00000cc0


	//   ....[3]....
        /*00e4*/ 	.word	0x00000d10


	//   ....[4]....
        /*00e8*/ 	.word	0x00000d40


	//   ....[5]....
        /*00ec*/ 	.word	0x00000f90


	//   ....[6]....
        /*00f0*/ 	.word	0x00001020


	//   ....[7]....
        /*00f4*/ 	.word	0x00001070


	//   ....[8]....
        /*00f8*/ 	.word	0x000010b0


	//   ....[9]....
        /*00fc*/ 	.word	0x000010f0


	//   ....[10]....
        /*0100*/ 	.word	0x000024c0


	//   ....[11]....
        /*0104*/ 	.word	0x00002550


	//   ....[12]....
        /*0108*/ 	.word	0x000025a0


	//   ....[13]....
        /*010c*/ 	.word	0x000025e0


	//   ....[14]....
        /*0110*/ 	.word	0x00002610


	//----- nvinfo : EIATTR_VRC_CTA_INIT_COUNT
	.align		4
.L_236:
        /*0114*/ 	.byte	0x02, 0x4a
	.zero		1
	.zero		1


	//----- nvinfo : EIATTR_EXIT_INSTR_OFFSETS
	.align		4
        /*0118*/ 	.byte	0x04, 0x1c
        /*011a*/ 	.short	(.L_238 - .L_237)


	//   ....[0]....
.L_237:
        /*011c*/ 	.word	0x000027f0


	//   ....[1]....
        /*0120*/ 	.word	0x00002830


	//----- nvinfo : EIATTR_MAX_THREADS
	.align		4
.L_238:
        /*0124*/ 	.byte	0x04, 0x05
        /*0126*/ 	.short	(.L_240 - .L_239)
.L_239:
        /*0128*/ 	.word	0x00000200
        /*012c*/ 	.word	0x00000001
        /*0130*/ 	.word	0x00000001


	//----- nvinfo : EIATTR_CRS_STACK_SIZE
	.align		4
.L_240:
        /*0134*/ 	.byte	0x04, 0x1e
        /*0136*/ 	.short	(.L_242 - .L_241)
.L_241:
        /*0138*/ 	.word	0x00000000


	//----- nvinfo : EIATTR_CBANK_PARAM_SIZE
	.align		4
.L_242:
        /*013c*/ 	.byte	0x03, 0x19
        /*013e*/ 	.short	0x003e


	//----- nvinfo : EIATTR_PARAM_CBANK
	.align		4
        /*0140*/ 	.byte	0x04, 0x0a
        /*0142*/ 	.short	(.L_244 - .L_243)
	.align		4
.L_243:
        /*0144*/ 	.word	index@(.nv.constant0._ZN3cub18CUB_300001_SM_10006detail6reduce18DeviceReduceKernelINS2_10policy_hubIfjN4cuda3std3__44plusIfEEE10Policy1000EN6thrust24THRUST_300001_SM_1000_NS6detail15normal_iteratorINSD_10device_ptrIfEEEEjS9_fNS7_10__identityEEEvT0_PT3_T1_NS0_13GridEvenShareISN_EET2_T4_)
        /*0148*/ 	.short	0x0380
        /*014a*/ 	.short	0x003e


	//----- nvinfo : EIATTR_SW_WAR
	.align		4
.L_244:
        /*014c*/ 	.byte	0x04, 0x36
        /*014e*/ 	.short	(.L_246 - .L_245)
.L_245:
        /*0150*/ 	.word	0x00000008
.L_246:


//--------------------- .nv.info._ZN3cub18CUB_300001_SM_10006detail6reduce28DeviceReduceSingleTileKernelINS2_10policy_hubIfjN4cuda3std3__44plusIfEEE10Policy1000EN6thrust24THRUST_300001_SM_1000_NS6detail15normal_iteratorINSD_10device_ptrIfEEEEPijS9_ifNS7_10__identityEEEvT0_T1_T2_T3_T4_T6_ --------------------------
	.section	.nv.info._ZN3cub18CUB_300001_SM_10006detail6reduce28DeviceReduceSingleTileKernelINS2_10policy_hubIfjN4cuda3std3__44plusIfEEE10Policy1000EN6thrust24THRUST_300001_SM_1000_NS6detail15normal_iteratorINSD_10device_ptrIfEEEEPijS9_ifNS7_10__identityEEEvT0_T1_T2_T3_T4_T6_,"",@"SHT_CUDA_INFO"
	.sectionflags	@""
	.align	4


	//----- nvinfo : EIATTR_CUDA_API_VERSION
	.align		4
        /*0000*/ 	.byte	0x04, 0x37
        /*0002*/ 	.short	(.L_248 - .L_247)
.L_247:
        /*0004*/ 	.word	0x00000082


	//----- nvinfo : EIATTR_KPARAM_INFO
	.align		4
.L_248:
        /*0008*/ 	.byte	0x04, 0x17
        /*000a*/ 	.short	(.L_250 - .L_249)
.L_249:
        /*000c*/ 	.word	0x00000000
        /*0010*/ 	.short	0x0005
        /*0012*/ 	.short	0x001c
        /*0014*/ 	.byte	0x00, 0xf0, 0x05, 0x00


	//----- nvinfo : EIATTR_KPARAM_INFO
	.align		4
.L_250:
        /*0018*/ 	.byte	0x04, 0x17
        /*001a*/ 	.short	(.L_252 - .L_251)
.L_251:
        /*001c*/ 	.word	0x00000000
        /*0020*/ 	.short	0x0004
        /*0022*/ 	.short	0x0018
        /*0024*/ 	.byte	0x00, 0xf0, 0x11, 0x00


	//----- nvinfo : EIATTR_KPARAM_INFO
	.align		4
.L_252:
        /*0028*/ 	.byte	0x04, 0x17
        /*002a*/ 	.short	(.L_254 - .L_253)
.L_253:
        /*002c*/ 	.word	0x00000000
        /*0030*/ 	.short	0x0003
        /*0032*/ 	.short	0x0014
        /*0034*/ 	.byte	0x00, 0xf0, 0x05, 0x00


	//----- nvinfo : EIATTR_KPARAM_INFO
	.align		4
.L_254:
        /*0038*/ 	.byte	0x04, 0x17
        /*003a*/ 	.short	(.L_256 - .L_255)
.L_255:
        /*003c*/ 	.word	0x00000000
        /*0040*/ 	.short	0x0002
        /*0042*/ 	.short	0x0010
        /*0044*/ 	.byte	0x00, 0xf0, 0x11, 0x00


	//----- nvinfo : EIATTR_KPARAM_INFO
	.align		4
.L_256:
        /*0048*/ 	.byte	0x04, 0x17
        /*004a*/ 	.short	(.L_258 - .L_257)
.L_257:
        /*004c*/ 	.word	0x00000000
        /*0050*/ 	.short	0x0001
        /*0052*/ 	.short	0x0008
        /*0054*/ 	.byte	0x00, 0xf5, 0x21, 0x00


	//----- nvinfo : EIATTR_KPARAM_INFO
	.align		4
.L_258:
        /*0058*/ 	.byte	0x04, 0x17
        /*005a*/ 	.short	(.L_260 - .L_259)
.L_259:
        /*005c*/ 	.word	0x00000000
        /*0060*/ 	.short	0x0000
        /*0062*/ 	.short	0x0000
        /*0064*/ 	.byte	0x00, 0xf0, 0x21, 0x00


	//----- nvinfo : EIATTR_SPARSE_MMA_MASK
	.align		4
.L_260:
        /*0068*/ 	.byte	0x03, 0x50
        /*006a*/ 	.short	0x0000


	//----- nvinfo : EIATTR_MAXREG_COUNT
	.align		4
        /*006c*/ 	.byte	0x03, 0x1b
        /*006e*/ 	.short	0x0080


	//----- nvinfo : EIATTR_NUM_BARRIERS
	.align		4
        /*0070*/ 	.byte	0x02, 0x4c
        /*0072*/ 	.byte	0x01
	.zero		1


	//----- nvinfo : EIATTR_MERCURY_ISA_VERSION
	.align		4
        /*0074*/ 	.byte	0x03, 0x5f
        /*0076*/ 	.short	0x0101


	//----- nvinfo : EIATTR_UNUSED_LOAD_BYTE_OFFSET
	.align		4
        /*0078*/ 	.byte	0x04, 0x44
        /*007a*/ 	.short	(.L_262 - .L_261)


	//   ....[0]....
.L_261:
        /*007c*/ 	.word	0x00000b00
        /*0080*/ 	.word	0x0000fff0


	//   ....[1]....
        /*0084*/ 	.word	0x00000f10
        /*0088*/ 	.word	0x0000fff0


	//   ....[2]....
        /*008c*/ 	.word	0x00002270
        /*0090*/ 	.word	0x0000fff0


	//----- nvinfo : EIATTR_COOP_GROUP_MASK_REGIDS
	.align		4
.L_262:
        /*0094*/ 	.byte	0x04, 0x29
        /*0096*/ 	.short	(.L_264 - .L_263)


	//   ....[0]....
.L_263:
        /*0098*/ 	.word	0xffffffff


	//   ....[1]....
        /*009c*/ 	.word	0xffffffff


	//   ....[2]....
        /*00a0*/ 	.word	0xffffffff


	//   ....[3]....
        /*00a4*/ 	.word	0xffffffff


	//   ....[4]....
        /*00a8*/ 	.word	0xffffffff


	//   ....[5]....
        /*00ac*/ 	.word	0xffffffff


	//   ....[6]....
        /*00b0*/ 	.word	0xffffffff


	//   ....[7]....
        /*00b4*/ 	.word	0xffffffff


	//   ....[8]....
        /*00b8*/ 	.word	0xffffffff


	//   ....[9]....
        /*00bc*/ 	.word	0xffffffff


	//   ....[10]....
        /*00c0*/ 	.word	0xffffffff


	//   ....[11]....
        /*00c4*/ 	.word	0xffffffff


	//   ....[12]....
        /*00c8*/ 	.word	0xffffffff


	//   ....[13]....
        /*00cc*/ 	.word	0xffffffff


	//   ....[14]....
        /*00d0*/ 	.word	0xffffffff


	//----- nvinfo : EIATTR_COOP_GROUP_INSTR_OFFSETS
	.align		4
.L_264:
        /*00d4*/ 	.byte	0x04, 0x28
        /*00d6*/ 	.short	(.L_266 - .L_265)


	//   ....[0]....
.L_265:
        /*00d8*/ 	.word	0x00000910


	//   ....[1]....
        /*00dc*/ 	.word	0x00000970


	//   ....[2]....
        /*00e0*/ 	.word	0x000009e0


	//   ....[3]....
        /*00e4*/ 	.word	0x00000a30


	//   ....[4]....
        /*00e8*/ 	.word	0x00000a60


	//   ....[5]....
        /*00ec*/ 	.word	0x00000cb0


	//   ....[6]....
        /*00f0*/ 	.word	0x00000d40


	//   ....[7]....
        /*00f4*/ 	.word	0x00000d80


	//   ....[8]....
        /*00f8*/ 	.word	0x00000dd0


	//   ....[9]....
        /*00fc*/ 	.word	0x00000e10


	//   ....[10]....
        /*0100*/ 	.word	0x00002090


	//   ....[11]....
        /*0104*/ 	.word	0x00002110


	//   ....[12]....
        /*0108*/ 	.word	0x00002160


	//   ....[13]....
        /*010c*/ 	.word	0x000021a0


	//   ....[14]....
        /*0110*/ 	.word	0x000021d0


	//----- nvinfo : EIATTR_VRC_CTA_INIT_COUNT
	.align		4
.L_266:
        /*0114*/ 	.byte	0x02, 0x4a
	.zero		1
	.zero		1


	//----- nvinfo : EIATTR_EXIT_INSTR_OFFSETS
	.align		4
        /*0118*/ 	.byte	0x04, 0x1c
        /*011a*/ 	.short	(.L_268 - .L_267)


	//   ....[0]....
.L_267:
        /*011c*/ 	.word	0x00000080


	//   ....[1]....
        /*0120*/ 	.word	0x000000c0


	//   ....[2]....
        /*0124*/ 	.word	0x000023b0


	//   ....[3]....
        /*0128*/ 	.word	0x00002420


	//----- nvinfo : EIATTR_MAX_THREADS
	.align		4
.L_268:
        /*012c*/ 	.byte	0x04, 0x05
        /*012e*/ 	.short	(.L_270 - .L_269)
.L_269:
        /*0130*/ 	.word	0x00000200
        /*0134*/ 	.word	0x00000001
        /*0138*/ 	.word	0x00000001


	//----- nvinfo : EIATTR_CRS_STACK_SIZE
	.align		4
.L_270:
        /*013c*/ 	.byte	0x04, 0x1e
        /*013e*/ 	.short	(.L_272 - .L_271)
.L_271:
        /*0140*/ 	.word	0x00000000


	//----- nvinfo : EIATTR_CBANK_PARAM_SIZE
	.align		4
.L_272:
        /*0144*/ 	.byte	0x03, 0x19
        /*0146*/ 	.short	0x001d


	//----- nvinfo : EIATTR_PARAM_CBANK
	.align		4
        /*0148*/ 	.byte	0x04, 0x0a
        /*014a*/ 	.short	(.L_274 - .L_273)
	.align		4
.L_273:
        /*014c*/ 	.word	index@(.nv.constant0._ZN3cub18CUB_300001_SM_10006detail6reduce28DeviceReduceSingleTileKernelINS2_10policy_hubIfjN4cuda3std3__44plusIfEEE10Policy1000EN6thrust24THRUST_300001_SM_1000_NS6detail15normal_iteratorINSD_10device_ptrIfEEEEPijS9_ifNS7_10__identityEEEvT0_T1_T2_T3_T4_T6_)
        /*0150*/ 	.short	0x0380
        /*0152*/ 	.short	0x001d


	//----- nvinfo : EIATTR_SW_WAR
	.align		4
.L_274:
        /*0154*/ 	.byte	0x04, 0x36
        /*0156*/ 	.short	(.L_276 - .L_275)
.L_275:
        /*0158*/ 	.word	0x00000008
.L_276:


//--------------------- .nv.info._ZN3cub18CUB_300001_SM_10006detail9transform16transform_kernelINS2_10policy_hubILb1EN4cuda3std3__45tupleIJN6thrust24THRUST_300001_SM_1000_NS6detail15normal_iteratorINSA_10device_ptrIfEEEEEEEE10policy1000El6squareSF_JPfEEEvT0_iT1_T2_DpNS2_10kernel_argIT3_EE --------------------------
	.section	.nv.info._ZN3cub18CUB_300001_SM_10006detail9transform16transform_kernelINS2_10policy_hubILb1EN4cuda3std3__45tupleIJN6thrust24THRUST_300001_SM_1000_NS6detail15normal_iteratorINSA_10device_ptrIfEEEEEEEE10policy1000El6squareSF_JPfEEEvT0_iT1_T2_DpNS2_10kernel_argIT3_EE,"",@"SHT_CUDA_INFO"
	.sectionflags	@""
	.align	4


	//----- nvinfo : EIATTR_CUDA_API_VERSION
	.align		4
        /*0000*/ 	.byte	0x04, 0x37
        /*0002*/ 	.short	(.L_278 - .L_277)
.L_277:
        /*0004*/ 	.word	0x00000082


	//----- nvinfo : EIATTR_KPARAM_INFO
	.align		4
.L_278:
        /*0008*/ 	.byte	0x04, 0x17
        /*000a*/ 	.short	(.L_280 - .L_279)
.L_279:
        /*000c*/ 	.word	0x00000000
        /*0010*/ 	.short	0x0004
        /*0012*/ 	.short	0x0018
        /*0014*/ 	.byte	0x00, 0xf0, 0x41, 0x00


	//----- nvinfo : EIATTR_KPARAM_INFO
	.align		4
.L_280:
        /*0018*/ 	.byte	0x04, 0x17
        /*001a*/ 	.short	(.L_282 - .L_281)
.L_281:
        /*001c*/ 	.word	0x00000000
        /*0020*/ 	.short	0x0003
        /*0022*/ 	.short	0x0010
        /*0024*/ 	.byte	0x00, 0xf0, 0x21, 0x00


	//----- nvinfo : EIATTR_KPARAM_INFO
	.align		4
.L_282:
        /*0028*/ 	.byte	0x04, 0x17
        /*002a*/ 	.short	(.L_284 - .L_283)
.L_283:
        /*002c*/ 	.word	0x00000000
        /*0030*/ 	.short	0x0002
        /*0032*/ 	.short	0x000c
        /*0034*/ 	.byte	0x00, 0xf0, 0x05, 0x00


	//----- nvinfo : EIATTR_KPARAM_INFO
	.align		4
.L_284:
        /*0038*/ 	.byte	0x04, 0x17
        /*003a*/ 	.short	(.L_286 - .L_285)
.L_285:
        /*003c*/ 	.word	0x00000000
        /*0040*/ 	.short	0x0001
        /*0042*/ 	.short	0x0008
        /*0044*/ 	.byte	0x00, 0xf0, 0x11, 0x00


	//----- nvinfo : EIATTR_KPARAM_INFO
	.align		4
.L_286:
        /*0048*/ 	.byte	0x04, 0x17
        /*004a*/ 	.short	(.L_288 - .L_287)
.L_287:
        /*004c*/ 	.word	0x00000000
        /*0050*/ 	.short	0x0000
        /*0052*/ 	.short	0x0000
        /*0054*/ 	.byte	0x00, 0xf0, 0x21, 0x00


	//----- nvinfo : EIATTR_SPARSE_MMA_MASK
	.align		4
.L_288:
        /*0058*/ 	.byte	0x03, 0x50
        /*005a*/ 	.short	0x0000


	//----- nvinfo : EIATTR_MAXREG_COUNT
	.align		4
        /*005c*/ 	.byte	0x03, 0x1b
        /*005e*/ 	.short	0x00ff


	//----- nvinfo : EIATTR_MERCURY_ISA_VERSION
	.align		4
        /*0060*/ 	.byte	0x03, 0x5f
        /*0062*/ 	.short	0x0101


	//----- nvinfo : EIATTR_VRC_CTA_INIT_COUNT
	.align		4
        /*0064*/ 	.byte	0x02, 0x4a
	.zero		1
	.zero		1


	//----- nvinfo : EIATTR_EXIT_INSTR_OFFSETS
	.align		4
        /*0068*/ 	.byte	0x04, 0x1c
        /*006a*/ 	.short	(.L_290 - .L_289)


	//   ....[0]....
.L_289:
        /*006c*/ 	.word	0x000002a0


	//   ....[1]....
        /*0070*/ 	.word	0x00000a30


	//   ....[2]....
        /*0074*/ 	.word	0x00000c60


	//   ....[3]....
        /*0078*/ 	.word	0x00000da0


	//   ....[4]....
        /*007c*/ 	.word	0x00000dd0


	//   ....[5]....
        /*0080*/ 	.word	0x00000e30


	//   ....[6]....
        /*0084*/ 	.word	0x00000e50


	//   ....[7]....
        /*0088*/ 	.word	0x00001310


	//   ....[8]....
        /*008c*/ 	.word	0x00001520


	//   ....[9]....
        /*0090*/ 	.word	0x00001670


	//   ....[10]....
        /*0094*/ 	.word	0x00001710


	//----- nvinfo : EIATTR_MAX_THREADS
	.align		4
.L_290:
        /*0098*/ 	.byte	0x04, 0x05
        /*009a*/ 	.short	(.L_292 - .L_291)
.L_291:
        /*009c*/ 	.word	0x00000080
        /*00a0*/ 	.word	0x00000001
        /*00a4*/ 	.word	0x00000001


	//----- nvinfo : EIATTR_CRS_STACK_SIZE
	.align		4
.L_292:
        /*00a8*/ 	.byte	0x04, 0x1e
        /*00aa*/ 	.short	(.L_294 - .L_293)
.L_293:
        /*00ac*/ 	.word	0x00000000


	//----- nvinfo : EIATTR_CBANK_PARAM_SIZE
	.align		4
.L_294:
        /*00b0*/ 	.byte	0x03, 0x19
        /*00b2*/ 	.short	0x0028


	//----- nvinfo : EIATTR_PARAM_CBANK
	.align		4
        /*00b4*/ 	.byte	0x04, 0x0a
        /*00b6*/ 	.short	(.L_296 - .L_295)
	.align		4
.L_295:
        /*00b8*/ 	.word	index@(.nv.constant0._ZN3cub18CUB_300001_SM_10006detail9transform16transform_kernelINS2_10policy_hubILb1EN4cuda3std3__45tupleIJN6thrust24THRUST_300001_SM_1000_NS6detail15normal_iteratorINSA_10device_ptrIfEEEEEEEE10policy1000El6squareSF_JPfEEEvT0_iT1_T2_DpNS2_10kernel_argIT3_EE)
        /*00bc*/ 	.short	0x0380
        /*00be*/ 	.short	0x0028


	//----- nvinfo : EIATTR_SW_WAR
	.align		4
.L_296:
        /*00c0*/ 	.byte	0x04, 0x36
        /*00c2*/ 	.short	(.L_298 - .L_297)
.L_297:
        /*00c4*/ 	.word	0x00000008
.L_298:


//--------------------- .nv.info._ZN3cub18CUB_300001_SM_10006detail9transform16transform_kernelINS2_10policy_hubILb1EN4cuda3std3__45tupleIJN6thrust24THRUST_300001_SM_1000_NS6detail15normal_iteratorINSA_10device_ptrIfEEEEEEEE10policy1000Ei6squareSF_JPfEEEvT0_iT1_T2_DpNS2_10kernel_argIT3_EE --------------------------
	.section	.nv.info._ZN3cub18CUB_300001_SM_10006detail9transform16transform_kernelINS2_10policy_hubILb1EN4cuda3std3__45tupleIJN6thrust24THRUST_300001_SM_1000_NS6detail15normal_iteratorINSA_10device_ptrIfEEEEEEEE10policy1000Ei6squareSF_JPfEEEvT0_iT1_T2_DpNS2_10kernel_argIT3_EE,"",@"SHT_CUDA_INFO"
	.sectionflags	@""
	.align	4


	//----- nvinfo : EIATTR_CUDA_API_VERSION
	.align		4
        /*0000*/ 	.byte	0x04, 0x37
        /*0002*/ 	.short	(.L_300 - .L_299)
.L_299:
        /*0004*/ 	.word	0x00000082


	//----- nvinfo : EIATTR_KPARAM_INFO
	.align		4
.L_300:
        /*0008*/ 	.byte	0x04, 0x17
        /*000a*/ 	.short	(.L_302 - .L_301)
.L_301:
        /*000c*/ 	.word	0x00000000
        /*0010*/ 	.short	0x0004
        /*0012*/ 	.short	0x0018
        /*0014*/ 	.byte	0x00, 0xf0, 0x41, 0x00


	//----- nvinfo : EIATTR_KPARAM_INFO
	.align		4
.L_302:
        /*0018*/ 	.byte	0x04, 0x17
        /*001a*/ 	.short	(.L_304 - .L_303)
.L_303:
        /*001c*/ 	.word	0x00000000
        /*0020*/ 	.short	0x0003
        /*0022*/ 	.short	0x0010
        /*0024*/ 	.byte	0x00, 0xf0, 0x21, 0x00


	//----- nvinfo : EIATTR_KPARAM_INFO
	.align		4
.L_304:
        /*0028*/ 	.byte	0x04, 0x17
        /*002a*/ 	.short	(.L_306 - .L_305)
.L_305:
        /*002c*/ 	.word	0x00000000
        /*0030*/ 	.short	0x0002
        /*0032*/ 	.short	0x0008
        /*0034*/ 	.byte	0x00, 0xf0, 0x05, 0x00


	//----- nvinfo : EIATTR_KPARAM_INFO
	.align		4
.L_306:
        /*0038*/ 	.byte	0x04, 0x17
        /*003a*/ 	.short	(.L_308 - .L_307)
.L_307:
        /*003c*/ 	.word	0x00000000
        /*0040*/ 	.short	0x0001
        /*0042*/ 	.short	0x0004
        /*0044*/ 	.byte	0x00, 0xf0, 0x11, 0x00


	//----- nvinfo : EIATTR_KPARAM_INFO
	.align		4
.L_308:
        /*0048*/ 	.byte	0x04, 0x17
        /*004a*/ 	.short	(.L_310 - .L_309)
.L_309:
        /*004c*/ 	.word	0x00000000
        /*0050*/ 	.short	0x0000
        /*0052*/ 	.short	0x0000
        /*0054*/ 	.byte	0x00, 0xf0, 0x11, 0x00


	//----- nvinfo : EIATTR_SPARSE_MMA_MASK
	.align		4
.L_310:
        /*0058*/ 	.byte	0x03, 0x50
        /*005a*/ 	.short	0x0000


	//----- nvinfo : EIATTR_MAXREG_COUNT
	.align		4
        /*005c*/ 	.byte	0x03, 0x1b
        /*005e*/ 	.short	0x00ff


	//----- nvinfo : EIATTR_MERCURY_ISA_VERSION
	.align		4
        /*0060*/ 	.byte	0x03, 0x5f
        /*0062*/ 	.short	0x0101


	//----- nvinfo : EIATTR_VRC_CTA_INIT_COUNT
	.align		4
        /*0064*/ 	.byte	0x02, 0x4a
	.zero		1
	.zero		1


	//----- nvinfo : EIATTR_EXIT_INSTR_OFFSETS
	.align		4
        /*0068*/ 	.byte	0x04, 0x1c
        /*006a*/ 	.short	(.L_312 - .L_311)


	//   ....[0]....
.L_311:
        /*006c*/ 	.word	0x000001f0


	//   ....[1]....
        /*0070*/ 	.word	0x000006b0


	//   ....[2]....
        /*0074*/ 	.word	0x000008d0


	//   ....[3]....
        /*0078*/ 	.word	0x00000a20


	//   ....[4]....
        /*007c*/ 	.word	0x00000ae0


	//   ....[5]....
        /*0080*/ 	.word	0x00000b00


	//   ....[6]....
        /*0084*/ 	.word	0x00000ea0


	//   ....[7]....
        /*0088*/ 	.word	0x000010d0


	//   ....[8]....
        /*008c*/ 	.word	0x00001210


	//   ....[9]....
        /*0090*/ 	.word	0x00001240


	//   ....[10]....
        /*0094*/ 	.word	0x000012a0


	//----- nvinfo : EIATTR_MAX_THREADS
	.align		4
.L_312:
        /*0098*/ 	.byte	0x04, 0x05
        /*009a*/ 	.short	(.L_314 - .L_313)
.L_313:
        /*009c*/ 	.word	0x00000080
        /*00a0*/ 	.word	0x00000001
        /*00a4*/ 	.word	0x00000001


	//----- nvinfo : EIATTR_CRS_STACK_SIZE
	.align		4
.L_314:
        /*00a8*/ 	.byte	0x04, 0x1e
        /*00aa*/ 	.short	(.L_316 - .L_315)
.L_315:
        /*00ac*/ 	.word	0x00000000


	//----- nvinfo : EIATTR_CBANK_PARAM_SIZE
	.align		4
.L_316:
        /*00b0*/ 	.byte	0x03, 0x19
        /*00b2*/ 	.short	0x0028


	//----- nvinfo : EIATTR_PARAM_CBANK
	.align		4
        /*00b4*/ 	.byte	0x04, 0x0a
        /*00b6*/ 	.short	(.L_318 - .L_317)
	.align		4
.L_317:
        /*00b8*/ 	.word	index@(.nv.constant0._ZN3cub18CUB_300001_SM_10006detail9transform16transform_kernelINS2_10policy_hubILb1EN4cuda3std3__45tupleIJN6thrust24THRUST_300001_SM_1000_NS6detail15normal_iteratorINSA_10device_ptrIfEEEEEEEE10policy1000Ei6squareSF_JPfEEEvT0_iT1_T2_DpNS2_10kernel_argIT3_EE)
        /*00bc*/ 	.short	0x0380
        /*00be*/ 	.short	0x0028


	//----- nvinfo : EIATTR_SW_WAR
	.align		4
.L_318:
        /*00c0*/ 	.byte	0x04, 0x36
        /*00c2*/ 	.short	(.L_320 - .L_319)
.L_319:
        /*00c4*/ 	.word	0x00000008
.L_320:


//--------------------- .nv.info._ZN3cub18CUB_300001_SM_10006detail8for_each13static_kernelINS2_12policy_hub_t12policy_500_tEmN6thrust24THRUST_300001_SM_1000_NS8cuda_cub20__uninitialized_fill7functorINS7_10device_ptrIfEEfEEEEvT0_T1_ --------------------------
	.section	.nv.info._ZN3cub18CUB_300001_SM_10006detail8for_each13static_kernelINS2_12policy_hub_t12policy_500_tEmN6thrust24THRUST_300001_SM_1000_NS8cuda_cub20__uninitialized_fill7functorINS7_10device_ptrIfEEfEEEEvT0_T1_,"",@"SHT_CUDA_INFO"
	.sectionflags	@""
	.align	4


	//----- nvinfo : EIATTR_CUDA_API_VERSION
	.align		4
        /*0000*/ 	.byte	0x04, 0x37
        /*0002*/ 	.short	(.L_322 - .L_321)
.L_321:
        /*0004*/ 	.word	0x00000082


	//----- nvinfo : EIATTR_KPARAM_INFO
	.align		4
.L_322:
        /*0008*/ 	.byte	0x04, 0x17
        /*000a*/ 	.short	(.L_324 - .L_323)
.L_323:
        /*000c*/ 	.word	0x00000000
        /*0010*/ 	.short	0x0001
        /*0012*/ 	.short	0x0008
        /*0014*/ 	.byte	0x00, 0xf0, 0x41, 0x00


	//----- nvinfo : EIATTR_KPARAM_INFO
	.align		4
.L_324:
        /*0018*/ 	.byte	0x04, 0x17
        /*001a*/ 	.short	(.L_326 - .L_325)
.L_325:
        /*001c*/ 	.word	0x00000000
        /*0020*/ 	.short	0x0000
        /*0022*/ 	.short	0x0000
        /*0024*/ 	.byte	0x00, 0xf0, 0x21, 0x00


	//----- nvinfo : EIATTR_SPARSE_MMA_MASK
	.align		4
.L_326:
        /*0028*/ 	.byte	0x03, 0x50
        /*002a*/ 	.short	0x0000


	//----- nvinfo : EIATTR_MAXREG_COUNT
	.align		4
        /*002c*/ 	.byte	0x03, 0x1b
        /*002e*/ 	.short	0x00ff


	//----- nvinfo : EIATTR_MERCURY_ISA_VERSION
	.align		4
        /*0030*/ 	.byte	0x03, 0x5f
        /*0032*/ 	.short	0x0101


	//----- nvinfo : EIATTR_VRC_CTA_INIT_COUNT
	.align		4
        /*0034*/ 	.byte	0x02, 0x4a
	.zero		1
	.zero		1


	//----- nvinfo : EIATTR_EXIT_INSTR_OFFSETS
	.align		4
        /*0038*/ 	.byte	0x04, 0x1c
        /*003a*/ 	.short	(.L_328 - .L_327)


	//   ....[0]....
.L_327:
        /*003c*/ 	.word	0x00000130


	//   ....[1]....
        /*0040*/ 	.word	0x00000230


	//   ....[2]....
        /*0044*/ 	.word	0x00000260


	//----- nvinfo : EIATTR_MAX_THREADS
	.align		4
.L_328:
        /*0048*/ 	.byte	0x04, 0x05
        /*004a*/ 	.short	(.L_330 - .L_329)
.L_329:
        /*004c*/ 	.word	0x00000100
        /*0050*/ 	.word	0x00000001
        /*0054*/ 	.word	0x00000001


	//----- nvinfo : EIATTR_CBANK_PARAM_SIZE
	.align		4
.L_330:
        /*0058*/ 	.byte	0x03, 0x19
        /*005a*/ 	.short	0x0018


	//----- nvinfo : EIATTR_PARAM_CBANK
	.align		4
        /*005c*/ 	.byte	0x04, 0x0a
        /*005e*/ 	.short	(.L_332 - .L_331)
	.align		4
.L_331:
        /*0060*/ 	.word	index@(.nv.constant0._ZN3cub18CUB_300001_SM_10006detail8for_each13static_kernelINS2_12policy_hub_t12policy_500_tEmN6thrust24THRUST_300001_SM_1000_NS8cuda_cub20__uninitialized_fill7functorINS7_10device_ptrIfEEfEEEEvT0_T1_)
        /*0064*/ 	.short	0x0380
        /*0066*/ 	.short	0x0018


	//----- nvinfo : EIATTR_SW_WAR
	.align		4
.L_332:
        /*0068*/ 	.byte	0x04, 0x36
        /*006a*/ 	.short	(.L_334 - .L_333)
.L_333:
        /*006c*/ 	.word	0x00000008
.L_334:


//--------------------- .nv.info._ZN3cub18CUB_300001_SM_10006detail11EmptyKernelIvEEvv --------------------------
	.section	.nv.info._ZN3cub18CUB_300001_SM_10006detail11EmptyKernelIvEEvv,"",@"SHT_CUDA_INFO"
	.sectionflags	@""
	.align	4


	//----- nvinfo : EIATTR_CUDA_API_VERSION
	.align		4
        /*0000*/ 	.byte	0x04, 0x37
        /*0002*/ 	.short	(.L_336 - .L_335)
.L_335:
        /*0004*/ 	.word	0x00000082


	//----- nvinfo : EIATTR_SPARSE_MMA_MASK
	.align		4
.L_336:
        /*0008*/ 	.byte	0x03, 0x50
        /*000a*/ 	.short	0x0000


	//----- nvinfo : EIATTR_MAXREG_COUNT
	.align		4
        /*000c*/ 	.byte	0x03, 0x1b
        /*000e*/ 	.short	0x00ff


	//----- nvinfo : EIATTR_MERCURY_ISA_VERSION
	.align		4
        /*0010*/ 	.byte	0x03, 0x5f
        /*0012*/ 	.short	0x0101


	//----- nvinfo : EIATTR_VRC_CTA_INIT_COUNT
	.align		4
        /*0014*/ 	.byte	0x02, 0x4a
	.zero		1
	.zero		1


	//----- nvinfo : EIATTR_EXIT_INSTR_OFFSETS
	.align		4
        /*0018*/ 	.byte	0x04, 0x1c
        /*001a*/ 	.short	(.L_338 - .L_337)


	//   ....[0]....
.L_337:
        /*001c*/ 	.word	0x00000010


	//----- nvinfo : EIATTR_SW_WAR
	.align		4
.L_338:
        /*0020*/ 	.byte	0x04, 0x36
        /*0022*/ 	.short	(.L_340 - .L_339)
.L_339:
        /*0024*/ 	.word	0x00000008
.L_340:


//--------------------- .nv.callgraph             --------------------------
	.section	.nv.callgraph,"",@"SHT_CUDA_CALLGRAPH"
	.align	4
	.sectionentsize	8
	.align		4
        /*0000*/ 	.word	0x00000000
	.align		4
        /*0004*/ 	.word	0xffffffff
	.align		4
        /*0008*/ 	.word	0x00000000
	.align		4
        /*000c*/ 	.word	0xfffffffe
	.align		4
        /*0010*/ 	.word	0x00000000
	.align		4
        /*0014*/ 	.word	0xfffffffd
	.align		4
        /*0018*/ 	.word	0x00000000
	.align		4
        /*001c*/ 	.word	0xfffffffc


//--------------------- .nv.constant4             --------------------------
	.section	.nv.constant4,"a",@progbits
	.align	8
	.align		8
.nv.constant4:
        /*0000*/ 	.dword	_ZN34_INTERNAL_1291feae_4_k_cu_596b96574cuda3std3__45__cpo5beginE
	.align		8
        /*0008*/ 	.dword	_ZN34_INTERNAL_1291feae_4_k_cu_596b96574cuda3std3__45__cpo3endE
	.align		8
        /*0010*/ 	.dword	_ZN34_INTERNAL_1291feae_4_k_cu_596b96574cuda3std3__45__cpo6cbeginE
	.align		8
        /*0018*/ 	.dword	_ZN34_INTERNAL_1291feae_4_k_cu_596b96574cuda3std3__45__cpo4cendE
	.align		8
        /*0020*/ 	.dword	_ZN34_INTERNAL_1291feae_4_k_cu_596b96574cuda3std3__45__cpo6rbeginE
	.align		8
        /*0028*/ 	.dword	_ZN34_INTERNAL_1291feae_4_k_cu_596b96574cuda3std3__45__cpo4rendE
	.align		8
        /*0030*/ 	.dword	_ZN34_INTERNAL_1291feae_4_k_cu_596b96574cuda3std3__45__cpo7crbeginE
	.align		8
        /*0038*/ 	.dword	_ZN34_INTERNAL_1291feae_4_k_cu_596b96574cuda3std3__45__cpo5crendE
	.align		8
        /*0040*/ 	.dword	_ZN34_INTERNAL_1291feae_4_k_cu_596b96574cuda3std3__436_GLOBAL__N__1291feae_4_k_cu_596b96576ignoreE
	.align		8
        /*0048*/ 	.dword	_ZN34_INTERNAL_1291feae_4_k_cu_596b96574cuda3std3__419piecewise_constructE
	.align		8
        /*0050*/ 	.dword	_ZN34_INTERNAL_1291feae_4_k_cu_596b96574cuda3std3__48in_placeE
	.align		8
        /*0058*/ 	.dword	_ZN34_INTERNAL_1291feae_4_k_cu_596b96574cuda3std3__420unreachable_sentinelE
	.align		8
        /*0060*/ 	.dword	_ZN34_INTERNAL_1291feae_4_k_cu_596b96574cuda3std3__47nulloptE
	.align		8
        /*0068*/ 	.dword	_ZN34_INTERNAL_1291feae_4_k_cu_596b96574cuda3std3__48unexpectE
	.align		8
        /*0070*/ 	.dword	_ZN34_INTERNAL_1291feae_4_k_cu_596b96574cuda3std6ranges3__45__cpo4swapE
	.align		8
        /*0078*/ 	.dword	_ZN34_INTERNAL_1291feae_4_k_cu_596b96574cuda3std6ranges3__45__cpo9iter_moveE
	.align		8
        /*0080*/ 	.dword	_ZN34_INTERNAL_1291feae_4_k_cu_596b96574cuda3std6ranges3__45__cpo5beginE
	.align		8
        /*0088*/ 	.dword	_ZN34_INTERNAL_1291feae_4_k_cu_596b96574cuda3std6ranges3__45__cpo3endE
	.align		8
        /*0090*/ 	.dword	_ZN34_INTERNAL_1291feae_4_k_cu_596b96574cuda3std6ranges3__45__cpo6cbeginE
	.align		8
        /*0098*/ 	.dword	_ZN34_INTERNAL_1291feae_4_k_cu_596b96574cuda3std6ranges3__45__cpo4cendE
	.align		8
        /*00a0*/ 	.dword	_ZN34_INTERNAL_1291feae_4_k_cu_596b96574cuda3std6ranges3__45__cpo7advanceE
	.align		8
        /*00a8*/ 	.dword	_ZN34_INTERNAL_1291feae_4_k_cu_596b96574cuda3std6ranges3__45__cpo9iter_swapE
	.align		8
        /*00b0*/ 	.dword	_ZN34_INTERNAL_1291feae_4_k_cu_596b96574cuda3std6ranges3__45__cpo4nextE
	.align		8
        /*00b8*/ 	.dword	_ZN34_INTERNAL_1291feae_4_k_cu_596b96574cuda3std6ranges3__45__cpo4prevE
	.align		8
        /*00c0*/ 	.dword	_ZN34_INTERNAL_1291feae_4_k_cu_596b96574cuda3std6ranges3__45__cpo4dataE
	.align		8
        /*00c8*/ 	.dword	_ZN34_INTERNAL_1291feae_4_k_cu_596b96574cuda3std6ranges3__45__cpo5cdataE
	.align		8
        /*00d0*/ 	.dword	_ZN34_INTERNAL_1291feae_4_k_cu_596b96574cuda3std6ranges3__45__cpo4sizeE
	.align		8
        /*00d8*/ 	.dword	_ZN34_INTERNAL_1291feae_4_k_cu_596b96574cuda3std6ranges3__45__cpo5ssizeE
	.align		8
        /*00e0*/ 	.dword	_ZN34_INTERNAL_1291feae_4_k_cu_596b96574cuda3std6ranges3__45__cpo8distanceE
	.align		8
        /*00e8*/ 	.dword	_ZN34_INTERNAL_1291feae_4_k_cu_596b96576thrust24THRUST_300001_SM_1000_NS8cuda_cub3parE
	.align		8
        /*00f0*/ 	.dword	_ZN34_INTERNAL_1291feae_4_k_cu_596b96576thrust24THRUST_300001_SM_1000_NS8cuda_cub10par_nosyncE
	.align		8
        /*00f8*/ 	.dword	_ZN34_INTERNAL_1291feae_4_k_cu_596b96576thrust24THRUST_300001_SM_1000_NS6system6detail10sequential3seqE
	.align		8
        /*0100*/ 	.dword	_ZN34_INTERNAL_1291feae_4_k_cu_596b96576thrust24THRUST_300001_SM_1000_NS12placeholders2_1E
	.align		8
        /*0108*/ 	.dword	_ZN34_INTERNAL_1291feae_4_k_cu_596b96576thrust24THRUST_300001_SM_1000_NS12placeholders2_2E
	.align		8
        /*0110*/ 	.dword	_ZN34_INTERNAL_1291feae_4_k_cu_596b96576thrust24THRUST_300001_SM_1000_NS12placeholders2_3E
	.align		8
        /*0118*/ 	.dword	_ZN34_INTERNAL_1291feae_4_k_cu_596b96576thrust24THRUST_300001_SM_1000_NS12placeholders2_4E
	.align		8
        /*0120*/ 	.dword	_ZN34_INTERNAL_1291feae_4_k_cu_596b96576thrust24THRUST_300001_SM_1000_NS12placeholders2_5E
	.align		8
        /*0128*/ 	.dword	_ZN34_INTERNAL_1291feae_4_k_cu_596b96576thrust24THRUST_300001_SM_1000_NS12placeholders2_6E
	.align		8
        /*0130*/ 	.dword	_ZN34_INTERNAL_1291feae_4_k_cu_596b96576thrust24THRUST_300001_SM_1000_NS12placeholders2_7E
	.align		8
        /*0138*/ 	.dword	_ZN34_INTERNAL_1291feae_4_k_cu_596b96576thrust24THRUST_300001_SM_1000_NS12placeholders2_8E
	.align		8
        /*0140*/ 	.dword	_ZN34_INTERNAL_1291feae_4_k_cu_596b96576thrust24THRUST_300001_SM_1000_NS12placeholders2_9E
	.align		8
        /*0148*/ 	.dword	_ZN34_INTERNAL_1291feae_4_k_cu_596b96576thrust24THRUST_300001_SM_1000_NS12placeholders3_10E
	.align		8
        /*0150*/ 	.dword	_ZN34_INTERNAL_1291feae_4_k_cu_596b96576thrust24THRUST_300001_SM_1000_NS3seqE


//--------------------- .text._ZN3cub18CUB_300001_SM_10006detail6reduce28DeviceReduceSingleTileKernelINS2_10policy_hubIfyN4cuda3std3__44plusIfEEE10Policy1000EPfPiiS9_ifNS7_10__identityEEEvT0_T1_T2_T3_T4_T6_ --------------------------
	.section	.text._ZN3cub18CUB_300001_SM_10006detail6reduce28DeviceReduceSingleTileKernelINS2_10policy_hubIfyN4cuda3std3__44plusIfEEE10Policy1000EPfPiiS9_ifNS7_10__identityEEEvT0_T1_T2_T3_T4_T6_,"ax",@progbits
	.align	128
        .global         _ZN3cub18CUB_300001_SM_10006detail6reduce28DeviceReduceSingleTileKernelINS2_10policy_hubIfyN4cuda3std3__44plusIfEEE10Policy1000EPfPiiS9_ifNS7_10__identityEEEvT0_T1_T2_T3_T4_T6_
        .type           _ZN3cub18CUB_300001_SM_10006detail6reduce28DeviceReduceSingleTileKernelINS2_10policy_hubIfyN4cuda3std3__44plusIfEEE10Policy1000EPfPiiS9_ifNS7_10__identityEEEvT0_T1_T2_T3_T4_T6_,@function
        .size           _ZN3cub18CUB_300001_SM_10006detail6reduce28DeviceReduceSingleTileKernelINS2_10policy_hubIfyN4cuda3std3__44plusIfEEE10Policy1000EPfPiiS9_ifNS7_10__identityEEEvT0_T1_T2_T3_T4_T6_,(.L_x_282 - _ZN3cub18CUB_300001_SM_10006detail6reduce28DeviceReduceSingleTileKernelINS2_10policy_hubIfyN4cuda3std3__44plusIfEEE10Policy1000EPfPiiS9_ifNS7_10__identityEEEvT0_T1_T2_T3_T4_T6_)
        .other          _ZN3cub18CUB_300001_SM_10006detail6reduce28DeviceReduceSingleTileKernelINS2_10policy_hubIfyN4cuda3std3__44plusIfEEE10Policy1000EPfPiiS9_ifNS7_10__identityEEEvT0_T1_T2_T3_T4_T6_,@"STO_CUDA_ENTRY STV_DEFAULT"
_ZN3cub18CUB_300001_SM_10006detail6reduce28DeviceReduceSingleTileKernelINS2_10policy_hubIfyN4cuda3std3__44plusIfEEE10Policy1000EPfPiiS9_ifNS7_10__identityEEEvT0_T1_T2_T3_T4_T6_:
.text._ZN3cub18CUB_300001_SM_10006detail6reduce28DeviceReduceSingleTileKernelINS2_10policy_hubIfyN4cuda3std3__44plusIfEEE10Policy1000EPfPiiS9_ifNS7_10__identityEEEvT0_T1_T2_T3_T4_T6_:
[----:B------:R-:W-:Y:S01]  /*0000*/  LDC R1, c[0x0][0x37c] ;  /* 0x0000df00ff017b82 */ /* 0x000fe20000000800 */
[----:B------:R-:W0:Y:S01]  /*0010*/  LDCU UR4, c[0x0][0x390] ;  /* 0x00007200ff0477ac */ /* 0x000e220008000800 */
[----:B------:R-:W1:Y:S01]  /*0020*/  LDCU.64 UR6, c[0x0][0x358] ;  /* 0x00006b00ff0677ac */ /* 0x000e620008000a00 */
[----:B0-----:R-:W-:-:S04]  /*0030*/  MOV R20, UR4 ;  /* 0x0000000400147c02 */ /* 0x001fc80008000f00 */
[----:B------:R-:W-:-:S13]  /*0040*/  ISETP.NE.AND P0, PT, R20, RZ, PT ;  /* 0x000000ff1400720c */ /* 0x000fda0003f05270 */
[----:B-1----:R-:W-:Y:S05]  /*0050*/  @P0 BRA `(.L_x_0) ;  /* 0x00000000001c0947 */ /* 0x002fea0003800000 */
[----:B------:R-:W0:Y:S02]  /*0060*/  S2R R0, SR_TID.X ;  /* 0x0000000000007919 */ /* 0x000e240000002100 */
[----:B0-----:R-:W-:-:S13]  /*0070*/  ISETP.NE.AND P0, PT, R0, RZ, PT ;  /* 0x000000ff0000720c */ /* 0x001fda0003f05270 */
[----:B------:R-:W-:Y:S05]  /*0080*/  @P0 EXIT ;  /* 0x000000000000094d */ /* 0x000fea0003800000 */
[----:B------:R-:W0:Y:S08]  /*0090*/  LDC R5, c[0x0][0x398] ;  /* 0x0000e600ff057b82 */ /* 0x000e300000000800 */
[----:B------:R-:W0:Y:S02]  /*00a0*/  LDC.64 R2, c[0x0][0x388] ;  /* 0x0000e200ff027b82 */ /* 0x000e240000000a00 */
[----:B0-----:R-:W-:Y:S01]  /*00b0*/  STG.E desc[UR6][R2.64], R5 ;  /* 0x0000000502007986 */ /* 0x001fe2000c101906 */
[----:B------:R-:W-:Y:S05]  /*00c0*/  EXIT ;  /* 0x000000000000794d */ /* 0x000fea0003800000 */
.L_x_0:
[----:B------:R-:W0:Y:S01]  /*00d0*/  LDCU UR4, c[0x0][0x380] ;  /* 0x00007000ff0477ac */ /* 0x000e220008000800 */
[----:B------:R-:W-:Y:S01]  /*00e0*/  BSSY.RECONVERGENT B0, `(.L_x_1) ;  /* 0x00003ca000007945 */ /* 0x000fe20003800200 */
[----:B0-----:R-:W-:-:S09]  /*00f0*/  ULOP3.LUT UP0, URZ, UR4, 0xf, URZ, 0xc0, !UPT ;  /* 0x0000000f04ff7892 */ /* 0x001fd2000f80c0ff */
[----:B------:R-:W-:Y:S05]  /*0100*/  BRA.U UP0, `(.L_x_2) ;  /* 0x0000001d00607547 */ /* 0x000fea000b800000 */
[----:B------:R-:W-:-:S13]  /*0110*/  ISETP.GT.AND P0, PT, R20, 0xfff, PT ;  /* 0x00000fff1400780c */ /* 0x000fda0003f04270 */
[----:B------:R-:W-:Y:S05]  /*0120*/  @P0 BRA `(.L_x_3) ;  /* 0x0000000c00a80947 */ /* 0x000fea0003800000 */
[----:B------:R-:W0:Y:S01]  /*0130*/  S2R R9, SR_TID.X ;  /* 0x0000000000097919 */ /* 0x000e220000002100 */
[----:B------:R-:W-:Y:S01]  /*0140*/  BSSY.RECONVERGENT B1, `(.L_x_4) ;  /* 0x0000009000017945 */ /* 0x000fe20003800200 */
[----:B------:R-:W-:Y:S01]  /*0150*/  HFMA2 R0, -RZ, RZ, 0, 0 ;  /* 0x00000000ff007431 */ /* 0x000fe200000001ff */
[----:B0-----:R-:W-:Y:S02]  /*0160*/  ISETP.GE.AND P0, PT, R9, R20, PT ;  /* 0x000000140900720c */ /* 0x001fe40003f06270 */
[----:B------:R-:W-:-:S11]  /*0170*/  MOV R11, R9 ;  /* 0x00000009000b7202 */ /* 0x000fd60000000f00 */
[----:B------:R-:W-:Y:S05]  /*0180*/  @P0 BRA `(.L_x_5) ;  /* 0x0000000000100947 */ /* 0x000fea0003800000 */
[----:B------:R-:W0:Y:S02]  /*0190*/  LDC.64 R2, c[0x0][0x380] ;  /* 0x0000e000ff027b82 */ /* 0x000e240000000a00 */
[----:B0-----:R-:W-:-:S05]  /*01a0*/  IMAD.WIDE.U32 R2, R9, 0x4, R2 ;  /* 0x0000000409027825 */ /* 0x001fca00078e0002 */
[----:B------:R0:W5:Y:S01]  /*01b0*/  LDG.E.CONSTANT R0, desc[UR6][R2.64] ;  /* 0x0000000602007981 */ /* 0x000162000c1e9900 */
[----:B------:R-:W-:-:S07]  /*01c0*/  IADD3 R11, PT, PT, R9, 0x100, RZ ;  /* 0x00000100090b7810 */ /* 0x000fce0007ffe0ff */
.L_x_5:
[----:B------:R-:W-:Y:S05]  /*01d0*/  BSYNC.RECONVERGENT B1 ;  /* 0x0000000000017941 */ /* 0x000fea0003800200 */
.L_x_4:
[----:B------:R-:W-:Y:S01]  /*01e0*/  ISETP.GE.AND P0, PT, R11, R20, PT ;  /* 0x000000140b00720c */ /* 0x000fe20003f06270 */
[----:B------:R-:W-:-:S12]  /*01f0*/  BSSY.RECONVERGENT B1, `(.L_x_6) ;  /* 0x0000074000017945 */ /* 0x000fd80003800200 */
[----:B------:R-:W-:Y:S05]  /*0200*/  @P0 BRA `(.L_x_7) ;  /* 0x0000000400c80947 */ /* 0x000fea0003800000 */
[----:B0-----:R-:W-:Y:S01]  /*0210*/  LOP3.LUT R3, RZ, R11, RZ, 0x33, !PT ;  /* 0x0000000bff037212 */ /* 0x001fe200078e33ff */
[----:B------:R-:W-:Y:S03]  /*0220*/  BSSY.RECONVERGENT B2, `(.L_x_8) ;  /* 0x0000015000027945 */ /* 0x000fe60003800200 */
[----:B------:R-:W-:-:S04]  /*0230*/  IADD3 R4, PT, PT, R3, R20, RZ ;  /* 0x0000001403047210 */ /* 0x000fc80007ffe0ff */
[C---:B------:R-:W-:Y:S02]  /*0240*/  LOP3.LUT R2, R4.reuse, 0x300, RZ, 0xc0, !PT ;  /* 0x0000030004027812 */ /* 0x040fe400078ec0ff */
[----:B------:R-:W-:Y:S02]  /*0250*/  ISETP.GE.U32.AND P1, PT, R4, 0x300, PT ;  /* 0x000003000400780c */ /* 0x000fe40003f26070 */
[----:B------:R-:W-:-:S13]  /*0260*/  ISETP.NE.AND P0, PT, R2, 0x300, PT ;  /* 0x000003000200780c */ /* 0x000fda0003f05270 */
[----:B------:R-:W-:Y:S05]  /*0270*/  @!P0 BRA `(.L_x_9) ;  /* 0x00000000003c8947 */ /* 0x000fea0003800000 */
[----:B------:R-:W0:Y:S01]  /*0280*/  LDC.64 R2, c[0x0][0x380] ;  /* 0x0000e000ff027b82 */ /* 0x000e220000000a00 */
[----:B------:R-:W-:-:S04]  /*0290*/  LEA.HI R4, R4, 0x1, RZ, 0x18 ;  /* 0x0000000104047811 */ /* 0x000fc800078fc0ff */
[----:B------:R-:W-:-:S04]  /*02a0*/  LOP3.LUT R4, R4, 0x3, RZ, 0xc0, !PT ;  /* 0x0000000304047812 */ /* 0x000fc800078ec0ff */
[----:B------:R-:W-:Y:S01]  /*02b0*/  IADD3 R4, PT, PT, -R4, RZ, RZ ;  /* 0x000000ff04047210 */ /* 0x000fe20007ffe1ff */
[----:B0-----:R-:W-:-:S05]  /*02c0*/  IMAD.WIDE.U32 R2, R11, 0x4, R2 ;  /* 0x000000040b027825 */ /* 0x001fca00078e0002 */
[----:B------:R-:W-:-:S07]  /*02d0*/  MOV R5, R3 ;  /* 0x0000000300057202 */ /* 0x000fce0000000f00 */
.L_x_10:
[----:B------:R-:W-:-:S06]  /*02e0*/  MOV R3, R5 ;  /* 0x0000000500037202 */ /* 0x000fcc0000000f00 */
[----:B------:R0:W2:Y:S01]  /*02f0*/  LDG.E.CONSTANT R3, desc[UR6][R2.64] ;  /* 0x0000000602037981 */ /* 0x0000a2000c1e9900 */
[----:B------:R-:W-:Y:S01]  /*0300*/  IADD3 R4, PT, PT, R4, 0x1, RZ ;  /* 0x0000000104047810 */ /* 0x000fe20007ffe0ff */
[----:B------:R-:W-:-:S03]  /*0310*/  VIADD R11, R11, 0x100 ;  /* 0x000001000b0b7836 */ /* 0x000fc60000000000 */
[----:B------:R-:W-:Y:S02]  /*0320*/  ISETP.NE.AND P0, PT, R4, RZ, PT ;  /* 0x000000ff0400720c */ /* 0x000fe40003f05270 */
[----:B0-----:R-:W-:-:S04]  /*0330*/  IADD3 R2, P2, PT, R2, 0x400, RZ ;  /* 0x0000040002027810 */ /* 0x001fc80007f5e0ff */
[----:B------:R-:W-:Y:S01]  /*0340*/  IADD3.X R5, PT, PT, RZ, R5, RZ, P2, !PT ;  /* 0x00000005ff057210 */ /* 0x000fe200017fe4ff */
[----:B--2--5:R-:W-:-:S06]  /*0350*/  FADD R0, R3, R0 ;  /* 0x0000000003007221 */ /* 0x024fcc0000000000 */
[----:B------:R-:W-:Y:S05]  /*0360*/  @P0 BRA `(.L_x_10) ;  /* 0xfffffffc00dc0947 */ /* 0x000fea000383ffff */
.L_x_9:
[----:B------:R-:W-:Y:S05]  /*0370*/  BSYNC.RECONVERGENT B2 ;  /* 0x0000000000027941 */ /* 0x000fea0003800200 */
.L_x_8:
[----:B------:R-:W-:Y:S05]  /*0380*/  @!P1 BRA `(.L_x_7) ;  /* 0x0000000400689947 */ /* 0x000fea0003800000 */
[----:B------:R-:W-:Y:S01]  /*0390*/  IADD3 R2, PT, PT, -R11, R20, RZ ;  /* 0x000000140b027210 */ /* 0x000fe20007ffe1ff */
[----:B------:R-:W-:Y:S01]  /*03a0*/  BSSY.RECONVERGENT B2, `(.L_x_11) ;  /* 0x0000031000027945 */ /* 0x000fe20003800200 */
[----:B------:R-:W-:Y:S02]  /*03b0*/  PLOP3.LUT P0, PT, PT, PT, PT, 0x80, 0x8 ;  /* 0x000000000008781c */ /* 0x000fe40003f0f070 */
[----:B------:R-:W-:-:S13]  /*03c0*/  ISETP.GT.AND P1, PT, R2, 0xc00, PT ;  /* 0x00000c000200780c */ /* 0x000fda0003f24270 */
[----:B------:R-:W-:Y:S05]  /*03d0*/  @!P1 BRA `(.L_x_12) ;  /* 0x0000000000b49947 */ /* 0x000fea0003800000 */
[----:B------:R-:W-:Y:S02]  /*03e0*/  PLOP3.LUT P0, PT, PT, PT, PT, 0x8, 0x80 ;  /* 0x000000000080781c */ /* 0x000fe40003f0e170 */
[----:B------:R-:W-:-:S11]  /*03f0*/  IADD3 R8, PT, PT, R20, -0xc00, RZ ;  /* 0xfffff40014087810 */ /* 0x000fd60007ffe0ff */
.L_x_13:
[----:B------:R-:W0:Y:S01]  /*0400*/  LDC.64 R6, c[0x0][0x380] ;  /* 0x0000e000ff067b82 */ /* 0x000e220000000a00 */
[C---:B------:R-:W-:Y:S01]  /*0410*/  IADD3 R5, PT, PT, R11.reuse, 0x400, RZ ;  /* 0x000004000b057810 */ /* 0x040fe20007ffe0ff */
[----:B0-----:R-:W-:-:S05]  /*0420*/  IMAD.WIDE R24, R11, 0x4, R6 ;  /* 0x000000040b187825 */ /* 0x001fca00078e0206 */
[----:B------:R-:W2:Y:S04]  /*0430*/  LDG.E.CONSTANT R13, desc[UR6][R24.64] ;  /* 0x00000006180d7981 */ /* 0x000ea8000c1e9900 */
[----:B------:R-:W3:Y:S01]  /*0440*/  LDG.E.CONSTANT R10, desc[UR6][R24.64+0x400] ;  /* 0x00040006180a7981 */ /* 0x000ee2000c1e9900 */
[----:B------:R-:W-:-:S03]  /*0450*/  IMAD.WIDE R4, R5, 0x4, R6 ;  /* 0x0000000405047825 */ /* 0x000fc600078e0206 */
[----:B------:R-:W4:Y:S04]  /*0460*/  LDG.E.CONSTANT R12, desc[UR6][R24.64+0x800] ;  /* 0x00080006180c7981 */ /* 0x000f28000c1e9900 */
[----:B------:R-:W4:Y:S04]  /*0470*/  LDG.E.CONSTANT R17, desc[UR6][R24.64+0xc00] ;  /* 0x000c000618117981 */ /* 0x000f28000c1e9900 */
[----:B------:R-:W4:Y:S01]  /*0480*/  LDG.E.CONSTANT R16, desc[UR6][R4.64] ;  /* 0x0000000604107981 */ /* 0x000f22000c1e9900 */
[----:B------:R-:W-:-:S03]  /*0490*/  IADD3 R3, PT, PT, R11, 0x800, RZ ;  /* 0x000008000b037810 */ /* 0x000fc60007ffe0ff */
[----:B------:R-:W4:Y:S04]  /*04a0*/  LDG.E.CONSTANT R15, desc[UR6][R4.64+0x400] ;  /* 0x00040006040f7981 */ /* 0x000f28000c1e9900 */
[----:B------:R-:W4:Y:S01]  /*04b0*/  LDG.E.CONSTANT R14, desc[UR6][R4.64+0x800] ;  /* 0x00080006040e7981 */ /* 0x000f22000c1e9900 */
[----:B------:R-:W-:-:S03]  /*04c0*/  IMAD.WIDE R2, R3, 0x4, R6 ;  /* 0x0000000403027825 */ /* 0x000fc600078e0206 */
[----:B------:R-:W4:Y:S04]  /*04d0*/  LDG.E.CONSTANT R22, desc[UR6][R4.64+0xc00] ;  /* 0x000c000604167981 */ /* 0x000f28000c1e9900 */
[----:B------:R-:W4:Y:S01]  /*04e0*/  LDG.E.CONSTANT R21, desc[UR6][R2.64] ;  /* 0x0000000602157981 */ /* 0x000f22000c1e9900 */
[----:B------:R-:W-:-:S03]  /*04f0*/  IADD3 R23, PT, PT, R11, 0xc00, RZ ;  /* 0x00000c000b177810 */ /* 0x000fc60007ffe0ff */
[----:B------:R-:W4:Y:S04]  /*0500*/  LDG.E.CONSTANT R19, desc[UR6][R2.64+0x400] ;  /* 0x0004000602137981 */ /* 0x000f28000c1e9900 */
[----:B------:R-:W4:Y:S01]  /*0510*/  LDG.E.CONSTANT R18, desc[UR6][R2.64+0x800] ;  /* 0x0008000602127981 */ /* 0x000f22000c1e9900 */
[----:B------:R-:W-:-:S03]  /*0520*/  IMAD.WIDE R6, R23, 0x4, R6 ;  /* 0x0000000417067825 */ /* 0x000fc600078e0206 */
[----:B------:R-:W4:Y:S04]  /*0530*/  LDG.E.CONSTANT R26, desc[UR6][R2.64+0xc00] ;  /* 0x000c0006021a7981 */ /* 0x000f28000c1e9900 */
[----:B------:R-:W4:Y:S04]  /*0540*/  LDG.E.CONSTANT R25, desc[UR6][R6.64] ;  /* 0x0000000606197981 */ /* 0x000f28000c1e9900 */
[----:B------:R-:W4:Y:S04]  /*0550*/  LDG.E.CONSTANT R23, desc[UR6][R6.64+0x400] ;  /* 0x0004000606177981 */ /* 0x000f28000c1e9900 */
[----:B------:R-:W4:Y:S04]  /*0560*/  LDG.E.CONSTANT R24, desc[UR6][R6.64+0x800] ;  /* 0x0008000606187981 */ /* 0x000f28000c1e9900 */
[----:B------:R-:W4:Y:S01]  /*0570*/  LDG.E.CONSTANT R27, desc[UR6][R6.64+0xc00] ;  /* 0x000c0006061b7981 */ /* 0x000f22000c1e9900 */
[----:B------:R-:W-:-:S04]  /*0580*/  IADD3 R11, PT, PT, R11, 0x1000, RZ ;  /* 0x000010000b0b7810 */ /* 0x000fc80007ffe0ff */
[----:B------:R-:W-:Y:S01]  /*0590*/  ISETP.GE.AND P1, PT, R11, R8, PT ;  /* 0x000000080b00720c */ /* 0x000fe20003f26270 */
[----:B--2--5:R-:W-:-:S04]  /*05a0*/  FADD R13, R13, R0 ;  /* 0x000000000d0d7221 */ /* 0x024fc80000000000 */
[----:B---3--:R-:W-:-:S04]  /*05b0*/  FADD R13, R13, R10 ;  /* 0x0000000a0d0d7221 */ /* 0x008fc80000000000 */
[----:B----4-:R-:W-:-:S04]  /*05c0*/  FADD R12, R13, R12 ;  /* 0x0000000c0d0c7221 */ /* 0x010fc80000000000 */
[----:B------:R-:W-:-:S04]  /*05d0*/  FADD R17, R12, R17 ;  /* 0x000000110c117221 */ /* 0x000fc80000000000 */
        /* <DEDUP_REMOVED lines=11> */
[----:B------:R-:W-:Y:S01]  /*0690*/  FADD R0, R24, R27 ;  /* 0x0000001b18007221 */ /* 0x000fe20000000000 */
[----:B------:R-:W-:Y:S06]  /*06a0*/  @!P1 BRA `(.L_x_13) ;  /* 0xfffffffc00549947 */ /* 0x000fec000383ffff */
.L_x_12:
[----:B------:R-:W-:Y:S05]  /*06b0*/  BSYNC.RECONVERGENT B2 ;  /* 0x0000000000027941 */ /* 0x000fea0003800200 */
.L_x_11:
[----:B------:R-:W-:Y:S01]  /*06c0*/  IADD3 R2, PT, PT, -R11, R20, RZ ;  /* 0x000000140b027210 */ /* 0x000fe20007ffe1ff */
[----:B------:R-:W-:Y:S03]  /*06d0*/  BSSY.RECONVERGENT B2, `(.L_x_14) ;  /* 0x0000019000027945 */ /* 0x000fe60003800200 */
[----:B------:R-:W-:-:S13]  /*06e0*/  ISETP.GT.AND P1, PT, R2, 0x400, PT ;  /* 0x000004000200780c */ /* 0x000fda0003f24270 */
[----:B------:R-:W-:Y:S05]  /*06f0*/  @!P1 BRA `(.L_x_15) ;  /* 0x0000000000589947 */ /* 0x000fea0003800000 */
[----:B------:R-:W0:Y:S01]  /*0700*/  LDC.64 R4, c[0x0][0x380] ;  /* 0x0000e000ff047b82 */ /* 0x000e220000000a00 */
[C---:B------:R-:W-:Y:S02]  /*0710*/  VIADD R15, R11.reuse, 0x400 ;  /* 0x000004000b0f7836 */ /* 0x040fe40000000000 */
[----:B0-----:R-:W-:-:S05]  /*0720*/  IMAD.WIDE R2, R11, 0x4, R4 ;  /* 0x000000040b027825 */ /* 0x001fca00078e0204 */
[----:B------:R-:W2:Y:S04]  /*0730*/  LDG.E.CONSTANT R7, desc[UR6][R2.64] ;  /* 0x0000000602077981 */ /* 0x000ea8000c1e9900 */
[----:B------:R-:W3:Y:S01]  /*0740*/  LDG.E.CONSTANT R6, desc[UR6][R2.64+0x400] ;  /* 0x0004000602067981 */ /* 0x000ee2000c1e9900 */
[----:B------:R-:W-:-:S03]  /*0750*/  IMAD.WIDE R4, R15, 0x4, R4 ;  /* 0x000000040f047825 */ /* 0x000fc600078e0204 */
[----:B------:R-:W4:Y:S04]  /*0760*/  LDG.E.CONSTANT R13, desc[UR6][R2.64+0x800] ;  /* 0x00080006020d7981 */ /* 0x000f28000c1e9900 */
[----:B------:R-:W4:Y:S04]  /*0770*/  LDG.E.CONSTANT R15, desc[UR6][R2.64+0xc00] ;  /* 0x000c0006020f7981 */ /* 0x000f28000c1e9900 */
[----:B------:R-:W4:Y:S04]  /*0780*/  LDG.E.CONSTANT R17, desc[UR6][R4.64] ;  /* 0x0000000604117981 */ /* 0x000f28000c1e9900 */
[----:B------:R-:W4:Y:S04]  /*0790*/  LDG.E.CONSTANT R19, desc[UR6][R4.64+0x400] ;  /* 0x0004000604137981 */ /* 0x000f28000c1e9900 */
[----:B------:R-:W4:Y:S04]  /*07a0*/  LDG.E.CONSTANT R21, desc[UR6][R4.64+0x800] ;  /* 0x0008000604157981 */ /* 0x000f28000c1e9900 */
[----:B------:R-:W4:Y:S01]  /*07b0*/  LDG.E.CONSTANT R23, desc[UR6][R4.64+0xc00] ;  /* 0x000c000604177981 */ /* 0x000f22000c1e9900 */
[----:B------:R-:W-:-:S02]  /*07c0*/  PLOP3.LUT P0, PT, PT, PT, PT, 0x8, 0x80 ;  /* 0x000000000080781c */ /* 0x000fc40003f0e170 */
[----:B------:R-:W-:Y:S01]  /*07d0*/  IADD3 R11, PT, PT, R11, 0x800, RZ ;  /* 0x000008000b0b7810 */ /* 0x000fe20007ffe0ff */
[----:B--2--5:R-:W-:-:S04]  /*07e0*/  FADD R7, R0, R7 ;  /* 0x0000000700077221 */ /* 0x024fc80000000000 */
[----:B---3--:R-:W-:-:S04]  /*07f0*/  FADD R6, R7, R6 ;  /* 0x0000000607067221 */ /* 0x008fc80000000000 */
[----:B----4-:R-:W-:-:S04]  /*0800*/  FADD R6, R6, R13 ;  /* 0x0000000d06067221 */ /* 0x010fc80000000000 */
[----:B------:R-:W-:-:S04]  /*0810*/  FADD R6, R6, R15 ;  /* 0x0000000f06067221 */ /* 0x000fc80000000000 */
[----:B------:R-:W-:-:S04]  /*0820*/  FADD R6, R6, R17 ;  /* 0x0000001106067221 */ /* 0x000fc80000000000 */
[----:B------:R-:W-:-:S04]  /*0830*/  FADD R6, R6, R19 ;  /* 0x0000001306067221 */ /* 0x000fc80000000000 */
[----:B------:R-:W-:-:S04]  /*0840*/  FADD R6, R6, R21 ;  /* 0x0000001506067221 */ /* 0x000fc80000000000 */
[----:B------:R-:W-:-:S07]  /*0850*/  FADD R0, R6, R23 ;  /* 0x0000001706007221 */ /* 0x000fce0000000000 */
.L_x_15:
[----:B------:R-:W-:Y:S05]  /*0860*/  BSYNC.RECONVERGENT B2 ;  /* 0x0000000000027941 */ /* 0x000fea0003800200 */
.L_x_14:
[----:B------:R-:W-:-:S13]  /*0870*/  ISETP.LT.OR P0, PT, R11, R20, P0 ;  /* 0x000000140b00720c */ /* 0x000fda0000701670 */
[----:B------:R-:W-:Y:S05]  /*0880*/  @!P0 BRA `(.L_x_7) ;  /* 0x0000000000288947 */ /* 0x000fea0003800000 */
[----:B------:R-:W0:Y:S02]  /*0890*/  LDC.64 R2, c[0x0][0x380] ;  /* 0x0000e000ff027b82 */ /* 0x000e240000000a00 */
[----:B0-----:R-:W-:-:S05]  /*08a0*/  IMAD.WIDE R2, R11, 0x4, R2 ;  /* 0x000000040b027825 */ /* 0x001fca00078e0202 */
[----:B------:R-:W2:Y:S04]  /*08b0*/  LDG.E.CONSTANT R5, desc[UR6][R2.64] ;  /* 0x0000000602057981 */ /* 0x000ea8000c1e9900 */
[----:B------:R-:W3:Y:S04]  /*08c0*/  LDG.E.CONSTANT R4, desc[UR6][R2.64+0x400] ;  /* 0x0004000602047981 */ /* 0x000ee8000c1e9900 */
[----:B------:R-:W4:Y:S04]  /*08d0*/  LDG.E.CONSTANT R7, desc[UR6][R2.64+0x800] ;  /* 0x0008000602077981 */ /* 0x000f28000c1e9900 */
[----:B------:R-:W4:Y:S01]  /*08e0*/  LDG.E.CONSTANT R11, desc[UR6][R2.64+0xc00] ;  /* 0x000c0006020b7981 */ /* 0x000f22000c1e9900 */
[----:B--2--5:R-:W-:-:S04]  /*08f0*/  FADD R5, R0, R5 ;  /* 0x0000000500057221 */ /* 0x024fc80000000000 */
[----:B---3--:R-:W-:-:S04]  /*0900*/  FADD R4, R5, R4 ;  /* 0x0000000405047221 */ /* 0x008fc80000000000 */
[----:B----4-:R-:W-:-:S04]  /*0910*/  FADD R4, R4, R7 ;  /* 0x0000000704047221 */ /* 0x010fc80000000000 */
[----:B------:R-:W-:-:S07]  /*0920*/  FADD R0, R4, R11 ;  /* 0x0000000b04007221 */ /* 0x000fce0000000000 */
.L_x_7:
[----:B------:R-:W-:Y:S05]  /*0930*/  BSYNC.RECONVERGENT B1 ;  /* 0x0000000000017941 */ /* 0x000fea0003800200 */
.L_x_6:
[----:B------:R-:W-:Y:S02]  /*0940*/  ISETP.GE.AND P0, PT, R20, 0x100, PT ;  /* 0x000001001400780c */ /* 0x000fe40003f06270 */
[----:B-----5:R-:W-:-:S11]  /*0950*/  MOV R7, R0 ;  /* 0x0000000000077202 */ /* 0x020fd60000000f00 */
[----:B------:R-:W-:Y:S05]  /*0960*/  @!P0 BRA `(.L_x_16) ;  /* 0x0000000000ac8947 */ /* 0x000fea0003800000 */
[----:B------:R-:W1:Y:S01]  /*0970*/  S2R R6, SR_LANEID ;  /* 0x0000000000067919 */ /* 0x000e620000000000 */
[----:B------:R-:W2:Y:S02]  /*0980*/  SHFL.DOWN PT, R0, R7, 0x1, 0x1f ;  /* 0x08201f0007007f89 */ /* 0x000ea400000e0000 */
[----:B--2---:R-:W-:Y:S01]  /*0990*/  FADD R0, R0, R7 ;  /* 0x0000000700007221 */ /* 0x004fe20000000000 */
[C---:B-1----:R-:W-:Y:S02]  /*09a0*/  ISETP.GT.AND P0, PT, R6.reuse, 0x1e, PT ;  /* 0x0000001e0600780c */ /* 0x042fe40003f04270 */
[C---:B------:R-:W-:Y:S02]  /*09b0*/  ISETP.NE.AND P1, PT, R6.reuse, RZ, PT ;  /* 0x000000ff0600720c */ /* 0x040fe40003f25270 */
[----:B------:R-:W-:Y:S02]  /*09c0*/  FSEL R0, R7, R0, P0 ;  /* 0x0000000007007208 */ /* 0x000fe40000000000 */
[----:B------:R-:W-:-:S03]  /*09d0*/  ISETP.GT.AND P0, PT, R6, 0x1d, PT ;  /* 0x0000001d0600780c */ /* 0x000fc60003f04270 */
[----:B0-----:R-:W0:Y:S06]  /*09e0*/  SHFL.DOWN PT, R3, R0, 0x2, 0x1f ;  /* 0x08401f0000037f89 */ /* 0x001e2c00000e0000 */
[----:B------:R-:W1:Y:S01]  /*09f0*/  @!P1 S2R R5, SR_CgaCtaId ;  /* 0x0000000000059919 */ /* 0x000e620000008800 */
[----:B------:R-:W-:Y:S02]  /*0a00*/  @!P1 MOV R4, 0x400 ;  /* 0x0000040000049802 */ /* 0x000fe40000000f00 */
[----:B------:R-:W-:-:S04]  /*0a10*/  @!P1 SHF.R.U32.HI R2, RZ, 0x3, R9 ;  /* 0x00000003ff029819 */ /* 0x000fc80000011609 */
[----:B------:R-:W-:Y:S01]  /*0a20*/  @!P1 LOP3.LUT R2, R2, 0x7c, RZ, 0xc0, !PT ;  /* 0x0000007c02029812 */ /* 0x000fe200078ec0ff */
[----:B0-----:R-:W-:Y:S01]  /*0a30*/  @!P0 FADD R0, R0, R3 ;  /* 0x0000000300008221 */ /* 0x001fe20000000000 */
[----:B------:R-:W-:-:S04]  /*0a40*/  ISETP.GT.AND P0, PT, R6, 0x1b, PT ;  /* 0x0000001b0600780c */ /* 0x000fc80003f04270 */
[----:B------:R-:W0:Y:S01]  /*0a50*/  SHFL.DOWN PT, R3, R0, 0x4, 0x1f ;  /* 0x08801f0000037f89 */ /* 0x000e2200000e0000 */
[----:B-1----:R-:W-:-:S04]  /*0a60*/  @!P1 LEA R5, R5, R4, 0x18 ;  /* 0x0000000405059211 */ /* 0x002fc800078ec0ff */
[----:B------:R-:W-:-:S04]  /*0a70*/  @!P1 IADD3 R2, PT, PT, R2, R5, RZ ;  /* 0x0000000502029210 */ /* 0x000fc80007ffe0ff */
[----:B0-----:R-:W-:Y:S01]  /*0a80*/  @!P0 FADD R0, R0, R3 ;  /* 0x0000000300008221 */ /* 0x001fe20000000000 */
[----:B------:R-:W-:-:S04]  /*0a90*/  ISETP.GT.AND P0, PT, R6, 0x17, PT ;  /* 0x000000170600780c */ /* 0x000fc80003f04270 */
[----:B------:R-:W0:Y:S09]  /*0aa0*/  SHFL.DOWN PT, R3, R0, 0x8, 0x1f ;  /* 0x09001f0000037f89 */ /* 0x000e3200000e0000 */
[----:B0-----:R-:W-:Y:S01]  /*0ab0*/  @!P0 FADD R0, R0, R3 ;  /* 0x0000000300008221 */ /* 0x001fe20000000000 */
[----:B------:R-:W-:-:S04]  /*0ac0*/  ISETP.NE.AND P0, PT, R9, RZ, PT ;  /* 0x000000ff0900720c */ /* 0x000fc80003f05270 */
[----:B------:R-:W0:Y:S02]  /*0ad0*/  SHFL.DOWN PT, R3, R0, 0x10, 0x1f ;  /* 0x0a001f0000037f89 */ /* 0x000e2400000e0000 */
[----:B0-----:R-:W-:-:S05]  /*0ae0*/  FADD R3, R0, R3 ;  /* 0x0000000300037221 */ /* 0x001fca0000000000 */
[----:B------:R0:W-:Y:S01]  /*0af0*/  @!P1 STS [R2+0x8], R3 ;  /* 0x0000080302009388 */ /* 0x0001e20000000800 */
[----:B------:R-:W-:Y:S01]  /*0b00*/  BAR.SYNC.DEFER_BLOCKING 0x0 ;  /* 0x0000000000007b1d */ /* 0x000fe20000010000 */
[----:B------:R-:W-:-:S04]  /*0b10*/  ISETP.GT.AND P1, PT, R6, 0xf, PT ;  /* 0x0000000f0600780c */ /* 0x000fc80003f24270 */
[----:B------:R-:W-:Y:S01]  /*0b20*/  FSEL R0, R0, R3, P1 ;  /* 0x0000000300007208 */ /* 0x000fe20000800000 */
[----:B------:R-:W-:Y:S08]  /*0b30*/  @P0 BRA `(.L_x_17) ;  /* 0x0000003000900947 */ /* 0x000ff00003800000 */
[----:B------:R-:W1:Y:S01]  /*0b40*/  S2UR UR5, SR_CgaCtaId ;  /* 0x00000000000579c3 */ /* 0x000e620000008800 */
[----:B------:R-:W-:Y:S02]  /*0b50*/  UMOV UR4, 0x400 ;  /* 0x0000040000047882 */ /* 0x000fe40000000000 */
[----:B-1----:R-:W-:-:S09]  /*0b60*/  ULEA UR4, UR5, UR4, 0x18 ;  /* 0x0000000405047291 */ /* 0x002fd2000f8ec0ff */
[----:B0-----:R-:W0:Y:S04]  /*0b70*/  LDS R3, [UR4+0xc] ;  /* 0x00000c04ff037984 */ /* 0x001e280008000800 */
[----:B------:R-:W1:Y:S04]  /*0b80*/  LDS.128 R4, [UR4+0x10] ;  /* 0x00001004ff047984 */ /* 0x000e680008000c00 */
[----:B------:R-:W2:Y:S01]  /*0b90*/  LDS.64 R8, [UR4+0x20] ;  /* 0x00002004ff087984 */ /* 0x000ea20008000a00 */
[----:B0-----:R-:W-:-:S04]  /*0ba0*/  FADD R3, R0, R3 ;  /* 0x0000000300037221 */ /* 0x001fc80000000000 */
[----:B-1----:R-:W-:-:S04]  /*0bb0*/  FADD R4, R3, R4 ;  /* 0x0000000403047221 */ /* 0x002fc80000000000 */
[----:B------:R-:W-:-:S04]  /*0bc0*/  FADD R5, R4, R5 ;  /* 0x0000000504057221 */ /* 0x000fc80000000000 */
[----:B------:R-:W-:-:S04]  /*0bd0*/  FADD R6, R5, R6 ;  /* 0x0000000605067221 */ /* 0x000fc80000000000 */
[----:B------:R-:W-:-:S04]  /*0be0*/  FADD R7, R6, R7 ;  /* 0x0000000706077221 */ /* 0x000fc80000000000 */
[----:B--2---:R-:W-:-:S04]  /*0bf0*/  FADD R8, R7, R8 ;  /* 0x0000000807087221 */ /* 0x004fc80000000000 */
[----:B------:R-:W-:Y:S01]  /*0c00*/  FADD R0, R8, R9 ;  /* 0x0000000908007221 */ /* 0x000fe20000000000 */
[----:B------:R-:W-:Y:S06]  /*0c10*/  BRA `(.L_x_17) ;  /* 0x0000003000587947 */ /* 0x000fec0003800000 */
.L_x_16:
[----:B------:R-:W1:Y:S01]  /*0c20*/  S2R R4, SR_LANEID ;  /* 0x0000000000047919 */ /* 0x000e620000000000 */
[----:B------:R-:W-:-:S04]  /*0c30*/  LOP3.LUT R0, R9, 0x3e0, RZ, 0xc0, !PT ;  /* 0x000003e009007812 */ /* 0x000fc800078ec0ff */
[----:B0-----:R-:W-:Y:S02]  /*0c40*/  IADD3 R3, PT, PT, R0, 0x20, RZ ;  /* 0x0000002000037810 */ /* 0x001fe40007ffe0ff */
[----:B------:R-:W-:Y:S02]  /*0c50*/  LOP3.LUT R5, RZ, R0, RZ, 0x33, !PT ;  /* 0x00000000ff057212 */ /* 0x000fe400078e33ff */
[-C--:B------:R-:W-:Y:S02]  /*0c60*/  ISETP.GT.AND P0, PT, R3, R20.reuse, PT ;  /* 0x000000140300720c */ /* 0x080fe40003f04270 */
[----:B------:R-:W-:-:S04]  /*0c70*/  IADD3 R5, PT, PT, R5, R20, RZ ;  /* 0x0000001405057210 */ /* 0x000fc80007ffe0ff */
[----:B------:R-:W-:-:S05]  /*0c80*/  SEL R5, R5, 0x1f, P0 ;  /* 0x0000001f05057807 */ /* 0x000fca0000000000 */
[----:B------:R-:W0:Y:S01]  /*0c90*/  SHFL.DOWN PT, R0, R7, 0x1, R5 ;  /* 0x0820000007007989 */ /* 0x000e2200000e0005 */
[C---:B-1----:R-:W-:Y:S02]  /*0ca0*/  ISETP.GE.AND P0, PT, R4.reuse, R5, PT ;  /* 0x000000050400720c */ /* 0x042fe40003f06270 */
[C---:B------:R-:W-:Y:S02]  /*0cb0*/  IADD3 R2, PT, PT, R4.reuse, 0x2, RZ ;  /* 0x0000000204027810 */ /* 0x040fe40007ffe0ff */
[----:B------:R-:W-:-:S09]  /*0cc0*/  ISETP.NE.AND P1, PT, R4, RZ, PT ;  /* 0x000000ff0400720c */ /* 0x000fd20003f25270 */
[----:B0-----:R-:W-:Y:S01]  /*0cd0*/  @!P0 FADD R7, R0, R7 ;  /* 0x0000000700078221 */ /* 0x001fe20000000000 */
[-C--:B------:R-:W-:Y:S02]  /*0ce0*/  ISETP.GT.AND P0, PT, R2, R5.reuse, PT ;  /* 0x000000050200720c */ /* 0x080fe40003f04270 */
[----:B------:R-:W-:Y:S01]  /*0cf0*/  IADD3 R2, PT, PT, R4, 0x4, RZ ;  /* 0x0000000404027810 */ /* 0x000fe20007ffe0ff */
[----:B------:R-:W0:Y:S01]  /*0d00*/  @!P1 S2R R6, SR_CgaCtaId ;  /* 0x0000000000069919 */ /* 0x000e220000008800 */
[----:B------:R-:W-:Y:S01]  /*0d10*/  @!P1 MOV R3, 0x400 ;  /* 0x0000040000039802 */ /* 0x000fe20000000f00 */
[----:B------:R-:W1:Y:S08]  /*0d20*/  SHFL.DOWN PT, R0, R7, 0x2, R5 ;  /* 0x0840000007007989 */ /* 0x000e7000000e0005 */
[----:B-1----:R-:W-:Y:S01]  /*0d30*/  @!P0 FADD R7, R7, R0 ;  /* 0x0000000007078221 */ /* 0x002fe20000000000 */
[----:B------:R-:W-:-:S02]  /*0d40*/  ISETP.GT.AND P0, PT, R2, R5, PT ;  /* 0x000000050200720c */ /* 0x000fc40003f04270 */
[----:B------:R-:W-:Y:S02]  /*0d50*/  IADD3 R2, PT, PT, R4, 0x8, RZ ;  /* 0x0000000804027810 */ /* 0x000fe40007ffe0ff */
[----:B------:R-:W1:Y:S01]  /*0d60*/  SHFL.DOWN PT, R0, R7, 0x4, R5 ;  /* 0x0880000007007989 */ /* 0x000e6200000e0005 */
[----:B0-----:R-:W-:-:S08]  /*0d70*/  @!P1 LEA R3, R6, R3, 0x18 ;  /* 0x0000000306039211 */ /* 0x001fd000078ec0ff */
[----:B-1----:R-:W-:Y:S01]  /*0d80*/  @!P0 FADD R7, R7, R0 ;  /* 0x0000000007078221 */ /* 0x002fe20000000000 */
[----:B------:R-:W-:Y:S01]  /*0d90*/  ISETP.GT.AND P0, PT, R2, R5, PT ;  /* 0x000000050200720c */ /* 0x000fe20003f04270 */
[----:B------:R-:W-:-:S03]  /*0da0*/  VIADD R2, R4, 0x10 ;  /* 0x0000001004027836 */ /* 0x000fc60000000000 */
[----:B------:R-:W0:Y:S09]  /*0db0*/  SHFL.DOWN PT, R0, R7, 0x8, R5 ;  /* 0x0900000007007989 */ /* 0x000e3200000e0005 */
[----:B0-----:R-:W-:Y:S01]  /*0dc0*/  @!P0 FADD R7, R7, R0 ;  /* 0x0000000007078221 */ /* 0x001fe20000000000 */
[----:B------:R-:W-:-:S02]  /*0dd0*/  ISETP.GT.AND P0, PT, R2, R5, PT ;  /* 0x000000050200720c */ /* 0x000fc40003f04270 */
[----:B------:R-:W-:Y:S02]  /*0de0*/  @!P1 SHF.R.U32.HI R2, RZ, 0x3, R9 ;  /* 0x00000003ff029819 */ /* 0x000fe40000011609 */
[----:B------:R-:W0:Y:S02]  /*0df0*/  SHFL.DOWN PT, R0, R7, 0x10, R5 ;  /* 0x0a00000007007989 */ /* 0x000e2400000e0005 */
[----:B------:R-:W-:-:S04]  /*0e00*/  @!P1 LOP3.LUT R2, R2, 0x7c, RZ, 0xc0, !PT ;  /* 0x0000007c02029812 */ /* 0x000fc800078ec0ff */
[----:B------:R-:W-:-:S03]  /*0e10*/  @!P1 IADD3 R3, PT, PT, R2, R3, RZ ;  /* 0x0000000302039210 */ /* 0x000fc60007ffe0ff */
[----:B0-----:R-:W-:Y:S01]  /*0e20*/  @!P0 FADD R7, R7, R0 ;  /* 0x0000000007078221 */ /* 0x001fe20000000000 */
[----:B------:R-:W-:-:S04]  /*0e30*/  ISETP.NE.AND P0, PT, R9, RZ, PT ;  /* 0x000000ff0900720c */ /* 0x000fc80003f05270 */
[----:B------:R-:W-:-:S05]  /*0e40*/  MOV R0, R7 ;  /* 0x0000000700007202 */ /* 0x000fca0000000f00 */
[----:B------:R4:W-:Y:S01]  /*0e50*/  @!P1 STS [R3+0x8], R0 ;  /* 0x0000080003009388 */ /* 0x0009e20000000800 */
[----:B------:R-:W-:Y:S06]  /*0e60*/  BAR.SYNC.DEFER_BLOCKING 0x0 ;  /* 0x0000000000007b1d */ /* 0x000fec0000010000 */
[----:B------:R-:W-:Y:S05]  /*0e70*/  @P0 BRA `(.L_x_17) ;  /* 0x0000002c00c00947 */ /* 0x000fea0003800000 */
[----:B------:R-:W0:Y:S01]  /*0e80*/  S2UR UR5, SR_CgaCtaId ;  /* 0x00000000000579c3 */ /* 0x000e220000008800 */
[----:B------:R-:W-:Y:S01]  /*0e90*/  UMOV UR4, 0x400 ;  /* 0x0000040000047882 */ /* 0x000fe20000000000 */
[C---:B------:R-:W-:Y:S02]  /*0ea0*/  ISETP.GT.AND P2, PT, R20.reuse, 0x20, PT ;  /* 0x000000201400780c */ /* 0x040fe40003f44270 */
[C---:B------:R-:W-:Y:S02]  /*0eb0*/  ISETP.GT.AND P4, PT, R20.reuse, 0x40, PT ;  /* 0x000000401400780c */ /* 0x040fe40003f84270 */
[C---:B------:R-:W-:Y:S02]  /*0ec0*/  ISETP.GT.AND P3, PT, R20.reuse, 0x60, PT ;  /* 0x000000601400780c */ /* 0x040fe40003f64270 */
[----:B------:R-:W-:Y:S01]  /*0ed0*/  ISETP.GT.AND P1, PT, R20, 0x80, PT ;  /* 0x000000801400780c */ /* 0x000fe20003f24270 */
[----:B0-----:R-:W-:-:S09]  /*0ee0*/  ULEA UR4, UR5, UR4, 0x18 ;  /* 0x0000000405047291 */ /* 0x001fd2000f8ec0ff */
[----:B----4-:R-:W0:Y:S04]  /*0ef0*/  LDS R3, [UR4+0xc] ;  /* 0x00000c04ff037984 */ /* 0x010e280008000800 */
[----:B------:R-:W1:Y:S04]  /*0f00*/  LDS.128 R4, [UR4+0x10] ;  /* 0x00001004ff047984 */ /* 0x000e680008000c00 */
[----:B------:R-:W2:Y:S01]  /*0f10*/  LDS.64 R8, [UR4+0x20] ;  /* 0x00002004ff087984 */ /* 0x000ea20008000a00 */
[----:B0-----:R-:W-:Y:S01]  /*0f20*/  @P2 FADD R0, R0, R3 ;  /* 0x0000000300002221 */ /* 0x001fe20000000000 */
[----:B------:R-:W-:-:S03]  /*0f30*/  ISETP.GT.AND P2, PT, R20, 0xa0, PT ;  /* 0x000000a01400780c */ /* 0x000fc60003f44270 */
[----:B-1----:R-:W-:Y:S01]  /*0f40*/  @P4 FADD R0, R0, R4 ;  /* 0x0000000400004221 */ /* 0x002fe20000000000 */
[----:B------:R-:W-:-:S03]  /*0f50*/  ISETP.GT.AND P4, PT, R20, 0xc0, PT ;  /* 0x000000c01400780c */ /* 0x000fc60003f84270 */
[----:B------:R-:W-:Y:S01]  /*0f60*/  @P3 FADD R0, R0, R5 ;  /* 0x0000000500003221 */ /* 0x000fe20000000000 */
[----:B------:R-:W-:-:S03]  /*0f70*/  ISETP.GT.AND P3, PT, R20, 0xe0, PT ;  /* 0x000000e01400780c */ /* 0x000fc60003f64270 */
[----:B------:R-:W-:-:S04]  /*0f80*/  @P1 FADD R0, R0, R6 ;  /* 0x0000000600001221 */ /* 0x000fc80000000000 */
[----:B------:R-:W-:-:S04]  /*0f90*/  @P2 FADD R0, R0, R7 ;  /* 0x0000000700002221 */ /* 0x000fc80000000000 */
[----:B--2---:R-:W-:-:S04]  /*0fa0*/  @P4 FADD R0, R0, R8 ;  /* 0x0000000800004221 */ /* 0x004fc80000000000 */
[----:B------:R-:W-:Y:S01]  /*0fb0*/  @P3 FADD R0, R0, R9 ;  /* 0x0000000900003221 */ /* 0x000fe20000000000 */
[----:B------:R-:W-:Y:S06]  /*0fc0*/  BRA `(.L_x_17) ;  /* 0x0000002c006c7947 */ /* 0x000fec0003800000 */
.L_x_3:
[----:B------:R-:W0:Y:S01]  /*0fd0*/  S2R R0, SR_TID.X ;  /* 0x0000000000007919 */ /* 0x000e220000002100 */
[----:B------:R-:W1:Y:S01]  /*0fe0*/  LDC.64 R2, c[0x0][0x380] ;  /* 0x0000e000ff027b82 */ /* 0x000e620000000a00 */
[----:B0-----:R-:W-:-:S05]  /*0ff0*/  SHF.L.U32 R5, R0, 0x2, RZ ;  /* 0x0000000200057819 */ /* 0x001fca00000006ff */
[----:B-1----:R-:W-:-:S05]  /*1000*/  IMAD.WIDE.U32 R2, R5, 0x4, R2 ;  /* 0x0000000405027825 */ /* 0x002fca00078e0002 */
[----:B------:R-:W2:Y:S04]  /*1010*/  LDG.E.128.CONSTANT R4, desc[UR6][R2.64] ;  /* 0x0000000602047981 */ /* 0x000ea8000c1e9d00 */
[----:B------:R-:W3:Y:S04]  /*1020*/  LDG.E.128.CONSTANT R8, desc[UR6][R2.64+0x1000] ;  /* 0x0010000602087981 */ /* 0x000ee8000c1e9d00 */
[----:B------:R-:W4:Y:S04]  /*1030*/  LDG.E.128.CONSTANT R12, desc[UR6][R2.64+0x2000] ;  /* 0x00200006020c7981 */ /* 0x000f28000c1e9d00 */
[----:B------:R-:W5:Y:S01]  /*1040*/  LDG.E.128.CONSTANT R16, desc[UR6][R2.64+0x3000] ;  /* 0x0030000602107981 */ /* 0x000f62000c1e9d00 */
[----:B------:R-:W-:Y:S01]  /*1050*/  ISETP.GE.U32.AND P0, PT, R20, 0x2000, PT ;  /* 0x000020001400780c */ /* 0x000fe20003f06070 */
[----:B------:R-:W-:-:S02]  /*1060*/  HFMA2 R23, -RZ, RZ, 0, 0.00048828125 ;  /* 0x00001000ff177431 */ /* 0x000fc400000001ff */
[----:B--2---:R-:W-:Y:S01]  /*1070*/  FADD R4, R4, R5 ;  /* 0x0000000504047221 */ /* 0x004fe20000000000 */
[----:B------:R-:W-:Y:S01]  /*1080*/  FADD R7, R6, R7 ;  /* 0x0000000706077221 */ /* 0x000fe20000000000 */
[----:B---3--:R-:W-:Y:S01]  /*1090*/  FADD R8, R8, R9 ;  /* 0x0000000908087221 */ /* 0x008fe20000000000 */
[----:B------:R-:W-:Y:S02]  /*10a0*/  FADD R11, R10, R11 ;  /* 0x0000000b0a0b7221 */ /* 0x000fe40000000000 */
[----:B------:R-:W-:Y:S01]  /*10b0*/  FADD R4, R4, R7 ;  /* 0x0000000704047221 */ /* 0x000fe20000000000 */
[----:B----4-:R-:W-:Y:S01]  /*10c0*/  FADD R12, R12, R13 ;  /* 0x0000000d0c0c7221 */ /* 0x010fe20000000000 */
[----:B------:R-:W-:Y:S01]  /*10d0*/  FADD R15, R14, R15 ;  /* 0x0000000f0e0f7221 */ /* 0x000fe20000000000 */
[----:B------:R-:W-:Y:S01]  /*10e0*/  FADD R11, R8, R11 ;  /* 0x0000000b080b7221 */ /* 0x000fe20000000000 */
[----:B-----5:R-:W-:Y:S01]  /*10f0*/  FADD R16, R16, R17 ;  /* 0x0000001110107221 */ /* 0x020fe20000000000 */
[----:B------:R-:W-:Y:S01]  /*1100*/  FADD R19, R18, R19 ;  /* 0x0000001312137221 */ /* 0x000fe20000000000 */
[----:B------:R-:W-:Y:S01]  /*1110*/  FADD R12, R12, R15 ;  /* 0x0000000f0c0c7221 */ /* 0x000fe20000000000 */
[----:B------:R-:W-:-:S02]  /*1120*/  FADD R4, R4, R11 ;  /* 0x0000000b04047221 */ /* 0x000fc40000000000 */
[----:B------:R-:W-:-:S04]  /*1130*/  FADD R19, R16, R19 ;  /* 0x0000001310137221 */ /* 0x000fc80000000000 */
[----:B------:R-:W-:-:S04]  /*1140*/  FADD R19, R12, R19 ;  /* 0x000000130c137221 */ /* 0x000fc80000000000 */
[----:B------:R-:W-:Y:S01]  /*1150*/  FADD R21, R4, R19 ;  /* 0x0000001304157221 */ /* 0x000fe20000000000 */
[----:B------:R-:W-:Y:S06]  /*1160*/  @!P0 BRA `(.L_x_18) ;  /* 0x00000000007c8947 */ /* 0x000fec0003800000 */
[----:B------:R-:W0:Y:S01]  /*1170*/  LDC R24, c[0x0][0x390] ;  /* 0x0000e400ff187b82 */ /* 0x000e220000000800 */
[----:B------:R-:W-:Y:S02]  /*1180*/  IADD3 R22, PT, PT, R20, -0x1000, RZ ;  /* 0xfffff00014167810 */ /* 0x000fe40007ffe0ff */
[----:B------:R-:W-:-:S07]  /*1190*/  MOV R23, 0x1000 ;  /* 0x0000100000177802 */ /* 0x000fce0000000f00 */
.L_x_20:
[----:B------:R-:W-:-:S05]  /*11a0*/  IMAD.WIDE R26, R23, 0x4, R2 ;  /* 0x00000004171a7825 */ /* 0x000fca00078e0202 */
[----:B------:R-:W2:Y:S04]  /*11b0*/  LDG.E.128.CONSTANT R16, desc[UR6][R26.64+0x2000] ;  /* 0x002000061a107981 */ /* 0x000ea8000c1e9d00 */
[----:B------:R-:W3:Y:S04]  /*11c0*/  LDG.E.128.CONSTANT R4, desc[UR6][R26.64+0x3000] ;  /* 0x003000061a047981 */ /* 0x000ee8000c1e9d00 */
[----:B------:R-:W4:Y:S04]  /*11d0*/  LDG.E.128.CONSTANT R8, desc[UR6][R26.64] ;  /* 0x000000061a087981 */ /* 0x000f28000c1e9d00 */
[----:B------:R-:W5:Y:S01]  /*11e0*/  LDG.E.128.CONSTANT R12, desc[UR6][R26.64+0x1000] ;  /* 0x001000061a0c7981 */ /* 0x000f62000c1e9d00 */
[----:B0-----:R-:W-:Y:S01]  /*11f0*/  MOV R20, R24 ;  /* 0x0000001800147202 */ /* 0x001fe20000000f00 */
[----:B--2---:R-:W-:Y:S01]  /*1200*/  FADD R17, R17, R18 ;  /* 0x0000001211117221 */ /* 0x004fe20000000000 */
[----:B---3--:R-:W-:-:S02]  /*1210*/  FADD R18, R19, R4 ;  /* 0x0000000413127221 */ /* 0x008fc40000000000 */
[----:B------:R-:W-:Y:S01]  /*1220*/  IADD3 R4, PT, PT, -R23, R20, RZ ;  /* 0x0000001417047210 */ /* 0x000fe20007ffe1ff */
[----:B------:R-:W-:Y:S01]  /*1230*/  FADD R5, R5, R6 ;  /* 0x0000000605057221 */ /* 0x000fe20000000000 */
[----:B----4-:R-:W-:Y:S01]  /*1240*/  FADD R9, R9, R10 ;  /* 0x0000000a09097221 */ /* 0x010fe20000000000 */
[----:B------:R-:W-:Y:S01]  /*1250*/  FADD R8, R8, R21 ;  /* 0x0000001508087221 */ /* 0x000fe20000000000 */
[----:B------:R-:W-:Y:S01]  /*1260*/  ISETP.GE.AND P0, PT, R4, 0x1000, PT ;  /* 0x000010000400780c */ /* 0x000fe20003f06270 */
[----:B-----5:R-:W-:Y:S01]  /*1270*/  FADD R13, R13, R14 ;  /* 0x0000000e0d0d7221 */ /* 0x020fe20000000000 */
[----:B------:R-:W-:Y:S01]  /*1280*/  FADD R10, R11, R12 ;  /* 0x0000000c0b0a7221 */ /* 0x000fe20000000000 */
[----:B------:R-:W-:Y:S01]  /*1290*/  FADD R14, R15, R16 ;  /* 0x000000100f0e7221 */ /* 0x000fe20000000000 */
[----:B------:R-:W-:Y:S01]  /*12a0*/  FADD R8, R8, R9 ;  /* 0x0000000908087221 */ /* 0x000fe20000000000 */
[----:B------:R-:W-:Y:S01]  /*12b0*/  FADD R5, R18, R5 ;  /* 0x0000000512057221 */ /* 0x000fe20000000000 */
[----:B------:R-:W-:Y:S01]  /*12c0*/  FADD R13, R10, R13 ;  /* 0x0000000d0a0d7221 */ /* 0x000fe20000000000 */
[----:B------:R-:W-:-:S03]  /*12d0*/  FADD R14, R14, R17 ;  /* 0x000000110e0e7221 */ /* 0x000fc60000000000 */
[----:B------:R-:W-:Y:S01]  /*12e0*/  FADD R8, R8, R13 ;  /* 0x0000000d08087221 */ /* 0x000fe20000000000 */
[----:B------:R-:W-:-:S04]  /*12f0*/  FADD R5, R14, R5 ;  /* 0x000000050e057221 */ /* 0x000fc80000000000 */
[----:B------:R-:W-:-:S04]  /*1300*/  FADD R5, R8, R5 ;  /* 0x0000000508057221 */ /* 0x000fc80000000000 */
[----:B------:R-:W-:Y:S01]  /*1310*/  FADD R21, R7, R5 ;  /* 0x0000000507157221 */ /* 0x000fe20000000000 */
[----:B------:R-:W-:Y:S06]  /*1320*/  @!P0 BRA `(.L_x_19) ;  /* 0x0000000800308947 */ /* 0x000fec0003800000 */
[----:B------:R-:W-:-:S04]  /*1330*/  IADD3 R23, PT, PT, R23, 0x1000, RZ ;  /* 0x0000100017177810 */ /* 0x000fc80007ffe0ff */
[----:B------:R-:W-:-:S13]  /*1340*/  ISETP.GT.AND P0, PT, R23, R22, PT ;  /* 0x000000161700720c */ /* 0x000fda0003f04270 */
[----:B------:R-:W-:Y:S05]  /*1350*/  @!P0 BRA `(.L_x_20) ;  /* 0xfffffffc00908947 */ /* 0x000fea000383ffff */
.L_x_18:
[----:B------:R-:W-:-:S13]  /*1360*/  ISETP.GE.AND P0, PT, R23, R20, PT ;  /* 0x000000141700720c */ /* 0x000fda0003f06270 */
[----:B------:R-:W-:Y:S05]  /*1370*/  @P0 BRA `(.L_x_19) ;  /* 0x00000008001c0947 */ /* 0x000fea0003800000 */
[----:B------:R-:W-:Y:S01]  /*1380*/  IMAD.IADD R9, R20, 0x1, -R23 ;  /* 0x0000000114097824 */ /* 0x000fe200078e0a17 */
[----:B------:R-:W-:Y:S04]  /*1390*/  BSSY.RECONVERGENT B1, `(.L_x_19) ;  /* 0x0000085000017945 */ /* 0x000fe80003800200 */
[----:B------:R-:W-:-:S13]  /*13a0*/  ISETP.GE.AND P0, PT, R0, R9, PT ;  /* 0x000000090000720c */ /* 0x000fda0003f06270 */
[----:B------:R-:W-:Y:S05]  /*13b0*/  @P0 BRA `(.L_x_21) ;  /* 0x0000000800080947 */ /* 0x000fea0003800000 */
[-C--:B------:R-:W-:Y:S01]  /*13c0*/  LOP3.LUT R2, RZ, R0.reuse, RZ, 0x33, !PT ;  /* 0x00000000ff027212 */ /* 0x080fe200078e33ff */
[----:B------:R-:W-:Y:S01]  /*13d0*/  BSSY.RECONVERGENT B2, `(.L_x_22) ;  /* 0x0000015000027945 */ /* 0x000fe20003800200 */
[----:B------:R-:W-:Y:S02]  /*13e0*/  MOV R8, R0 ;  /* 0x0000000000087202 */ /* 0x000fe40000000f00 */
[----:B------:R-:W-:-:S04]  /*13f0*/  IADD3 R2, PT, PT, -R23, R20, R2 ;  /* 0x0000001417027210 */ /* 0x000fc80007ffe102 */
[C---:B------:R-:W-:Y:S02]  /*1400*/  LOP3.LUT R3, R2.reuse, 0x300, RZ, 0xc0, !PT ;  /* 0x0000030002037812 */ /* 0x040fe400078ec0ff */
[----:B------:R-:W-:Y:S02]  /*1410*/  ISETP.GE.U32.AND P1, PT, R2, 0x300, PT ;  /* 0x000003000200780c */ /* 0x000fe40003f26070 */
[----:B------:R-:W-:-:S13]  /*1420*/  ISETP.NE.AND P0, PT, R3, 0x300, PT ;  /* 0x000003000300780c */ /* 0x000fda0003f05270 */
[----:B------:R-:W-:Y:S05]  /*1430*/  @!P0 BRA `(.L_x_23) ;  /* 0x0000000000388947 */ /* 0x000fea0003800000 */
[----:B------:R-:W0:Y:S01]  /*1440*/  LDC.64 R4, c[0x0][0x380] ;  /* 0x0000e000ff047b82 */ /* 0x000e220000000a00 */
[----:B------:R-:W-:Y:S02]  /*1450*/  LEA.HI R2, R2, 0x1, RZ, 0x18 ;  /* 0x0000000102027811 */ /* 0x000fe400078fc0ff */
[----:B------:R-:W-:Y:S02]  /*1460*/  IADD3 R7, PT, PT, R0, R23, RZ ;  /* 0x0000001700077210 */ /* 0x000fe40007ffe0ff */
[----:B------:R-:W-:Y:S02]  /*1470*/  LOP3.LUT R2, R2, 0x3, RZ, 0xc0, !PT ;  /* 0x0000000302027812 */ /* 0x000fe400078ec0ff */
[----:B------:R-:W-:Y:S02]  /*1480*/  MOV R8, R0 ;  /* 0x0000000000087202 */ /* 0x000fe40000000f00 */
[----:B------:R-:W-:-:S07]  /*1490*/  IADD3 R6, PT, PT, -R2, RZ, RZ ;  /* 0x000000ff02067210 */ /* 0x000fce0007ffe1ff */
.L_x_24:
[----:B0-----:R-:W-:-:S06]  /*14a0*/  IMAD.WIDE.U32 R2, R7, 0x4, R4 ;  /* 0x0000000407027825 */ /* 0x001fcc00078e0004 */
[----:B------:R-:W2:Y:S01]  /*14b0*/  LDG.E.CONSTANT R2, desc[UR6][R2.64] ;  /* 0x0000000602027981 */ /* 0x000ea2000c1e9900 */
[----:B------:R-:W-:Y:S02]  /*14c0*/  IADD3 R6, PT, PT, R6, 0x1, RZ ;  /* 0x0000000106067810 */ /* 0x000fe40007ffe0ff */
[----:B------:R-:W-:Y:S02]  /*14d0*/  IADD3 R8, PT, PT, R8, 0x100, RZ ;  /* 0x0000010008087810 */ /* 0x000fe40007ffe0ff */
[----:B------:R-:W-:Y:S02]  /*14e0*/  ISETP.NE.AND P0, PT, R6, RZ, PT ;  /* 0x000000ff0600720c */ /* 0x000fe40003f05270 */
[----:B------:R-:W-:Y:S01]  /*14f0*/  IADD3 R7, PT, PT, R7, 0x100, RZ ;  /* 0x0000010007077810 */ /* 0x000fe20007ffe0ff */
[----:B--2---:R-:W-:-:S10]  /*1500*/  FADD R21, R2, R21 ;  /* 0x0000001502157221 */ /* 0x004fd40000000000 */
[----:B------:R-:W-:Y:S05]  /*1510*/  @P0 BRA `(.L_x_24) ;  /* 0xfffffffc00e00947 */ /* 0x000fea000383ffff */
.L_x_23:
[----:B------:R-:W-:Y:S05]  /*1520*/  BSYNC.RECONVERGENT B2 ;  /* 0x0000000000027941 */ /* 0x000fea0003800200 */
.L_x_22:
[----:B------:R-:W-:Y:S05]  /*1530*/  @!P1 BRA `(.L_x_21) ;  /* 0x0000000400a89947 */ /* 0x000fea0003800000 */
[----:B------:R-:W0:Y:S01]  /*1540*/  LDCU.64 UR4, c[0x0][0x380] ;  /* 0x00007000ff0477ac */ /* 0x000e220008000a00 */
[----:B------:R-:W-:Y:S01]  /*1550*/  IADD3 R5, PT, PT, R9, -R8, RZ ;  /* 0x8000000809057210 */ /* 0x000fe20007ffe0ff */
[----:B------:R-:W-:Y:S01]  /*1560*/  BSSY.RECONVERGENT B2, `(.L_x_25) ;  /* 0x000003b000027945 */ /* 0x000fe20003800200 */
[CC--:B------:R-:W-:Y:S02]  /*1570*/  IADD3 R3, P0, PT, R8.reuse, R23.reuse, RZ ;  /* 0x0000001708037210 */ /* 0x0c0fe40007f1e0ff */
[----:B------:R-:W-:Y:S02]  /*1580*/  ISETP.GT.AND P1, PT, R5, 0xc00, PT ;  /* 0x00000c000500780c */ /* 0x000fe40003f24270 */
[----:B------:R-:W-:Y:S02]  /*1590*/  IADD3.X R4, PT, PT, RZ, RZ, RZ, P0, !PT ;  /* 0x000000ffff047210 */ /* 0x000fe400007fe4ff */
[----:B------:R-:W-:Y:S02]  /*15a0*/  IADD3 R11, PT, PT, R8, R23, RZ ;  /* 0x00000017080b7210 */ /* 0x000fe40007ffe0ff */
[----:B0-----:R-:W-:-:S04]  /*15b0*/  LEA R2, P0, R3, UR4, 0x2 ;  /* 0x0000000403027c11 */ /* 0x001fc8000f8010ff */
[----:B------:R-:W-:Y:S02]  /*15c0*/  LEA.HI.X R3, R3, UR5, R4, 0x2, P0 ;  /* 0x0000000503037c11 */ /* 0x000fe400080f1404 */
[----:B------:R-:W-:-:S05]  /*15d0*/  IADD3 R2, P0, PT, R2, 0x800, RZ ;  /* 0x0000080002027810 */ /* 0x000fca0007f1e0ff */
[----:B------:R-:W-:Y:S01]  /*15e0*/  IMAD.X R3, RZ, RZ, R3, P0 ;  /* 0x000000ffff037224 */ /* 0x000fe200000e0603 */
[----:B------:R-:W-:Y:S01]  /*15f0*/  PLOP3.LUT P0, PT, PT, PT, PT, 0x80, 0x8 ;  /* 0x000000000008781c */ /* 0x000fe20003f0f070 */
[----:B------:R-:W-:-:S12]  /*1600*/  @!P1 BRA `(.L_x_26) ;  /* 0x0000000000c09947 */ /* 0x000fd80003800000 */
[----:B------:R-:W-:Y:S02]  /*1610*/  PLOP3.LUT P0, PT, PT, PT, PT, 0x8, 0x80 ;  /* 0x000000000080781c */ /* 0x000fe40003f0e170 */
[----:B------:R-:W-:-:S11]  /*1620*/  IADD3 R13, PT, PT, R9, -0xc00, RZ ;  /* 0xfffff400090d7810 */ /* 0x000fd60007ffe0ff */
.L_x_27:
[----:B------:R-:W0:Y:S01]  /*1630*/  LDC.64 R4, c[0x0][0x380] ;  /* 0x0000e000ff047b82 */ /* 0x000e220000000a00 */
[----:B------:R-:W2:Y:S01]  /*1640*/  LDG.E.CONSTANT R10, desc[UR6][R2.64+-0x400] ;  /* 0xfffc0006020a7981 */ /* 0x000ea2000c1e9900 */
[----:B------:R-:W-:-:S03]  /*1650*/  IADD3 R25, PT, PT, R11, 0x400, RZ ;  /* 0x000004000b197810 */ /* 0x000fc60007ffe0ff */
[----:B------:R-:W3:Y:S04]  /*1660*/  LDG.E.CONSTANT R19, desc[UR6][R2.64] ;  /* 0x0000000602137981 */ /* 0x000ee8000c1e9900 */
[----:B------:R-:W4:Y:S01]  /*1670*/  LDG.E.CONSTANT R18, desc[UR6][R2.64+0x400] ;  /* 0x0004000602127981 */ /* 0x000f22000c1e9900 */
[----:B------:R-:W-:-:S03]  /*1680*/  IADD3 R7, PT, PT, R11, 0x800, RZ ;  /* 0x000008000b077810 */ /* 0x000fc60007ffe0ff */
[----:B------:R-:W5:Y:S04]  /*1690*/  LDG.E.CONSTANT R16, desc[UR6][R2.64+0xc00] ;  /* 0x000c000602107981 */ /* 0x000f68000c1e9900 */
[----:B------:R-:W5:Y:S04]  /*16a0*/  LDG.E.CONSTANT R15, desc[UR6][R2.64+0x1000] ;  /* 0x00100006020f7981 */ /* 0x000f68000c1e9900 */
[----:B------:R-:W5:Y:S01]  /*16b0*/  LDG.E.CONSTANT R14, desc[UR6][R2.64+0x1400] ;  /* 0x00140006020e7981 */ /* 0x000f62000c1e9900 */
[----:B0-----:R-:W-:-:S03]  /*16c0*/  IMAD.WIDE.U32 R22, R11, 0x4, R4 ;  /* 0x000000040b167825 */ /* 0x001fc600078e0004 */
[----:B------:R-:W5:Y:S04]  /*16d0*/  LDG.E.CONSTANT R20, desc[UR6][R2.64+0x2000] ;  /* 0x0020000602147981 */ /* 0x000f68000c1e9900 */
[----:B------:R0:W2:Y:S01]  /*16e0*/  LDG.E.CONSTANT R12, desc[UR6][R22.64] ;  /* 0x00000006160c7981 */ /* 0x0000a2000c1e9900 */
[----:B------:R-:W-:-:S03]  /*16f0*/  IMAD.WIDE.U32 R24, R25, 0x4, R4 ;  /* 0x0000000419187825 */ /* 0x000fc600078e0004 */
[----:B------:R-:W5:Y:S04]  /*1700*/  LDG.E.CONSTANT R26, desc[UR6][R2.64+0x3000] ;  /* 0x00300006021a7981 */ /* 0x000f68000c1e9900 */
[----:B------:R-:W5:Y:S01]  /*1710*/  LDG.E.CONSTANT R17, desc[UR6][R24.64] ;  /* 0x0000000618117981 */ /* 0x000f62000c1e9900 */
[--C-:B------:R-:W-:Y:S01]  /*1720*/  IMAD.WIDE.U32 R6, R7, 0x4, R4.reuse ;  /* 0x0000000407067825 */ /* 0x100fe200078e0004 */
[----:B0-----:R-:W-:Y:S02]  /*1730*/  IADD3 R23, PT, PT, R11, 0xc00, RZ ;  /* 0x00000c000b177810 */ /* 0x001fe40007ffe0ff */
[----:B------:R-:W5:Y:S04]  /*1740*/  LDG.E.CONSTANT R22, desc[UR6][R2.64+0x1c00] ;  /* 0x001c000602167981 */ /* 0x000f68000c1e9900 */
[----:B------:R-:W5:Y:S01]  /*1750*/  LDG.E.CONSTANT R6, desc[UR6][R6.64] ;  /* 0x0000000606067981 */ /* 0x000f62000c1e9900 */
[----:B------:R-:W-:-:S03]  /*1760*/  IMAD.WIDE.U32 R4, R23, 0x4, R4 ;  /* 0x0000000417047825 */ /* 0x000fc600078e0004 */
[----:B------:R-:W5:Y:S04]  /*1770*/  LDG.E.CONSTANT R23, desc[UR6][R2.64+0x2400] ;  /* 0x0024000602177981 */ /* 0x000f68000c1e9900 */
[----:B------:R-:W5:Y:S04]  /*1780*/  LDG.E.CONSTANT R4, desc[UR6][R4.64] ;  /* 0x0000000604047981 */ /* 0x000f68000c1e9900 */
[----:B------:R-:W5:Y:S04]  /*1790*/  LDG.E.CONSTANT R24, desc[UR6][R2.64+0x2c00] ;  /* 0x002c000602187981 */ /* 0x000f68000c1e9900 */
[----:B------:R0:W5:Y:S01]  /*17a0*/  LDG.E.CONSTANT R25, desc[UR6][R2.64+0x3400] ;  /* 0x0034000602197981 */ /* 0x000162000c1e9900 */
[----:B------:R-:W-:-:S04]  /*17b0*/  IADD3 R8, PT, PT, R8, 0x1000, RZ ;  /* 0x0000100008087810 */ /* 0x000fc80007ffe0ff */
[----:B------:R-:W-:Y:S02]  /*17c0*/  ISETP.GE.AND P1, PT, R8, R13, PT ;  /* 0x0000000d0800720c */ /* 0x000fe40003f26270 */
[----:B0-----:R-:W-:Y:S02]  /*17d0*/  IADD3 R2, P2, PT, R2, 0x4000, RZ ;  /* 0x0000400002027810 */ /* 0x001fe40007f5e0ff */
[----:B------:R-:W-:Y:S02]  /*17e0*/  IADD3 R11, PT, PT, R11, 0x1000, RZ ;  /* 0x000010000b0b7810 */ /* 0x000fe40007ffe0ff */
[----:B------:R-:W-:Y:S01]  /*17f0*/  IADD3.X R3, PT, PT, RZ, R3, RZ, P2, !PT ;  /* 0x00000003ff037210 */ /* 0x000fe200017fe4ff */
[----:B--2---:R-:W-:-:S04]  /*1800*/  FADD R21, R12, R21 ;  /* 0x000000150c157221 */ /* 0x004fc80000000000 */
[----:B------:R-:W-:-:S04]  /*1810*/  FADD R10, R21, R10 ;  /* 0x0000000a150a7221 */ /* 0x000fc80000000000 */
[----:B---3--:R-:W-:-:S04]  /*1820*/  FADD R19, R10, R19 ;  /* 0x000000130a137221 */ /* 0x008fc80000000000 */
[----:B----4-:R-:W-:-:S04]  /*1830*/  FADD R18, R19, R18 ;  /* 0x0000001213127221 */ /* 0x010fc80000000000 */
[----:B-----5:R-:W-:-:S04]  /*1840*/  FADD R17, R18, R17 ;  /* 0x0000001112117221 */ /* 0x020fc80000000000 */
        /* <DEDUP_REMOVED lines=12> */
.L_x_26:
[----:B------:R-:W-:Y:S05]  /*1910*/  BSYNC.RECONVERGENT B2 ;  /* 0x0000000000027941 */ /* 0x000fea0003800200 */
.L_x_25:
[----:B------:R-:W-:Y:S01]  /*1920*/  IADD3 R4, PT, PT, R9, -R8, RZ ;  /* 0x8000000809047210 */ /* 0x000fe20007ffe0ff */
[----:B------:R-:W-:Y:S03]  /*1930*/  BSSY.RECONVERGENT B2, `(.L_x_28) ;  /* 0x000001e000027945 */ /* 0x000fe60003800200 */
[----:B------:R-:W-:-:S13]  /*1940*/  ISETP.GT.AND P1, PT, R4, 0x400, PT ;  /* 0x000004000400780c */ /* 0x000fda0003f24270 */
[----:B------:R-:W-:Y:S05]  /*1950*/  @!P1 BRA `(.L_x_29) ;  /* 0x00000000006c9947 */ /* 0x000fea0003800000 */
[----:B------:R-:W0:Y:S01]  /*1960*/  LDC.64 R6, c[0x0][0x380] ;  /* 0x0000e000ff067b82 */ /* 0x000e220000000a00 */
[----:B------:R-:W2:Y:S01]  /*1970*/  LDG.E.CONSTANT R10, desc[UR6][R2.64+-0x400] ;  /* 0xfffc0006020a7981 */ /* 0x000ea2000c1e9900 */
[----:B------:R-:W-:-:S03]  /*1980*/  VIADD R15, R11, 0x400 ;  /* 0x000004000b0f7836 */ /* 0x000fc60000000000 */
[----:B------:R-:W3:Y:S04]  /*1990*/  LDG.E.CONSTANT R13, desc[UR6][R2.64] ;  /* 0x00000006020d7981 */ /* 0x000ee8000c1e9900 */
[----:B------:R-:W4:Y:S04]  /*19a0*/  LDG.E.CONSTANT R17, desc[UR6][R2.64+0xc00] ;  /* 0x000c000602117981 */ /* 0x000f28000c1e9900 */
[----:B------:R-:W5:Y:S04]  /*19b0*/  LDG.E.CONSTANT R19, desc[UR6][R2.64+0x1000] ;  /* 0x0010000602137981 */ /* 0x000f68000c1e9900 */
[----:B------:R1:W5:Y:S01]  /*19c0*/  LDG.E.CONSTANT R23, desc[UR6][R2.64+0x1400] ;  /* 0x0014000602177981 */ /* 0x000362000c1e9900 */
[----:B0-----:R-:W-:-:S06]  /*19d0*/  IMAD.WIDE.U32 R4, R11, 0x4, R6 ;  /* 0x000000040b047825 */ /* 0x001fcc00078e0006 */
[----:B------:R-:W2:Y:S01]  /*19e0*/  LDG.E.CONSTANT R4, desc[UR6][R4.64] ;  /* 0x0000000604047981 */ /* 0x000ea2000c1e9900 */
[----:B------:R-:W-:-:S03]  /*19f0*/  IMAD.WIDE.U32 R6, R15, 0x4, R6 ;  /* 0x000000040f067825 */ /* 0x000fc600078e0006 */
[----:B------:R-:W4:Y:S04]  /*1a00*/  LDG.E.CONSTANT R15, desc[UR6][R2.64+0x400] ;  /* 0x00040006020f7981 */ /* 0x000f28000c1e9900 */
[----:B------:R-:W5:Y:S01]  /*1a10*/  LDG.E.CONSTANT R7, desc[UR6][R6.64] ;  /* 0x0000000606077981 */ /* 0x000f62000c1e9900 */
[----:B------:R-:W-:Y:S02]  /*1a20*/  PLOP3.LUT P0, PT, PT, PT, PT, 0x8, 0x80 ;  /* 0x000000000080781c */ /* 0x000fe40003f0e170 */
[----:B------:R-:W-:Y:S02]  /*1a30*/  IADD3 R8, PT, PT, R8, 0x800, RZ ;  /* 0x0000080008087810 */ /* 0x000fe40007ffe0ff */
[----:B------:R-:W-:Y:S01]  /*1a40*/  IADD3 R11, PT, PT, R11, 0x800, RZ ;  /* 0x000008000b0b7810 */ /* 0x000fe20007ffe0ff */
[----:B--2---:R-:W-:-:S04]  /*1a50*/  FADD R21, R21, R4 ;  /* 0x0000000415157221 */ /* 0x004fc80000000000 */
[----:B------:R-:W-:-:S04]  /*1a60*/  FADD R10, R21, R10 ;  /* 0x0000000a150a7221 */ /* 0x000fc80000000000 */
[----:B---3--:R-:W-:-:S04]  /*1a70*/  FADD R10, R10, R13 ;  /* 0x0000000d0a0a7221 */ /* 0x008fc80000000000 */
[----:B----4-:R-:W-:-:S04]  /*1a80*/  FADD R10, R10, R15 ;  /* 0x0000000f0a0a7221 */ /* 0x010fc80000000000 */
[----:B-----5:R-:W-:Y:S01]  /*1a90*/  FADD R10, R10, R7 ;  /* 0x000000070a0a7221 */ /* 0x020fe20000000000 */
[----:B------:R-:W-:-:S03]  /*1aa0*/  IADD3 R4, P1, PT, R2, 0x2000, RZ ;  /* 0x0000200002047810 */ /* 0x000fc60007f3e0ff */
[----:B------:R-:W-:Y:S01]  /*1ab0*/  FADD R10, R10, R17 ;  /* 0x000000110a0a7221 */ /* 0x000fe20000000000 */
[----:B------:R-:W-:-:S03]  /*1ac0*/  IADD3.X R5, PT, PT, RZ, R3, RZ, P1, !PT ;  /* 0x00000003ff057210 */ /* 0x000fc60000ffe4ff */
[----:B------:R-:W-:Y:S01]  /*1ad0*/  FADD R10, R10, R19 ;  /* 0x000000130a0a7221 */ /* 0x000fe20000000000 */
[----:B-1----:R-:W-:Y:S02]  /*1ae0*/  MOV R2, R4 ;  /* 0x0000000400027202 */ /* 0x002fe40000000f00 */
[----:B------:R-:W-:Y:S01]  /*1af0*/  MOV R3, R5 ;  /* 0x0000000500037202 */ /* 0x000fe20000000f00 */
[----:B------:R-:W-:-:S07]  /*1b00*/  FADD R21, R10, R23 ;  /* 0x000000170a157221 */ /* 0x000fce0000000000 */
.L_x_29:
[----:B------:R-:W-:Y:S05]  /*1b10*/  BSYNC.RECONVERGENT B2 ;  /* 0x0000000000027941 */ /* 0x000fea0003800200 */
.L_x_28:
[----:B------:R-:W-:-:S13]  /*1b20*/  ISETP.LT.OR P0, PT, R8, R9, P0 ;  /* 0x000000090800720c */ /* 0x000fda0000701670 */
[----:B------:R-:W-:Y:S05]  /*1b30*/  @!P0 BRA `(.L_x_21) ;  /* 0x0000000000288947 */ /* 0x000fea0003800000 */
[----:B------:R-:W0:Y:S01]  /*1b40*/  LDC.64 R4, c[0x0][0x380] ;  /* 0x0000e000ff047b82 */ /* 0x000e220000000a00 */
[----:B------:R-:W2:Y:S04]  /*1b50*/  LDG.E.CONSTANT R6, desc[UR6][R2.64+-0x400] ;  /* 0xfffc000602067981 */ /* 0x000ea8000c1e9900 */
[----:B------:R-:W3:Y:S04]  /*1b60*/  LDG.E.CONSTANT R7, desc[UR6][R2.64] ;  /* 0x0000000602077981 */ /* 0x000ee8000c1e9900 */
[----:B------:R-:W4:Y:S01]  /*1b70*/  LDG.E.CONSTANT R9, desc[UR6][R2.64+0x400] ;  /* 0x0004000602097981 */ /* 0x000f22000c1e9900 */
[----:B0-----:R-:W-:-:S06]  /*1b80*/  IMAD.WIDE.U32 R4, R11, 0x4, R4 ;  /* 0x000000040b047825 */ /* 0x001fcc00078e0004 */
[----:B------:R-:W5:Y:S02]  /*1b90*/  LDG.E.CONSTANT R4, desc[UR6][R4.64] ;  /* 0x0000000604047981 */ /* 0x000f64000c1e9900 */
[----:B-----5:R-:W-:-:S04]  /*1ba0*/  FADD R21, R21, R4 ;  /* 0x0000000415157221 */ /* 0x020fc80000000000 */
[----:B--2---:R-:W-:-:S04]  /*1bb0*/  FADD R6, R21, R6 ;  /* 0x0000000615067221 */ /* 0x004fc80000000000 */
[----:B---3--:R-:W-:-:S04]  /*1bc0*/  FADD R6, R6, R7 ;  /* 0x0000000706067221 */ /* 0x008fc80000000000 */
[----:B----4-:R-:W-:-:S07]  /*1bd0*/  FADD R21, R6, R9 ;  /* 0x0000000906157221 */ /* 0x010fce0000000000 */
.L_x_21:
[----:B------:R-:W-:Y:S05]  /*1be0*/  BSYNC.RECONVERGENT B1 ;  /* 0x0000000000017941 */ /* 0x000fea0003800200 */
.L_x_19:
[----:B------:R-:W0:Y:S01]  /*1bf0*/  S2R R6, SR_LANEID ;  /* 0x0000000000067919 */ /* 0x000e220000000000 */
[----:B------:R-:W1:Y:S01]  /*1c00*/  SHFL.DOWN PT, R2, R21, 0x1, 0x1f ;  /* 0x08201f0015027f89 */ /* 0x000e6200000e0000 */
[C---:B0-----:R-:W-:Y:S02]  /*1c10*/  ISETP.GT.AND P0, PT, R6.reuse, 0x1e, PT ;  /* 0x0000001e0600780c */ /* 0x041fe40003f04270 */
[----:B------:R-:W-:-:S11]  /*1c20*/  ISETP.NE.AND P1, PT, R6, RZ, PT ;  /* 0x000000ff0600720c */ /* 0x000fd60003f25270 */
[----:B-1----:R-:W-:Y:S01]  /*1c30*/  @!P0 FADD R21, R2, R21 ;  /* 0x0000001502158221 */ /* 0x002fe20000000000 */
[----:B------:R-:W-:Y:S01]  /*1c40*/  ISETP.GT.AND P0, PT, R6, 0x1d, PT ;  /* 0x0000001d0600780c */ /* 0x000fe20003f04270 */
[----:B------:R-:W0:Y:S01]  /*1c50*/  @!P1 S2R R5, SR_CgaCtaId ;  /* 0x0000000000059919 */ /* 0x000e220000008800 */
[----:B------:R-:W-:Y:S02]  /*1c60*/  @!P1 MOV R4, 0x400 ;  /* 0x0000040000049802 */ /* 0x000fe40000000f00 */
[----:B------:R-:W-:Y:S01]  /*1c70*/  @!P1 SHF.R.U32.HI R3, RZ, 0x3, R0 ;  /* 0x00000003ff039819 */ /* 0x000fe20000011600 */
[----:B------:R-:W1:Y:S03]  /*1c80*/  SHFL.DOWN PT, R2, R21, 0x2, 0x1f ;  /* 0x08401f0015027f89 */ /* 0x000e6600000e0000 */
[----:B------:R-:W-:-:S05]  /*1c90*/  @!P1 LOP3.LUT R3, R3, 0x7c, RZ, 0xc0, !PT ;  /* 0x0000007c03039812 */ /* 0x000fca00078ec0ff */
[----:B-1----:R-:W-:Y:S01]  /*1ca0*/  @!P0 FADD R21, R21, R2 ;  /* 0x0000000215158221 */ /* 0x002fe20000000000 */
[----:B------:R-:W-:Y:S02]  /*1cb0*/  ISETP.GT.AND P0, PT, R6, 0x1b, PT ;  /* 0x0000001b0600780c */ /* 0x000fe40003f04270 */
[----:B0-----:R-:W-:Y:S02]  /*1cc0*/  @!P1 LEA R4, R5, R4, 0x18 ;  /* 0x0000000405049211 */ /* 0x001fe400078ec0ff */
[----:B------:R-:W0:Y:S02]  /*1cd0*/  SHFL.DOWN PT, R2, R21, 0x4, 0x1f ;  /* 0x08801f0015027f89 */ /* 0x000e2400000e0000 */
[----:B------:R-:W-:-:S07]  /*1ce0*/  @!P1 IADD3 R3, PT, PT, R3, R4, RZ ;  /* 0x0000000403039210 */ /* 0x000fce0007ffe0ff */
        /* <DEDUP_REMOVED lines=12> */
[----:B------:R-:W0:Y:S01]  /*1db0*/  S2UR UR5, SR_CgaCtaId ;  /* 0x00000000000579c3 */ /* 0x000e220000008800 */
[----:B------:R-:W-:Y:S02]  /*1dc0*/  UMOV UR4, 0x400 ;  /* 0x0000040000047882 */ /* 0x000fe40000000000 */
[----:B0-----:R-:W-:-:S09]  /*1dd0*/  ULEA UR4, UR5, UR4, 0x18 ;  /* 0x0000000405047291 */ /* 0x001fd2000f8ec0ff */
[----:B---3--:R-:W0:Y:S04]  /*1de0*/  LDS R3, [UR4+0xc] ;  /* 0x00000c04ff037984 */ /* 0x008e280008000800 */
        /* <DEDUP_REMOVED lines=10> */
.L_x_2:
        /* <DEDUP_REMOVED lines=12> */
.L_x_32:
[----:B------:R-:W-:Y:S05]  /*1f50*/  BSYNC.RECONVERGENT B1 ;  /* 0x0000000000017941 */ /* 0x000fea0003800200 */
.L_x_31:
[----:B------:R-:W-:Y:S01]  /*1f60*/  ISETP.GE.AND P0, PT, R11, R20, PT ;  /* 0x000000140b00720c */ /* 0x000fe20003f06270 */
[----:B------:R-:W-:-:S12]  /*1f70*/  BSSY.RECONVERGENT B1, `(.L_x_33) ;  /* 0x0000074000017945 */ /* 0x000fd80003800200 */
[----:B------:R-:W-:Y:S05]  /*1f80*/  @P0 BRA `(.L_x_34) ;  /* 0x0000000400c80947 */ /* 0x000fea0003800000 */
[----:B0-----:R-:W-:Y:S01]  /*1f90*/  LOP3.LUT R3, RZ, R11, RZ, 0x33, !PT ;  /* 0x0000000bff037212 */ /* 0x001fe200078e33ff */
[----:B------:R-:W-:Y:S04]  /*1fa0*/  BSSY.RECONVERGENT B2, `(.L_x_35) ;  /* 0x0000015000027945 */ /* 0x000fe80003800200 */
[----:B------:R-:W-:-:S05]  /*1fb0*/  IMAD.IADD R4, R3, 0x1, R20 ;  /* 0x0000000103047824 */ /* 0x000fca00078e0214 */
        /* <DEDUP_REMOVED lines=10> */
.L_x_37:
[----:B------:R-:W-:-:S06]  /*2060*/  MOV R3, R5 ;  /* 0x0000000500037202 */ /* 0x000fcc0000000f00 */
[----:B------:R0:W2:Y:S01]  /*2070*/  LDG.E.CONSTANT R3, desc[UR6][R2.64] ;  /* 0x0000000602037981 */ /* 0x0000a2000c1e9900 */
[----:B------:R-:W-:Y:S02]  /*2080*/  IADD3 R4, PT, PT, R4, 0x1, RZ ;  /* 0x0000000104047810 */ /* 0x000fe40007ffe0ff */
[----:B------:R-:W-:Y:S02]  /*2090*/  IADD3 R11, PT, PT, R11, 0x100, RZ ;  /* 0x000001000b0b7810 */ /* 0x000fe40007ffe0ff */
[----:B------:R-:W-:Y:S02]  /*20a0*/  ISETP.NE.AND P0, PT, R4, RZ, PT ;  /* 0x000000ff0400720c */ /* 0x000fe40003f05270 */
[----:B0-----:R-:W-:-:S04]  /*20b0*/  IADD3 R2, P2, PT, R2, 0x400, RZ ;  /* 0x0000040002027810 */ /* 0x001fc80007f5e0ff */
[----:B------:R-:W-:Y:S01]  /*20c0*/  IADD3.X R5, PT, PT, RZ, R5, RZ, P2, !PT ;  /* 0x00000005ff057210 */ /* 0x000fe200017fe4ff */
[----:B--2--5:R-:W-:-:S06]  /*20d0*/  FADD R0, R3, R0 ;  /* 0x0000000003007221 */ /* 0x024fcc0000000000 */
[----:B------:R-:W-:Y:S05]  /*20e0*/  @P0 BRA `(.L_x_37) ;  /* 0xfffffffc00dc0947 */ /* 0x000fea000383ffff */
.L_x_36:
[----:B------:R-:W-:Y:S05]  /*20f0*/  BSYNC.RECONVERGENT B2 ;  /* 0x0000000000027941 */ /* 0x000fea0003800200 */
.L_x_35:
        /* <DEDUP_REMOVED lines=8> */
.L_x_40:
        /* <DEDUP_REMOVED lines=9> */
[----:B------:R-:W-:-:S03]  /*2210*/  VIADD R3, R11, 0x800 ;  /* 0x000008000b037836 */ /* 0x000fc60000000000 */
[----:B------:R-:W4:Y:S01]  /*2220*/  LDG.E.CONSTANT R15, desc[UR6][R4.64+0x400] ;  /* 0x00040006040f7981 */ /* 0x000f22000c1e9900 */
        /* <DEDUP_REMOVED lines=32> */
.L_x_39:
[----:B------:R-:W-:Y:S05]  /*2430*/  BSYNC.RECONVERGENT B2 ;  /* 0x0000000000027941 */ /* 0x000fea0003800200 */
.L_x_38:
[----:B------:R-:W-:Y:S01]  /*2440*/  IADD3 R2, PT, PT, -R11, R20, RZ ;  /* 0x000000140b027210 */ /* 0x000fe20007ffe1ff */
[----:B------:R-:W-:Y:S03]  /*2450*/  BSSY.RECONVERGENT B2, `(.L_x_41) ;  /* 0x0000019000027945 */ /* 0x000fe60003800200 */
[----:B------:R-:W-:-:S13]  /*2460*/  ISETP.GT.AND P1, PT, R2, 0x400, PT ;  /* 0x000004000200780c */ /* 0x000fda0003f24270 */
[----:B------:R-:W-:Y:S05]  /*2470*/  @!P1 BRA `(.L_x_42) ;  /* 0x0000000000589947 */ /* 0x000fea0003800000 */
        /* <DEDUP_REMOVED lines=22> */
.L_x_42:
[----:B------:R-:W-:Y:S05]  /*25e0*/  BSYNC.RECONVERGENT B2 ;  /* 0x0000000000027941 */ /* 0x000fea0003800200 */
.L_x_41:
        /* <DEDUP_REMOVED lines=12> */
.L_x_34:
[----:B------:R-:W-:Y:S05]  /*26b0*/  BSYNC.RECONVERGENT B1 ;  /* 0x0000000000017941 */ /* 0x000fea0003800200 */
.L_x_33:
        /* <DEDUP_REMOVED lines=35> */
[----:B--2---:R-:W0:Y:S04]  /*28f0*/  LDS R3, [UR4+0xc] ;  /* 0x00000c04ff037984 */ /* 0x004e280008000800 */
        /* <DEDUP_REMOVED lines=10> */
.L_x_43:
[----:B0-----:R-:W0:Y:S01]  /*29a0*/  S2R R2, SR_LANEID ;  /* 0x0000000000027919 */ /* 0x001e220000000000 */
[----:B------:R-:W-:-:S04]  /*29b0*/  LOP3.LUT R0, R9, 0x3e0, RZ, 0xc0, !PT ;  /* 0x000003e009007812 */ /* 0x000fc800078ec0ff */
[----:B------:R-:W-:Y:S02]  /*29c0*/  IADD3 R3, PT, PT, R0, 0x20, RZ ;  /* 0x0000002000037810 */ /* 0x000fe40007ffe0ff */
[----:B------:R-:W-:Y:S02]  /*29d0*/  LOP3.LUT R7, RZ, R0, RZ, 0x33, !PT ;  /* 0x00000000ff077212 */ /* 0x000fe400078e33ff */
[-C--:B------:R-:W-:Y:S02]  /*29e0*/  ISETP.GT.AND P0, PT, R3, R20.reuse, PT ;  /* 0x000000140300720c */ /* 0x080fe40003f04270 */
[----:B------:R-:W-:-:S04]  /*29f0*/  IADD3 R7, PT, PT, R7, R20, RZ ;  /* 0x0000001407077210 */ /* 0x000fc80007ffe0ff */
[----:B------:R-:W-:-:S05]  /*2a00*/  SEL R4, R7, 0x1f, P0 ;  /* 0x0000001f07047807 */ /* 0x000fca0000000000 */
[----:B------:R-:W1:Y:S01]  /*2a10*/  SHFL.DOWN PT, R0, R5, 0x1, R4 ;  /* 0x0820000005007989 */ /* 0x000e6200000e0004 */
[C---:B0-----:R-:W-:Y:S01]  /*2a20*/  ISETP.GE.AND P0, PT, R2.reuse, R4, PT ;  /* 0x000000040200720c */ /* 0x041fe20003f06270 */
[C---:B------:R-:W-:Y:S01]  /*2a30*/  VIADD R3, R2.reuse, 0x2 ;  /* 0x0000000202037836 */ /* 0x040fe20000000000 */
[----:B------:R-:W-:-:S11]  /*2a40*/  ISETP.NE.AND P1, PT, R2, RZ, PT ;  /* 0x000000ff0200720c */ /* 0x000fd60003f25270 */
[----:B-1----:R-:W-:Y:S01]  /*2a50*/  @!P0 FADD R5, R0, R5 ;  /* 0x0000000500058221 */ /* 0x002fe20000000000 */
[-C--:B------:R-:W-:Y:S01]  /*2a60*/  ISETP.GT.AND P0, PT, R3, R4.reuse, PT ;  /* 0x000000040300720c */ /* 0x080fe20003f04270 */
[----:B------:R-:W0:Y:S01]  /*2a70*/  @!P1 S2R R6, SR_CgaCtaId ;  /* 0x0000000000069919 */ /* 0x000e220000008800 */
[----:B------:R-:W-:Y:S02]  /*2a80*/  IADD3 R3, PT, PT, R2, 0x4, RZ ;  /* 0x0000000402037810 */ /* 0x000fe40007ffe0ff */
[----:B------:R-:W1:Y:S09]  /*2a90*/  SHFL.DOWN PT, R0, R5, 0x2, R4 ;  /* 0x0840000005007989 */ /* 0x000e7200000e0004 */
[----:B-1----:R-:W-:Y:S01]  /*2aa0*/  @!P0 FADD R5, R5, R0 ;  /* 0x0000000005058221 */ /* 0x002fe20000000000 */
[----:B------:R-:W-:-:S02]  /*2ab0*/  ISETP.GT.AND P0, PT, R3, R4, PT ;  /* 0x000000040300720c */ /* 0x000fc40003f04270 */
[----:B------:R-:W-:Y:S02]  /*2ac0*/  IADD3 R3, PT, PT, R2, 0x8, RZ ;  /* 0x0000000802037810 */ /* 0x000fe40007ffe0ff */
[----:B------:R-:W1:Y:S09]  /*2ad0*/  SHFL.DOWN PT, R0, R5, 0x4, R4 ;  /* 0x0880000005007989 */ /* 0x000e7200000e0004 */
[----:B-1----:R-:W-:Y:S01]  /*2ae0*/  @!P0 FADD R5, R5, R0 ;  /* 0x0000000005058221 */ /* 0x002fe20000000000 */
[----:B------:R-:W-:-:S02]  /*2af0*/  ISETP.GT.AND P0, PT, R3, R4, PT ;  /* 0x000000040300720c */ /* 0x000fc40003f04270 */
[----:B------:R-:W-:Y:S02]  /*2b00*/  IADD3 R3, PT, PT, R2, 0x10, RZ ;  /* 0x0000001002037810 */ /* 0x000fe40007ffe0ff */
[----:B------:R-:W1:Y:S01]  /*2b10*/  SHFL.DOWN PT, R0, R5, 0x8, R4 ;  /* 0x0900000005007989 */ /* 0x000e6200000e0004 */
[----:B------:R-:W-:-:S04]  /*2b20*/  @!P1 SHF.R.U32.HI R2, RZ, 0x3, R9 ;  /* 0x00000003ff029819 */ /* 0x000fc80000011609 */
[----:B------:R-:W-:-:S04]  /*2b30*/  @!P1 LOP3.LUT R2, R2, 0x7c, RZ, 0xc0, !PT ;  /* 0x0000007c02029812 */ /* 0x000fc800078ec0ff */
[----:B-1----:R-:W-:Y:S01]  /*2b40*/  @!P0 FADD R5, R5, R0 ;  /* 0x0000000005058221 */ /* 0x002fe20000000000 */
[----:B------:R-:W-:Y:S02]  /*2b50*/  ISETP.GT.AND P0, PT, R3, R4, PT ;  /* 0x000000040300720c */ /* 0x000fe40003f04270 */
[----:B------:R-:W-:Y:S02]  /*2b60*/  @!P1 MOV R3, 0x400 ;  /* 0x0000040000039802 */ /* 0x000fe40000000f00 */
[----:B------:R-:W1:Y:S02]  /*2b70*/  SHFL.DOWN PT, R0, R5, 0x10, R4 ;  /* 0x0a00000005007989 */ /* 0x000e6400000e0004 */
[----:B0-----:R-:W-:-:S04]  /*2b80*/  @!P1 LEA R3, R6, R3, 0x18 ;  /* 0x0000000306039211 */ /* 0x001fc800078ec0ff */
[----:B------:R-:W-:-:S03]  /*2b90*/  @!P1 IADD3 R3, PT, PT, R2, R3, RZ ;  /* 0x0000000302039210 */ /* 0x000fc60007ffe0ff */
[----:B-1----:R-:W-:Y:S01]  /*2ba0*/  @!P0 FADD R5, R5, R0 ;  /* 0x0000000005058221 */ /* 0x002fe20000000000 */
        /* <DEDUP_REMOVED lines=12> */
[----:B-1----:R-:W0:Y:S04]  /*2c70*/  LDS R3, [UR4+0xc] ;  /* 0x00000c04ff037984 */ /* 0x002e280008000800 */
        /* <DEDUP_REMOVED lines=13> */
.L_x_30:
[----:B------:R-:W0:Y:S01]  /*2d50*/  S2R R8, SR_TID.X ;  /* 0x0000000000087919 */ /* 0x000e220000002100 */
[----:B------:R-:W0:Y:S02]  /*2d60*/  LDC.64 R2, c[0x0][0x380] ;  /* 0x0000e000ff027b82 */ /* 0x000e240000000a00 */
[----:B0-----:R-:W-:-:S05]  /*2d70*/  IMAD.WIDE.U32 R2, R8, 0x4, R2 ;  /* 0x0000000408027825 */ /* 0x001fca00078e0002 */
[----:B------:R-:W2:Y:S04]  /*2d80*/  LDG.E.CONSTANT R19, desc[UR6][R2.64] ;  /* 0x0000000602137981 */ /* 0x000ea8000c1e9900 */
[----:B------:R-:W2:Y:S04]  /*2d90*/  LDG.E.CONSTANT R0, desc[UR6][R2.64+0x400] ;  /* 0x0004000602007981 */ /* 0x000ea8000c1e9900 */
[----:B------:R-:W3:Y:S04]  /*2da0*/  LDG.E.CONSTANT R4, desc[UR6][R2.64+0x800] ;  /* 0x0008000602047981 */ /* 0x000ee8000c1e9900 */
[----:B------:R-:W3:Y:S04]  /*2db0*/  LDG.E.CONSTANT R5, desc[UR6][R2.64+0xc00] ;  /* 0x000c000602057981 */ /* 0x000ee8000c1e9900 */
[----:B------:R-:W4:Y:S04]  /*2dc0*/  LDG.E.CONSTANT R6, desc[UR6][R2.64+0x1000] ;  /* 0x0010000602067981 */ /* 0x000f28000c1e9900 */
[----:B------:R-:W4:Y:S04]  /*2dd0*/  LDG.E.CONSTANT R7, desc[UR6][R2.64+0x1400] ;  /* 0x0014000602077981 */ /* 0x000f28000c1e9900 */
[----:B------:R-:W5:Y:S04]  /*2de0*/  LDG.E.CONSTANT R9, desc[UR6][R2.64+0x1800] ;  /* 0x0018000602097981 */ /* 0x000f68000c1e9900 */
        /* <DEDUP_REMOVED lines=8> */
[----:B------:R-:W5:Y:S01]  /*2e70*/  LDG.E.CONSTANT R18, desc[UR6][R2.64+0x3c00] ;  /* 0x003c000602127981 */ /* 0x000f62000c1e9900 */
[----:B------:R-:W-:Y:S01]  /*2e80*/  ISETP.GE.U32.AND P0, PT, R20, 0x2000, PT ;  /* 0x000020001400780c */ /* 0x000fe20003f06070 */
[----:B--2---:R-:W-:Y:S01]  /*2e90*/  FADD R0, R19, R0 ;  /* 0x0000000013007221 */ /* 0x004fe20000000000 */
[----:B---3--:R-:W-:-:S04]  /*2ea0*/  FADD R5, R4, R5 ;  /* 0x0000000504057221 */ /* 0x008fc80000000000 */
[----:B------:R-:W-:Y:S01]  /*2eb0*/  FADD R0, R0, R5 ;  /* 0x0000000500007221 */ /* 0x000fe20000000000 */
[----:B----4-:R-:W-:Y:S01]  /*2ec0*/  FADD R6, R6, R7 ;  /* 0x0000000706067221 */ /* 0x010fe20000000000 */
[----:B-----5:R-:W-:-:S04]  /*2ed0*/  FADD R9, R9, R10 ;  /* 0x0000000a09097221 */ /* 0x020fc80000000000 */
[----:B------:R-:W-:Y:S01]  /*2ee0*/  FADD R9, R6, R9 ;  /* 0x0000000906097221 */ /* 0x000fe20000000000 */
[----:B------:R-:W-:-:S03]  /*2ef0*/  FADD R11, R11, R12 ;  /* 0x0000000c0b0b7221 */ /* 0x000fc60000000000 */
[----:B------:R-:W-:Y:S01]  /*2f00*/  FADD R0, R0, R9 ;  /* 0x0000000900007221 */ /* 0x000fe20000000000 */
[----:B------:R-:W-:-:S04]  /*2f10*/  FADD R14, R13, R14 ;  /* 0x0000000e0d0e7221 */ /* 0x000fc80000000000 */
[----:B------:R-:W-:Y:S01]  /*2f20*/  FADD R11, R11, R14 ;  /* 0x0000000e0b0b7221 */ /* 0x000fe20000000000 */
[----:B------:R-:W-:Y:S01]  /*2f30*/  FADD R15, R15, R16 ;  /* 0x000000100f0f7221 */ /* 0x000fe20000000000 */
[----:B------:R-:W-:-:S04]  /*2f40*/  FADD R18, R17, R18 ;  /* 0x0000001211127221 */ /* 0x000fc80000000000 */
[----:B------:R-:W-:-:S04]  /*2f50*/  FADD R18, R15, R18 ;  /* 0x000000120f127221 */ /* 0x000fc80000000000 */
[----:B------:R-:W-:Y:S01]  /*2f60*/  FADD R5, R11, R18 ;  /* 0x000000120b057221 */ /* 0x000fe20000000000 */
[----:B------:R-:W-:-:S03]  /*2f70*/  HFMA2 R11, -RZ, RZ, 0, 0.00048828125 ;  /* 0x00001000ff0b7431 */ /* 0x000fc600000001ff */
[----:B------:R-:W-:Y:S01]  /*2f80*/  FADD R0, R0, R5 ;  /* 0x0000000500007221 */ /* 0x000fe20000000000 */
[----:B------:R-:W-:Y:S06]  /*2f90*/  @!P0 BRA `(.L_x_44) ;  /* 0x0000000000ac8947 */ /* 0x000fec0003800000 */
[----:B------:R-:W0:Y:S01]  /*2fa0*/  LDC R7, c[0x0][0x390] ;  /* 0x0000e400ff077b82 */ /* 0x000e220000000800 */
[----:B------:R-:W-:Y:S02]  /*2fb0*/  IADD3 R6, PT, PT, R20, -0x1000, RZ ;  /* 0xfffff00014067810 */ /* 0x000fe40007ffe0ff */
[----:B------:R-:W-:-:S07]  /*2fc0*/  MOV R11, 0x1000 ;  /* 0x00001000000b7802 */ /* 0x000fce0000000f00 */
.L_x_46:
[----:B------:R-:W-:-:S05]  /*2fd0*/  IMAD.WIDE R4, R11, 0x4, R2 ;  /* 0x000000040b047825 */ /* 0x000fca00078e0202 */
[----:B------:R-:W2:Y:S04]  /*2fe0*/  LDG.E.CONSTANT R20, desc[UR6][R4.64+0x400] ;  /* 0x0004000604147981 */ /* 0x000ea8000c1e9900 */
[----:B------:R-:W2:Y:S04]  /*2ff0*/  LDG.E.CONSTANT R21, desc[UR6][R4.64+0x800] ;  /* 0x0008000604157981 */ /* 0x000ea8000c1e9900 */
        /* <DEDUP_REMOVED lines=13> */
[----:B------:R1:W5:Y:S01]  /*30d0*/  LDG.E.CONSTANT R18, desc[UR6][R4.64+0x3c00] ;  /* 0x003c000604127981 */ /* 0x000362000c1e9900 */
[----:B--2---:R-:W-:Y:S01]  /*30e0*/  FADD R21, R20, R21 ;  /* 0x0000001514157221 */ /* 0x004fe20000000000 */
[----:B0-----:R-:W-:-:S05]  /*30f0*/  MOV R20, R7 ;  /* 0x0000000700147202 */ /* 0x001fca0000000f00 */
[----:B-1----:R-:W-:Y:S02]  /*3100*/  IMAD.IADD R4, R20, 0x1, -R11 ;  /* 0x0000000114047824 */ /* 0x002fe400078e0a0b */
[----:B---3--:R-:W-:-:S03]  /*3110*/  FADD R0, R19, R0 ;  /* 0x0000000013007221 */ /* 0x008fc60000000000 */
[----:B------:R-:W-:Y:S01]  /*3120*/  ISETP.GE.AND P0, PT, R4, 0x1000, PT ;  /* 0x000010000400780c */ /* 0x000fe20003f06270 */
[----:B----4-:R-:W-:Y:S01]  /*3130*/  FADD R22, R22, R23 ;  /* 0x0000001716167221 */ /* 0x010fe20000000000 */
[----:B------:R-:W-:Y:S01]  /*3140*/  FADD R0, R0, R21 ;  /* 0x0000001500007221 */ /* 0x000fe20000000000 */
[----:B-----5:R-:W-:-:S04]  /*3150*/  FADD R25, R24, R25 ;  /* 0x0000001918197221 */ /* 0x020fc80000000000 */
[----:B------:R-:W-:Y:S01]  /*3160*/  FADD R25, R22, R25 ;  /* 0x0000001916197221 */ /* 0x000fe20000000000 */
[----:B------:R-:W-:Y:S01]  /*3170*/  FADD R16, R16, R17 ;  /* 0x0000001110107221 */ /* 0x000fe20000000000 */
[----:B------:R-:W-:-:S04]  /*3180*/  FADD R15, R15, R10 ;  /* 0x0000000a0f0f7221 */ /* 0x000fc80000000000 */
[----:B------:R-:W-:Y:S01]  /*3190*/  FADD R15, R16, R15 ;  /* 0x0000000f100f7221 */ /* 0x000fe20000000000 */
[----:B------:R-:W-:Y:S01]  /*31a0*/  FADD R9, R14, R9 ;  /* 0x000000090e097221 */ /* 0x000fe20000000000 */
[----:B------:R-:W-:-:S04]  /*31b0*/  FADD R12, R13, R12 ;  /* 0x0000000c0d0c7221 */ /* 0x000fc80000000000 */
[----:B------:R-:W-:Y:S01]  /*31c0*/  FADD R12, R9, R12 ;  /* 0x0000000c090c7221 */ /* 0x000fe20000000000 */
[----:B------:R-:W-:-:S03]  /*31d0*/  FADD R0, R0, R25 ;  /* 0x0000001900007221 */ /* 0x000fc60000000000 */
[----:B------:R-:W-:-:S04]  /*31e0*/  FADD R15, R15, R12 ;  /* 0x0000000c0f0f7221 */ /* 0x000fc80000000000 */
[----:B------:R-:W-:-:S04]  /*31f0*/  FADD R15, R0, R15 ;  /* 0x0000000f000f7221 */ /* 0x000fc80000000000 */
[----:B------:R-:W-:Y:S01]  /*3200*/  FADD R0, R18, R15 ;  /* 0x0000000f12007221 */ /* 0x000fe20000000000 */
[----:B------:R-:W-:Y:S06]  /*3210*/  @!P0 BRA `(.L_x_45) ;  /* 0x0000000800308947 */ /* 0x000fec0003800000 */
[----:B------:R-:W-:-:S04]  /*3220*/  IADD3 R11, PT, PT, R11, 0x1000, RZ ;  /* 0x000010000b0b7810 */ /* 0x000fc80007ffe0ff */
[----:B------:R-:W-:-:S13]  /*3230*/  ISETP.GT.AND P0, PT, R11, R6, PT ;  /* 0x000000060b00720c */ /* 0x000fda0003f04270 */
[----:B------:R-:W-:Y:S05]  /*3240*/  @!P0 BRA `(.L_x_46) ;  /* 0xfffffffc00608947 */ /* 0x000fea000383ffff */
.L_x_44:
[----:B------:R-:W-:-:S13]  /*3250*/  ISETP.GE.AND P0, PT, R11, R20, PT ;  /* 0x000000140b00720c */ /* 0x000fda0003f06270 */
[----:B------:R-:W-:Y:S05]  /*3260*/  @P0 BRA `(.L_x_45) ;  /* 0x00000008001c0947 */ /* 0x000fea0003800000 */
[----:B------:R-:W-:Y:S01]  /*3270*/  IADD3 R9, PT, PT, -R11, R20, RZ ;  /* 0x000000140b097210 */ /* 0x000fe20007ffe1ff */
[----:B------:R-:W-:Y:S03]  /*3280*/  BSSY.RECONVERGENT B1, `(.L_x_45) ;  /* 0x0000085000017945 */ /* 0x000fe60003800200 */
        /* <DEDUP_REMOVED lines=16> */
.L_x_50:
        /* <DEDUP_REMOVED lines=8> */
.L_x_49:
[----:B------:R-:W-:Y:S05]  /*3410*/  BSYNC.RECONVERGENT B2 ;  /* 0x0000000000027941 */ /* 0x000fea0003800200 */
.L_x_48:
[----:B------:R-:W-:Y:S05]  /*3420*/  @!P1 BRA `(.L_x_47) ;  /* 0x0000000400a89947 */ /* 0x000fea0003800000 */
[----:B------:R-:W0:Y:S01]  /*3430*/  LDCU.64 UR4, c[0x0][0x380] ;  /* 0x00007000ff0477ac */ /* 0x000e220008000a00 */
[----:B------:R-:W-:Y:S01]  /*3440*/  IADD3 R5, PT, PT, R9, -R10, RZ ;  /* 0x8000000a09057210 */ /* 0x000fe20007ffe0ff */
[----:B------:R-:W-:Y:S01]  /*3450*/  BSSY.RECONVERGENT B2, `(.L_x_51) ;  /* 0x000003b000027945 */ /* 0x000fe20003800200 */
[CC--:B------:R-:W-:Y:S02]  /*3460*/  IADD3 R3, P0, PT, R10.reuse, R11.reuse, RZ ;  /* 0x0000000b0a037210 */ /* 0x0c0fe40007f1e0ff */
[----:B------:R-:W-:Y:S02]  /*3470*/  ISETP.GT.AND P1, PT, R5, 0xc00, PT ;  /* 0x00000c000500780c */ /* 0x000fe40003f24270 */
[----:B------:R-:W-:Y:S01]  /*3480*/  IADD3 R11, PT, PT, R10, R11, RZ ;  /* 0x0000000b0a0b7210 */ /* 0x000fe20007ffe0ff */
[----:B------:R-:W-:Y:S01]  /*3490*/  IMAD.X R4, RZ, RZ, RZ, P0 ;  /* 0x000000ffff047224 */ /* 0x000fe200000e06ff */
[----:B0-----:R-:W-:-:S04]  /*34a0*/  LEA R2, P0, R3, UR4, 0x2 ;  /* 0x0000000403027c11 */ /* 0x001fc8000f8010ff */
[----:B------:R-:W-:Y:S02]  /*34b0*/  LEA.HI.X R3, R3, UR5, R4, 0x2, P0 ;  /* 0x0000000503037c11 */ /* 0x000fe400080f1404 */
[----:B------:R-:W-:-:S04]  /*34c0*/  IADD3 R2, P0, PT, R2, 0x800, RZ ;  /* 0x0000080002027810 */ /* 0x000fc80007f1e0ff */
[----:B------:R-:W-:Y:S02]  /*34d0*/  IADD3.X R3, PT, PT, RZ, R3, RZ, P0, !PT ;  /* 0x00000003ff037210 */ /* 0x000fe400007fe4ff */
[----:B------:R-:W-:Y:S01]  /*34e0*/  PLOP3.LUT P0, PT, PT, PT, PT, 0x80, 0x8 ;  /* 0x000000000008781c */ /* 0x000fe20003f0f070 */
[----:B------:R-:W-:-:S12]  /*34f0*/  @!P1 BRA `(.L_x_52) ;  /* 0x0000000000c09947 */ /* 0x000fd80003800000 */
[----:B------:R-:W-:Y:S02]  /*3500*/  PLOP3.LUT P0, PT, PT, PT, PT, 0x8, 0x80 ;  /* 0x000000000080781c */ /* 0x000fe40003f0e170 */
[----:B------:R-:W-:-:S11]  /*3510*/  IADD3 R13, PT, PT, R9, -0xc00, RZ ;  /* 0xfffff400090d7810 */ /* 0x000fd60007ffe0ff */
.L_x_53:
[----:B------:R-:W0:Y:S01]  /*3520*/  LDC.64 R4, c[0x0][0x380] ;  /* 0x0000e000ff047b82 */ /* 0x000e220000000a00 */
[----:B------:R-:W2:Y:S01]  /*3530*/  LDG.E.CONSTANT R12, desc[UR6][R2.64+-0x400] ;  /* 0xfffc0006020c7981 */ /* 0x000ea2000c1e9900 */
[----:B------:R-:W-:-:S03]  /*3540*/  IADD3 R25, PT, PT, R11, 0x400, RZ ;  /* 0x000004000b197810 */ /* 0x000fc60007ffe0ff */
[----:B------:R-:W3:Y:S04]  /*3550*/  LDG.E.CONSTANT R20, desc[UR6][R2.64] ;  /* 0x0000000602147981 */ /* 0x000ee8000c1e9900 */
[----:B------:R-:W4:Y:S01]  /*3560*/  LDG.E.CONSTANT R19, desc[UR6][R2.64+0x400] ;  /* 0x0004000602137981 */ /* 0x000f22000c1e9900 */
[----:B------:R-:W-:-:S03]  /*3570*/  IADD3 R7, PT, PT, R11, 0x800, RZ ;  /* 0x000008000b077810 */ /* 0x000fc60007ffe0ff */
[----:B------:R-:W5:Y:S04]  /*3580*/  LDG.E.CONSTANT R17, desc[UR6][R2.64+0xc00] ;  /* 0x000c000602117981 */ /* 0x000f68000c1e9900 */
[----:B------:R-:W5:Y:S01]  /*3590*/  LDG.E.CONSTANT R16, desc[UR6][R2.64+0x1000] ;  /* 0x0010000602107981 */ /* 0x000f62000c1e9900 */
[----:B------:R-:W-:-:S03]  /*35a0*/  IADD3 R23, PT, PT, R11, 0xc00, RZ ;  /* 0x00000c000b177810 */ /* 0x000fc60007ffe0ff */
[----:B------:R-:W5:Y:S01]  /*35b0*/  LDG.E.CONSTANT R22, desc[UR6][R2.64+0x1c00] ;  /* 0x001c000602167981 */ /* 0x000f62000c1e9900 */
[----:B0-----:R-:W-:-:S03]  /*35c0*/  IMAD.WIDE.U32 R14, R11, 0x4, R4 ;  /* 0x000000040b0e7825 */ /* 0x001fc600078e0004 */
[----:B------:R-:W5:Y:S04]  /*35d0*/  LDG.E.CONSTANT R21, desc[UR6][R2.64+0x2000] ;  /* 0x0020000602157981 */ /* 0x000f68000c1e9900 */
[----:B------:R-:W5:Y:S04]  /*35e0*/  LDG.E.CONSTANT R26, desc[UR6][R2.64+0x3000] ;  /* 0x00300006021a7981 */ /* 0x000f68000c1e9900 */
[----:B------:R-:W2:Y:S01]  /*35f0*/  LDG.E.CONSTANT R15, desc[UR6][R14.64] ;  /* 0x000000060e0f7981 */ /* 0x000ea2000c1e9900 */
[----:B------:R-:W-:-:S05]  /*3600*/  IMAD.WIDE.U32 R24, R25, 0x4, R4 ;  /* 0x0000000419187825 */ /* 0x000fca00078e0004 */
[----:B------:R-:W5:Y:S01]  /*3610*/  LDG.E.CONSTANT R18, desc[UR6][R24.64] ;  /* 0x0000000618127981 */ /* 0x000f62000c1e9900 */
[----:B------:R-:W-:-:S03]  /*3620*/  IMAD.WIDE.U32 R6, R7, 0x4, R4 ;  /* 0x0000000407067825 */ /* 0x000fc600078e0004 */
        /* <DEDUP_REMOVED lines=8> */
[----:B------:R-:W-:Y:S01]  /*36b0*/  ISETP.GE.AND P1, PT, R10, R13, PT ;  /* 0x0000000d0a00720c */ /* 0x000fe20003f26270 */
[----:B------:R-:W-:Y:S01]  /*36c0*/  VIADD R11, R11, 0x1000 ;  /* 0x000010000b0b7836 */ /* 0x000fe20000000000 */
[----:B0-----:R-:W-:-:S04]  /*36d0*/  IADD3 R2, P2, PT, R2, 0x4000, RZ ;  /* 0x0000400002027810 */ /* 0x001fc80007f5e0ff */
        /* <DEDUP_REMOVED lines=18> */
.L_x_52:
[----:B------:R-:W-:Y:S05]  /*3800*/  BSYNC.RECONVERGENT B2 ;  /* 0x0000000000027941 */ /* 0x000fea0003800200 */
.L_x_51:
[----:B------:R-:W-:Y:S01]  /*3810*/  IADD3 R4, PT, PT, R9, -R10, RZ ;  /* 0x8000000a09047210 */ /* 0x000fe20007ffe0ff */
[----:B------:R-:W-:Y:S03]  /*3820*/  BSSY.RECONVERGENT B2, `(.L_x_54) ;  /* 0x000001e000027945 */ /* 0x000fe60003800200 */
[----:B------:R-:W-:-:S13]  /*3830*/  ISETP.GT.AND P1, PT, R4, 0x400, PT ;  /* 0x000004000400780c */ /* 0x000fda0003f24270 */
[----:B------:R-:W-:Y:S05]  /*3840*/  @!P1 BRA `(.L_x_55) ;  /* 0x00000000006c9947 */ /* 0x000fea0003800000 */
[----:B------:R-:W0:Y:S01]  /*3850*/  LDC.64 R6, c[0x0][0x380] ;  /* 0x0000e000ff067b82 */ /* 0x000e220000000a00 */
[----:B------:R-:W2:Y:S01]  /*3860*/  LDG.E.CONSTANT R13, desc[UR6][R2.64+-0x400] ;  /* 0xfffc0006020d7981 */ /* 0x000ea2000c1e9900 */
[----:B------:R-:W-:-:S03]  /*3870*/  IADD3 R17, PT, PT, R11, 0x400, RZ ;  /* 0x000004000b117810 */ /* 0x000fc60007ffe0ff */
[----:B------:R-:W3:Y:S04]  /*3880*/  LDG.E.CONSTANT R15, desc[UR6][R2.64] ;  /* 0x00000006020f7981 */ /* 0x000ee8000c1e9900 */
[----:B------:R-:W4:Y:S04]  /*3890*/  LDG.E.CONSTANT R19, desc[UR6][R2.64+0xc00] ;  /* 0x000c000602137981 */ /* 0x000f28000c1e9900 */
[----:B------:R-:W5:Y:S04]  /*38a0*/  LDG.E.CONSTANT R21, desc[UR6][R2.64+0x1000] ;  /* 0x0010000602157981 */ /* 0x000f68000c1e9900 */
[----:B------:R-:W5:Y:S01]  /*38b0*/  LDG.E.CONSTANT R23, desc[UR6][R2.64+0x1400] ;  /* 0x0014000602177981 */ /* 0x000f62000c1e9900 */
[----:B0-----:R-:W-:-:S06]  /*38c0*/  IMAD.WIDE.U32 R4, R11, 0x4, R6 ;  /* 0x000000040b047825 */ /* 0x001fcc00078e0006 */
[----:B------:R0:W2:Y:S01]  /*38d0*/  LDG.E.CONSTANT R5, desc[UR6][R4.64] ;  /* 0x0000000604057981 */ /* 0x0000a2000c1e9900 */
[----:B------:R-:W-:-:S03]  /*38e0*/  IMAD.WIDE.U32 R6, R17, 0x4, R6 ;  /* 0x0000000411067825 */ /* 0x000fc600078e0006 */
[----:B------:R1:W4:Y:S04]  /*38f0*/  LDG.E.CONSTANT R17, desc[UR6][R2.64+0x400] ;  /* 0x0004000602117981 */ /* 0x000328000c1e9900 */
[----:B------:R-:W5:Y:S01]  /*3900*/  LDG.E.CONSTANT R7, desc[UR6][R6.64] ;  /* 0x0000000606077981 */ /* 0x000f62000c1e9900 */
[----:B0-----:R-:W-:Y:S02]  /*3910*/  IADD3 R4, P1, PT, R2, 0x2000, RZ ;  /* 0x0000200002047810 */ /* 0x001fe40007f3e0ff */
[----:B------:R-:W-:Y:S02]  /*3920*/  PLOP3.LUT P0, PT, PT, PT, PT, 0x8, 0x80 ;  /* 0x000000000080781c */ /* 0x000fe40003f0e170 */
[----:B------:R-:W-:Y:S02]  /*3930*/  IADD3 R10, PT, PT, R10, 0x800, RZ ;  /* 0x000008000a0a7810 */ /* 0x000fe40007ffe0ff */
[----:B------:R-:W-:-:S02]  /*3940*/  IADD3 R11, PT, PT, R11, 0x800, RZ ;  /* 0x000008000b0b7810 */ /* 0x000fc40007ffe0ff */
[----:B-1----:R-:W-:Y:S01]  /*3950*/  MOV R2, R4 ;  /* 0x0000000400027202 */ /* 0x002fe20000000f00 */
[----:B--2---:R-:W-:-:S04]  /*3960*/  FADD R0, R0, R5 ;  /* 0x0000000500007221 */ /* 0x004fc80000000000 */
[----:B------:R-:W-:-:S04]  /*3970*/  FADD R0, R0, R13 ;  /* 0x0000000d00007221 */ /* 0x000fc80000000000 */
[----:B---3--:R-:W-:-:S04]  /*3980*/  FADD R0, R0, R15 ;  /* 0x0000000f00007221 */ /* 0x008fc80000000000 */
[----:B----4-:R-:W-:-:S04]  /*3990*/  FADD R0, R0, R17 ;  /* 0x0000001100007221 */ /* 0x010fc80000000000 */
[----:B-----5:R-:W-:-:S04]  /*39a0*/  FADD R0, R0, R7 ;  /* 0x0000000700007221 */ /* 0x020fc80000000000 */
[----:B------:R-:W-:Y:S01]  /*39b0*/  FADD R0, R0, R19 ;  /* 0x0000001300007221 */ /* 0x000fe20000000000 */
[----:B------:R-:W-:-:S03]  /*39c0*/  IADD3.X R5, PT, PT, RZ, R3, RZ, P1, !PT ;  /* 0x00000003ff057210 */ /* 0x000fc60000ffe4ff */
[----:B------:R-:W-:Y:S01]  /*39d0*/  FADD R0, R0, R21 ;  /* 0x0000001500007221 */ /* 0x000fe20000000000 */
[----:B------:R-:W-:-:S03]  /*39e0*/  MOV R3, R5 ;  /* 0x0000000500037202 */ /* 0x000fc60000000f00 */
[----:B------:R-:W-:-:S07]  /*39f0*/  FADD R0, R0, R23 ;  /* 0x0000001700007221 */ /* 0x000fce0000000000 */
.L_x_55:
[----:B------:R-:W-:Y:S05]  /*3a00*/  BSYNC.RECONVERGENT B2 ;  /* 0x0000000000027941 */ /* 0x000fea0003800200 */
.L_x_54:
[----:B------:R-:W-:-:S13]  /*3a10*/  ISETP.LT.OR P0, PT, R10, R9, P0 ;  /* 0x000000090a00720c */ /* 0x000fda0000701670 */
[----:B------:R-:W-:Y:S05]  /*3a20*/  @!P0 BRA `(.L_x_47) ;  /* 0x0000000000288947 */ /* 0x000fea0003800000 */
[----:B------:R-:W0:Y:S01]  /*3a30*/  LDC.64 R4, c[0x0][0x380] ;  /* 0x0000e000ff047b82 */ /* 0x000e220000000a00 */
[----:B------:R-:W2:Y:S04]  /*3a40*/  LDG.E.CONSTANT R7, desc[UR6][R2.64+-0x400] ;  /* 0xfffc000602077981 */ /* 0x000ea8000c1e9900 */
[----:B------:R-:W3:Y:S01]  /*3a50*/  LDG.E.CONSTANT R9, desc[UR6][R2.64] ;  /* 0x0000000602097981 */ /* 0x000ee2000c1e9900 */
[----:B0-----:R-:W-:-:S03]  /*3a60*/  IMAD.WIDE.U32 R4, R11, 0x4, R4 ;  /* 0x000000040b047825 */ /* 0x001fc600078e0004 */
[----:B------:R-:W4:Y:S04]  /*3a70*/  LDG.E.CONSTANT R11, desc[UR6][R2.64+0x400] ;  /* 0x00040006020b7981 */ /* 0x000f28000c1e9900 */
[----:B------:R-:W5:Y:S02]  /*3a80*/  LDG.E.CONSTANT R5, desc[UR6][R4.64] ;  /* 0x0000000604057981 */ /* 0x000f64000c1e9900 */
[----:B-----5:R-:W-:-:S04]  /*3a90*/  FADD R0, R0, R5 ;  /* 0x0000000500007221 */ /* 0x020fc80000000000 */
[----:B--2---:R-:W-:-:S04]  /*3aa0*/  FADD R0, R0, R7 ;  /* 0x0000000700007221 */ /* 0x004fc80000000000 */
[----:B---3--:R-:W-:-:S04]  /*3ab0*/  FADD R0, R0, R9 ;  /* 0x0000000900007221 */ /* 0x008fc80000000000 */
[----:B----4-:R-:W-:-:S07]  /*3ac0*/  FADD R0, R0, R11 ;  /* 0x0000000b00007221 */ /* 0x010fce0000000000 */
.L_x_47:
[----:B------:R-:W-:Y:S05]  /*3ad0*/  BSYNC.RECONVERGENT B1 ;  /* 0x0000000000017941 */ /* 0x000fea0003800200 */
.L_x_45:
[----:B------:R-:W0:Y:S01]  /*3ae0*/  S2R R6, SR_LANEID ;  /* 0x0000000000067919 */ /* 0x000e220000000000 */
[----:B------:R-:W-:-:S05]  /*3af0*/  MOV R3, R0 ;  /* 0x0000000000037202 */ /* 0x000fca0000000f00 */
        /* <DEDUP_REMOVED lines=30> */
[----:B------:R-:W1:Y:S04]  /*3ce0*/  LDS R3, [UR4+0xc] ;  /* 0x00000c04ff037984 */ /* 0x000e680008000800 */
[----:B0-----:R-:W0:Y:S04]  /*3cf0*/  LDS.128 R4, [UR4+0x10] ;  /* 0x00001004ff047984 */ /* 0x001e280008000c00 */
[----:B------:R-:W2:Y:S01]  /*3d00*/  LDS.64 R8, [UR4+0x20] ;  /* 0x00002004ff087984 */ /* 0x000ea20008000a00 */
[----:B-1----:R-:W-:-:S04]  /*3d10*/  FADD R3, R0, R3 ;  /* 0x0000000300037221 */ /* 0x002fc80000000000 */
[----:B0-----:R-:W-:-:S04]  /*3d20*/  FADD R4, R3, R4 ;  /* 0x0000000403047221 */ /* 0x001fc80000000000 */
[----:B------:R-:W-:-:S04]  /*3d30*/  FADD R5, R4, R5 ;  /* 0x0000000504057221 */ /* 0x000fc80000000000 */
[----:B------:R-:W-:-:S04]  /*3d40*/  FADD R6, R5, R6 ;  /* 0x0000000605067221 */ /* 0x000fc80000000000 */
[----:B------:R-:W-:-:S04]  /*3d50*/  FADD R7, R6, R7 ;  /* 0x0000000706077221 */ /* 0x000fc80000000000 */
[----:B--2---:R-:W-:-:S04]  /*3d60*/  FADD R8, R7, R8 ;  /* 0x0000000807087221 */ /* 0x004fc80000000000 */
[----:B------:R-:W-:-:S07]  /*3d70*/  FADD R0, R8, R9 ;  /* 0x0000000908007221 */ /* 0x000fce0000000000 */
.L_x_17:
[----:B------:R-:W-:Y:S05]  /*3d80*/  BSYNC.RECONVERGENT B0 ;  /* 0x0000000000007941 */ /* 0x000fea0003800200 */
.L_x_1:
[----:B------:R-:W-:Y:S05]  /*3d90*/  @P0 EXIT ;  /* 0x000000000000094d */ /* 0x000fea0003800000 */
[----:B------:R-:W5:Y:S01]  /*3da0*/  LDCU UR4, c[0x0][0x398] ;  /* 0x00007300ff0477ac */ /* 0x000f620008000800 */
[----:B01234-:R-:W0:Y:S01]  /*3db0*/  LDC.64 R2, c[0x0][0x388] ;  /* 0x0000e200ff027b82 */ /* 0x01fe220000000a00 */
[----:B-----5:R-:W-:-:S05]  /*3dc0*/  I2FP.F32.S32 R5, UR4 ;  /* 0x0000000400057c45 */ /* 0x020fca0008201400 */
[----:B------:R-:W-:-:S06]  /*3dd0*/  FADD R5, R5, R0 ;  /* 0x0000000005057221 */ /* 0x000fcc0000000000 */
[----:B------:R-:W0:Y:S02]  /*3de0*/  F2I.TRUNC.NTZ R5, R5 ;  /* 0x0000000500057305 */ /* 0x000e24000020f100 */
[----:B0-----:R-:W-:Y:S01]  /*3df0*/  STG.E desc[UR6][R2.64], R5 ;  /* 0x0000000502007986 */ /* 0x001fe2000c101906 */
[----:B------:R-:W-:Y:S05]  /*3e00*/  EXIT ;  /* 0x000000000000794d */ /* 0x000fea0003800000 */
.L_x_56:
[----:B------:R-:W-:-:S00]  /*3e10*/  BRA `(.L_x_56) ;  /* 0xfffffffc00fc7947 */ /* 0x000fc0000383ffff */
[----:B------:R-:W-:-:S00]  /*3e20*/  NOP ;  /* 0x0000000000007918 */ /* 0x000fc00000000000 */
        /* <DEDUP_REMOVED lines=13> */
.L_x_282:


//--------------------- .text._ZN3cub18CUB_300001_SM_10006detail6reduce18DeviceReduceKernelINS2_10policy_hubIfyN4cuda3std3__44plusIfEEE10Policy1000EN6thrust24THRUST_300001_SM_1000_NS6detail15normal_iteratorINSD_10device_ptrIfEEEEyS9_fNS7_10__identityEEEvT0_PT3_T1_NS0_13GridEvenShareISN_EET2_T4_ --------------------------
	.section	.text._ZN3cub18CUB_300001_SM_10006detail6reduce18DeviceReduceKernelINS2_10policy_hubIfyN4cuda3std3__44plusIfEEE10Policy1000EN6thrust24THRUST_300001_SM_1000_NS6detail15normal_iteratorINSD_10device_ptrIfEEEEyS9_fNS7_10__identityEEEvT0_PT3_T1_NS0_13GridEvenShareISN_EET2_T4_,"ax",@progbits
	.align	128
        .global         _ZN3cub18CUB_300001_SM_10006detail6reduce18DeviceReduceKernelINS2_10policy_hubIfyN4cuda3std3__44plusIfEEE10Policy1000EN6thrust24THRUST_300001_SM_1000_NS6detail15normal_iteratorINSD_10device_ptrIfEEEEyS9_fNS7_10__identityEEEvT0_PT3_T1_NS0_13GridEvenShareISN_EET2_T4_
        .type           _ZN3cub18CUB_300001_SM_10006detail6reduce18DeviceReduceKernelINS2_10policy_hubIfyN4cuda3std3__44plusIfEEE10Policy1000EN6thrust24THRUST_300001_SM_1000_NS6detail15normal_iteratorINSD_10device_ptrIfEEEEyS9_fNS7_10__identityEEEvT0_PT3_T1_NS0_13GridEvenShareISN_EET2_T4_,@function
        .size           _ZN3cub18CUB_300001_SM_10006detail6reduce18DeviceReduceKernelINS2_10policy_hubIfyN4cuda3std3__44plusIfEEE10Policy1000EN6thrust24THRUST_300001_SM_1000_NS6detail15normal_iteratorINSD_10device_ptrIfEEEEyS9_fNS7_10__identityEEEvT0_PT3_T1_NS0_13GridEvenShareISN_EET2_T4_,(.L_x_283 - _ZN3cub18CUB_300001_SM_10006detail6reduce18DeviceReduceKernelINS2_10policy_hubIfyN4cuda3std3__44plusIfEEE10Policy1000EN6thrust24THRUST_300001_SM_1000_NS6detail15normal_iteratorINSD_10device_ptrIfEEEEyS9_fNS7_10__identityEEEvT0_PT3_T1_NS0_13GridEvenShareISN_EET2_T4_)
        .other          _ZN3cub18CUB_300001_SM_10006detail6reduce18DeviceReduceKernelINS2_10policy_hubIfyN4cuda3std3__44plusIfEEE10Policy1000EN6thrust24THRUST_300001_SM_1000_NS6detail15normal_iteratorINSD_10device_ptrIfEEEEyS9_fNS7_10__identityEEEvT0_PT3_T1_NS0_13GridEvenShareISN_EET2_T4_,@"STO_CUDA_ENTRY STV_DEFAULT"
_ZN3cub18CUB_300001_SM_10006detail6reduce18DeviceReduceKernelINS2_10policy_hubIfyN4cuda3std3__44plusIfEEE10Policy1000EN6thrust24THRUST_300001_SM_1000_NS6detail15normal_iteratorINSD_10device_ptrIfEEEEyS9_fNS7_10__identityEEEvT0_PT3_T1_NS0_13GridEvenShareISN_EET2_T4_:
.text._ZN3cub18CUB_300001_SM_10006detail6reduce18DeviceReduceKernelINS2_10policy_hubIfyN4cuda3std3__44plusIfEEE10Policy1000EN6thrust24THRUST_300001_SM_1000_NS6detail15normal_iteratorINSD_10device_ptrIfEEEEyS9_fNS7_10__identityEEEvT0_PT3_T1_NS0_13GridEvenShareISN_EET2_T4_:
[----:B------:R-:W-:Y:S08]  /*0000*/  LDC R1, c[0x0][0x37c] ;  /* 0x0000df00ff017b82 */ /* 0x000ff00000000800 */
[----:B------:R-:W0:Y:S01]  /*0010*/  S2UR UR16, SR_CTAID.X ;  /* 0x00000000001079c3 */ /* 0x000e220000002500 */
[----:B------:R-:W1:Y:S01]  /*0020*/  LDCU.64 UR8, c[0x0][0x3b8] ;  /* 0x00007700ff0877ac */ /* 0x000e620008000a00 */
[----:B------:R-:W-:Y:S01]  /*0030*/  BSSY.RECONVERGENT B0, `(.L_x_57) ;  /* 0x0000229000007945 */ /* 0x000fe20003800200 */
[----:B------:R-:W2:Y:S01]  /*0040*/  LDCU UR5, c[0x0][0x3c0] ;  /* 0x00007800ff0577ac */ /* 0x000ea20008000800 */
[----:B------:R-:W3:Y:S01]  /*0050*/  LDCU.64 UR14, c[0x0][0x358] ;  /* 0x00006b00ff0e77ac */ /* 0x000ee20008000a00 */
[----:B-1----:R-:W-:-:S02]  /*0060*/  IMAD.U32 R2, RZ, RZ, UR8 ;  /* 0x00000008ff027e24 */ /* 0x002fc4000f8e00ff */
[----:B------:R-:W-:Y:S01]  /*0070*/  IMAD.U32 R3, RZ, RZ, UR9 ;  /* 0x00000009ff037e24 */ /* 0x000fe2000f8e00ff */
[----:B--2---:R-:W-:Y:S02]  /*0080*/  USHF.L.U32 UR5, UR5, 0xc, URZ ;  /* 0x0000000c05057899 */ /* 0x004fe400080006ff */
[----:B0-----:R-:W-:Y:S02]  /*0090*/  USHF.L.U32 UR7, UR16, 0xc, URZ ;  /* 0x0000000c10077899 */ /* 0x001fe400080006ff */
[----:B------:R-:W-:-:S04]  /*00a0*/  USHF.R.S32.HI UR4, URZ, 0x1f, UR5 ;  /* 0x0000001fff047899 */ /* 0x000fc80008011405 */
[----:B------:R-:W-:-:S04]  /*00b0*/  IADD3 R23, P1, PT, R2, -UR7, RZ ;  /* 0x8000000702177c10 */ /* 0x000fc8000ff3e0ff */
[----:B------:R-:W-:Y:S02]  /*00c0*/  ISETP.GT.U32.AND P0, PT, R23, 0xfff, PT ;  /* 0x00000fff1700780c */ /* 0x000fe40003f04070 */
[----:B------:R-:W-:-:S04]  /*00d0*/  IADD3.X R22, PT, PT, R3, -0x1, RZ, P1, !PT ;  /* 0xffffffff03167810 */ /* 0x000fc80000ffe4ff */
[----:B------:R-:W-:-:S13]  /*00e0*/  ISETP.GT.U32.AND.EX P0, PT, R22, RZ, PT, P0 ;  /* 0x000000ff1600720c */ /* 0x000fda0003f04100 */
[----:B---3--:R-:W-:Y:S05]  /*00f0*/  @P0 BRA `(.L_x_58) ;  /* 0x0000000c00c40947 */ /* 0x008fea0003800000 */
[----:B------:R-:W0:Y:S01]  /*0100*/  S2R R0, SR_TID.X ;  /* 0x0000000000007919 */ /* 0x000e220000002100 */
[----:B------:R-:W-:Y:S01]  /*0110*/  IADD3 R5, PT, PT, R2, -UR7, RZ ;  /* 0x8000000702057c10 */ /* 0x000fe2000fffe0ff */
[----:B------:R-:W-:Y:S01]  /*0120*/  BSSY.RECONVERGENT B1, `(.L_x_59) ;  /* 0x000000a000017945 */ /* 0x000fe20003800200 */
[----:B------:R-:W-:Y:S02]  /*0130*/  IMAD.MOV.U32 R4, RZ, RZ, RZ ;  /* 0x000000ffff047224 */ /* 0x000fe400078e00ff */
[----:B0-----:R-:W-:Y:S02]  /*0140*/  ISETP.GE.AND P0, PT, R0, R5, PT ;  /* 0x000000050000720c */ /* 0x001fe40003f06270 */
[----:B------:R-:W-:-:S11]  /*0150*/  MOV R6, R0 ;  /* 0x0000000000067202 */ /* 0x000fd60000000f00 */
[----:B------:R-:W-:Y:S05]  /*0160*/  @P0 BRA `(.L_x_60) ;  /* 0x0000000000140947 */ /* 0x000fea0003800000 */
[----:B------:R-:W0:Y:S01]  /*0170*/  LDC.64 R8, c[0x0][0x380] ;  /* 0x0000e000ff087b82 */ /* 0x000e220000000a00 */
[----:B------:R-:W-:-:S04]  /*0180*/  VIADD R3, R0, UR7 ;  /* 0x0000000700037c36 */ /* 0x000fc80008000000 */
[----:B0-----:R-:W-:-:S05]  /*0190*/  IMAD.WIDE.U32 R8, R3, 0x4, R8 ;  /* 0x0000000403087825 */ /* 0x001fca00078e0008 */
[----:B------:R0:W5:Y:S01]  /*01a0*/  LDG.E R4, desc[UR14][R8.64] ;  /* 0x0000000e08047981 */ /* 0x000162000c1e1900 */
[----:B------:R-:W-:-:S07]  /*01b0*/  IADD3 R6, PT, PT, R0, 0x100, RZ ;  /* 0x0000010000067810 */ /* 0x000fce0007ffe0ff */
.L_x_60:
[----:B------:R-:W-:Y:S05]  /*01c0*/  BSYNC.RECONVERGENT B1 ;  /* 0x0000000000017941 */ /* 0x000fea0003800200 */
.L_x_59:
[----:B------:R-:W-:Y:S01]  /*01d0*/  ISETP.GE.AND P0, PT, R6, R5, PT ;  /* 0x000000050600720c */ /* 0x000fe20003f06270 */
[----:B------:R-:W-:-:S12]  /*01e0*/  BSSY.RECONVERGENT B1, `(.L_x_61) ;  /* 0x0000079000017945 */ /* 0x000fd80003800200 */
[----:B------:R-:W-:Y:S05]  /*01f0*/  @P0 BRA `(.L_x_62) ;  /* 0x0000000400dc0947 */ /* 0x000fea0003800000 */
[----:B------:R-:W-:Y:S01]  /*0200*/  LOP3.LUT R3, RZ, R6, RZ, 0x33, !PT ;  /* 0x00000006ff037212 */ /* 0x000fe200078e33ff */
[----:B------:R-:W-:Y:S03]  /*0210*/  BSSY.RECONVERGENT B2, `(.L_x_63) ;  /* 0x0000037000027945 */ /* 0x000fe60003800200 */
[----:B------:R-:W-:-:S04]  /*0220*/  IADD3 R3, PT, PT, R2, -UR7, R3 ;  /* 0x8000000702037c10 */ /* 0x000fc8000fffe003 */
[C---:B------:R-:W-:Y:S02]  /*0230*/  ISETP.GE.U32.AND P1, PT, R3.reuse, 0xf00, PT ;  /* 0x00000f000300780c */ /* 0x040fe40003f26070 */
[----:B------:R-:W-:-:S04]  /*0240*/  LEA.HI R7, R3, 0x1, RZ, 0x18 ;  /* 0x0000000103077811 */ /* 0x000fc800078fc0ff */
[----:B------:R-:W-:-:S04]  /*0250*/  LOP3.LUT R22, R7, 0xf, RZ, 0xc0, !PT ;  /* 0x0000000f07167812 */ /* 0x000fc800078ec0ff */
[----:B------:R-:W-:-:S03]  /*0260*/  ISETP.NE.AND P0, PT, R22, RZ, PT ;  /* 0x000000ff1600720c */ /* 0x000fc60003f05270 */
[----:B------:R-:W-:Y:S10]  /*0270*/  @!P1 BRA `(.L_x_64) ;  /* 0x0000000000c09947 */ /* 0x000ff40003800000 */
[----:B------:R-:W1:Y:S01]  /*0280*/  LDCU.64 UR8, c[0x0][0x380] ;  /* 0x00007000ff0877ac */ /* 0x000e620008000a00 */
[----:B------:R-:W-:Y:S01]  /*0290*/  IMAD.WIDE.U32 R2, R6, 0x4, RZ ;  /* 0x0000000406027825 */ /* 0x000fe200078e00ff */
[----:B------:R-:W-:Y:S01]  /*02a0*/  LOP3.LUT R11, R7, 0x1fffff0, RZ, 0xc0, !PT ;  /* 0x01fffff0070b7812 */ /* 0x000fe200078ec0ff */
[----:B------:R-:W-:-:S04]  /*02b0*/  UIMAD.WIDE.U32 UR4, UR16, 0x4000, URZ ;  /* 0x00004000100478a5 */ /* 0x000fc8000f8e00ff */
[----:B------:R-:W-:Y:S02]  /*02c0*/  IMAD.MOV R11, RZ, RZ, -R11 ;  /* 0x000000ffff0b7224 */ /* 0x000fe400078e0a0b */
[----:B------:R-:W-:Y:S02]  /*02d0*/  LOP3.LUT R2, R2, UR4, RZ, 0xfc, !PT ;  /* 0x0000000402027c12 */ /* 0x000fe4000f8efcff */
[----:B------:R-:W-:Y:S02]  /*02e0*/  LOP3.LUT R3, R3, UR5, RZ, 0xfc, !PT ;  /* 0x0000000503037c12 */ /* 0x000fe4000f8efcff */
[----:B-1----:R-:W-:-:S04]  /*02f0*/  IADD3 R2, P1, PT, R2, UR8, RZ ;  /* 0x0000000802027c10 */ /* 0x002fc8000ff3e0ff */
[----:B------:R-:W-:-:S04]  /*0300*/  IADD3 R2, P2, PT, R2, 0x2000, RZ ;  /* 0x0000200002027810 */ /* 0x000fc80007f5e0ff */
[----:B------:R-:W-:-:S09]  /*0310*/  IADD3.X R3, PT, PT, RZ, UR9, R3, P2, P1 ;  /* 0x00000009ff037c10 */ /* 0x000fd200097e2403 */
.L_x_65:
[----:B------:R-:W2:Y:S04]  /*0320*/  LDG.E R21, desc[UR14][R2.64+-0x2000] ;  /* 0xffe0000e02157981 */ /* 0x000ea8000c1e1900 */
[----:B------:R-:W3:Y:S04]  /*0330*/  LDG.E R20, desc[UR14][R2.64+-0x1c00] ;  /* 0xffe4000e02147981 */ /* 0x000ee8000c1e1900 */
[----:B------:R-:W4:Y:S04]  /*0340*/  LDG.E R23, desc[UR14][R2.64+-0x1800] ;  /* 0xffe8000e02177981 */ /* 0x000f28000c1e1900 */
        /* <DEDUP_REMOVED lines=11> */
[----:B0-----:R-:W4:Y:S04]  /*0400*/  LDG.E R9, desc[UR14][R2.64+0x1800] ;  /* 0x0018000e02097981 */ /* 0x001f28000c1e1900 */
[----:B------:R0:W4:Y:S01]  /*0410*/  LDG.E R8, desc[UR14][R2.64+0x1c00] ;  /* 0x001c000e02087981 */ /* 0x000122000c1e1900 */
[----:B------:R-:W-:-:S02]  /*0420*/  IADD3 R11, PT, PT, R11, 0x10, RZ ;  /* 0x000000100b0b7810 */ /* 0x000fc40007ffe0ff */
[----:B------:R-:W-:Y:S02]  /*0430*/  IADD3 R6, PT, PT, R6, 0x1000, RZ ;  /* 0x0000100006067810 */ /* 0x000fe40007ffe0ff */
[----:B------:R-:W-:Y:S02]  /*0440*/  ISETP.NE.AND P1, PT, R11, RZ, PT ;  /* 0x000000ff0b00720c */ /* 0x000fe40003f25270 */
[----:B0-----:R-:W-:-:S05]  /*0450*/  IADD3 R2, P2, PT, R2, 0x4000, RZ ;  /* 0x0000400002027810 */ /* 0x001fca0007f5e0ff */
[----:B------:R-:W-:Y:S02]  /*0460*/  IMAD.X R3, RZ, RZ, R3, P2 ;  /* 0x000000ffff037224 */ /* 0x000fe400010e0603 */
        /* <DEDUP_REMOVED lines=16> */
[----:B------:R-:W-:Y:S06]  /*0570*/  @P1 BRA `(.L_x_65) ;  /* 0xfffffffc00681947 */ /* 0x000fec000383ffff */
.L_x_64:
[----:B------:R-:W-:Y:S05]  /*0580*/  BSYNC.RECONVERGENT B2 ;  /* 0x0000000000027941 */ /* 0x000fea0003800200 */
.L_x_63:
[----:B------:R-:W-:Y:S05]  /*0590*/  @!P0 BRA `(.L_x_62) ;  /* 0x0000000000f48947 */ /* 0x000fea0003800000 */
[----:B------:R-:W-:Y:S01]  /*05a0*/  ISETP.GE.U32.AND P0, PT, R22, 0x8, PT ;  /* 0x000000081600780c */ /* 0x000fe20003f06070 */
[----:B------:R-:W-:Y:S01]  /*05b0*/  BSSY.RECONVERGENT B2, `(.L_x_66) ;  /* 0x000001a000027945 */ /* 0x000fe20003800200 */
[----:B------:R-:W-:-:S04]  /*05c0*/  LOP3.LUT R10, R7, 0x7, RZ, 0xc0, !PT ;  /* 0x00000007070a7812 */ /* 0x000fc800078ec0ff */
[----:B------:R-:W-:-:S07]  /*05d0*/  ISETP.NE.AND P1, PT, R10, RZ, PT ;  /* 0x000000ff0a00720c */ /* 0x000fce0003f25270 */
[----:B------:R-:W-:Y:S06]  /*05e0*/  @!P0 BRA `(.L_x_67) ;  /* 0x0000000000588947 */ /* 0x000fec0003800000 */
[----:B------:R-:W1:Y:S01]  /*05f0*/  LDCU.64 UR4, c[0x0][0x380] ;  /* 0x00007000ff0477ac */ /* 0x000e620008000a00 */
[----:B------:R-:W-:-:S04]  /*0600*/  IADD3 R3, P0, PT, R6, UR7, RZ ;  /* 0x0000000706037c10 */ /* 0x000fc8000ff1e0ff */
[----:B0-----:R-:W-:Y:S02]  /*0610*/  LEA.HI.X.SX32 R8, R6, RZ, 0x1, P0 ;  /* 0x000000ff06087211 */ /* 0x001fe400000f0eff */
[----:B-1----:R-:W-:-:S04]  /*0620*/  LEA R2, P0, R3, UR4, 0x2 ;  /* 0x0000000403027c11 */ /* 0x002fc8000f8010ff */
[----:B------:R-:W-:-:S05]  /*0630*/  LEA.HI.X R3, R3, UR5, R8, 0x2, P0 ;  /* 0x0000000503037c11 */ /* 0x000fca00080f1408 */
[----:B------:R-:W2:Y:S04]  /*0640*/  LDG.E R9, desc[UR14][R2.64] ;  /* 0x0000000e02097981 */ /* 0x000ea8000c1e1900 */
[----:B------:R-:W3:Y:S04]  /*0650*/  LDG.E R8, desc[UR14][R2.64+0x400] ;  /* 0x0004000e02087981 */ /* 0x000ee8000c1e1900 */
[----:B------:R-:W4:Y:S04]  /*0660*/  LDG.E R11, desc[UR14][R2.64+0x800] ;  /* 0x0008000e020b7981 */ /* 0x000f28000c1e1900 */
[----:B------:R-:W4:Y:S04]  /*0670*/  LDG.E R13, desc[UR14][R2.64+0xc00] ;  /* 0x000c000e020d7981 */ /* 0x000f28000c1e1900 */
[----:B------:R-:W4:Y:S04]  /*0680*/  LDG.E R15, desc[UR14][R2.64+0x1000] ;  /* 0x0010000e020f7981 */ /* 0x000f28000c1e1900 */
[----:B------:R-:W4:Y:S04]  /*0690*/  LDG.E R17, desc[UR14][R2.64+0x1400] ;  /* 0x0014000e02117981 */ /* 0x000f28000c1e1900 */
[----:B------:R-:W4:Y:S04]  /*06a0*/  LDG.E R19, desc[UR14][R2.64+0x1800] ;  /* 0x0018000e02137981 */ /* 0x000f28000c1e1900 */
[----:B------:R-:W4:Y:S01]  /*06b0*/  LDG.E R21, desc[UR14][R2.64+0x1c00] ;  /* 0x001c000e02157981 */ /* 0x000f22000c1e1900 */
[----:B------:R-:W-:-:S02]  /*06c0*/  VIADD R6, R6, 0x800 ;  /* 0x0000080006067836 */ /* 0x000fc40000000000 */
        /* <DEDUP_REMOVED lines=8> */
.L_x_67:
[----:B------:R-:W-:Y:S05]  /*0750*/  BSYNC.RECONVERGENT B2 ;  /* 0x0000000000027941 */ /* 0x000fea0003800200 */
.L_x_66:
        /* <DEDUP_REMOVED lines=14> */
[----:B------:R-:W4:Y:S01]  /*0840*/  LDG.E R13, desc[UR14][R2.64+0xc00] ;  /* 0x000c000e020d7981 */ /* 0x000f22000c1e1900 */
[----:B------:R-:W-:Y:S01]  /*0850*/  IADD3 R6, PT, PT, R6, 0x400, RZ ;  /* 0x0000040006067810 */ /* 0x000fe20007ffe0ff */
[----:B--2--5:R-:W-:-:S04]  /*0860*/  FADD R9, R4, R9 ;  /* 0x0000000904097221 */ /* 0x024fc80000000000 */
[----:B---3--:R-:W-:-:S04]  /*0870*/  FADD R8, R9, R8 ;  /* 0x0000000809087221 */ /* 0x008fc80000000000 */
[----:B----4-:R-:W-:-:S04]  /*0880*/  FADD R8, R8, R11 ;  /* 0x0000000b08087221 */ /* 0x010fc80000000000 */
[----:B------:R-:W-:-:S07]  /*0890*/  FADD R4, R8, R13 ;  /* 0x0000000d08047221 */ /* 0x000fce0000000000 */
.L_x_69:
[----:B------:R-:W-:Y:S05]  /*08a0*/  BSYNC.RECONVERGENT B2 ;  /* 0x0000000000027941 */ /* 0x000fea0003800200 */
.L_x_68:
[----:B------:R-:W-:Y:S05]  /*08b0*/  @!P1 BRA `(.L_x_62) ;  /* 0x00000000002c9947 */ /* 0x000fea0003800000 */
[----:B------:R-:W1:Y:S01]  /*08c0*/  LDC.64 R2, c[0x0][0x380] ;  /* 0x0000e000ff027b82 */ /* 0x000e620000000a00 */
[----:B0-----:R-:W-:Y:S01]  /*08d0*/  IMAD.U32 R9, RZ, RZ, UR16 ;  /* 0x00000010ff097e24 */ /* 0x001fe2000f8e00ff */
[----:B------:R-:W-:-:S03]  /*08e0*/  IADD3 R7, PT, PT, -R7, RZ, RZ ;  /* 0x000000ff07077210 */ /* 0x000fc60007ffe1ff */
[----:B-1----:R-:W-:-:S07]  /*08f0*/  IMAD.WIDE.U32 R2, R9, 0x4000, R2 ;  /* 0x0000400009027825 */ /* 0x002fce00078e0002 */
.L_x_70:
[----:B------:R-:W-:-:S06]  /*0900*/  IMAD.WIDE R8, R6, 0x4, R2 ;  /* 0x0000000406087825 */ /* 0x000fcc00078e0202 */
[----:B------:R-:W2:Y:S01]  /*0910*/  LDG.E R9, desc[UR14][R8.64] ;  /* 0x0000000e08097981 */ /* 0x000ea2000c1e1900 */
[----:B------:R-:W-:Y:S01]  /*0920*/  VIADD R7, R7, 0x1 ;  /* 0x0000000107077836 */ /* 0x000fe20000000000 */
[----:B------:R-:W-:-:S04]  /*0930*/  IADD3 R6, PT, PT, R6, 0x100, RZ ;  /* 0x0000010006067810 */ /* 0x000fc80007ffe0ff */
[----:B------:R-:W-:Y:S01]  /*0940*/  ISETP.NE.AND P0, PT, R7, RZ, PT ;  /* 0x000000ff0700720c */ /* 0x000fe20003f05270 */
[----:B--2--5:R-:W-:-:S12]  /*0950*/  FADD R4, R9, R4 ;  /* 0x0000000409047221 */ /* 0x024fd80000000000 */
[----:B------:R-:W-:Y:S05]  /*0960*/  @P0 BRA `(.L_x_70) ;  /* 0xfffffffc00e40947 */ /* 0x000fea000383ffff */
.L_x_62:
[----:B------:R-:W-:Y:S05]  /*0970*/  BSYNC.RECONVERGENT B1 ;  /* 0x0000000000017941 */ /* 0x000fea0003800200 */
.L_x_61:
[----:B------:R-:W-:Y:S01]  /*0980*/  ISETP.GE.AND P0, PT, R5, 0x100, PT ;  /* 0x000001000500780c */ /* 0x000fe20003f06270 */
[----:B-----5:R-:W-:-:S12]  /*0990*/  IMAD.MOV.U32 R11, RZ, RZ, R4 ;  /* 0x000000ffff0b7224 */ /* 0x020fd800078e0004 */
[----:B------:R-:W-:Y:S05]  /*09a0*/  @!P0 BRA `(.L_x_71) ;  /* 0x0000000000ac8947 */ /* 0x000fea0003800000 */
[----:B------:R-:W1:Y:S01]  /*09b0*/  S2R R7, SR_LANEID ;  /* 0x0000000000077919 */ /* 0x000e620000000000 */
[----:B------:R-:W2:Y:S02]  /*09c0*/  SHFL.DOWN PT, R2, R11, 0x1, 0x1f ;  /* 0x08201f000b027f89 */ /* 0x000ea400000e0000 */
[----:B--2---:R-:W-:Y:S01]  /*09d0*/  FADD R2, R2, R11 ;  /* 0x0000000b02027221 */ /* 0x004fe20000000000 */
[C---:B-1----:R-:W-:Y:S02]  /*09e0*/  ISETP.GT.AND P0, PT, R7.reuse, 0x1e, PT ;  /* 0x0000001e0700780c */ /* 0x042fe40003f04270 */
[----:B------:R-:W-:Y:S02]  /*09f0*/  ISETP.NE.AND P1, PT, R7, RZ, PT ;  /* 0x000000ff0700720c */ /* 0x000fe40003f25270 */
[----:B------:R-:W-:Y:S02]  /*0a00*/  FSEL R2, R11, R2, P0 ;  /* 0x000000020b027208 */ /* 0x000fe40000000000 */
[----:B------:R-:W-:-:S03]  /*0a10*/  ISETP.GT.AND P0, PT, R7, 0x1d, PT ;  /* 0x0000001d0700780c */ /* 0x000fc60003f04270 */
[----:B------:R-:W1:Y:S06]  /*0a20*/  SHFL.DOWN PT, R3, R2, 0x2, 0x1f ;  /* 0x08401f0002037f89 */ /* 0x000e6c00000e0000 */
[----:B------:R-:W2:Y:S01]  /*0a30*/  @!P1 S2R R6, SR_CgaCtaId ;  /* 0x0000000000069919 */ /* 0x000ea20000008800 */
[----:B------:R-:W-:Y:S02]  /*0a40*/  @!P1 MOV R5, 0x400 ;  /* 0x0000040000059802 */ /* 0x000fe40000000f00 */
[----:B------:R-:W-:-:S04]  /*0a50*/  @!P1 SHF.R.U32.HI R4, RZ, 0x3, R0 ;  /* 0x00000003ff049819 */ /* 0x000fc80000011600 */
[----:B------:R-:W-:Y:S01]  /*0a60*/  @!P1 LOP3.LUT R4, R4, 0x7c, RZ, 0xc0, !PT ;  /* 0x0000007c04049812 */ /* 0x000fe200078ec0ff */
[----:B-1----:R-:W-:Y:S01]  /*0a70*/  @!P0 FADD R2, R2, R3 ;  /* 0x0000000302028221 */ /* 0x002fe20000000000 */
[----:B------:R-:W-:-:S04]  /*0a80*/  ISETP.GT.AND P0, PT, R7, 0x1b, PT ;  /* 0x0000001b0700780c */ /* 0x000fc80003f04270 */
[----:B------:R-:W1:Y:S01]  /*0a90*/  SHFL.DOWN PT, R3, R2, 0x4, 0x1f ;  /* 0x08801f0002037f89 */ /* 0x000e6200000e0000 */
[----:B--2---:R-:W-:-:S04]  /*0aa0*/  @!P1 LEA R5, R6, R5, 0x18 ;  /* 0x0000000506059211 */ /* 0x004fc800078ec0ff */
[----:B------:R-:W-:-:S04]  /*0ab0*/  @!P1 IADD3 R4, PT, PT, R4, R5, RZ ;  /* 0x0000000504049210 */ /* 0x000fc80007ffe0ff */
[----:B-1----:R-:W-:Y:S01]  /*0ac0*/  @!P0 FADD R2, R2, R3 ;  /* 0x0000000302028221 */ /* 0x002fe20000000000 */
[----:B------:R-:W-:-:S04]  /*0ad0*/  ISETP.GT.AND P0, PT, R7, 0x17, PT ;  /* 0x000000170700780c */ /* 0x000fc80003f04270 */
[----:B------:R-:W1:Y:S09]  /*0ae0*/  SHFL.DOWN PT, R3, R2, 0x8, 0x1f ;  /* 0x09001f0002037f89 */ /* 0x000e7200000e0000 */
[----:B-1----:R-:W-:Y:S01]  /*0af0*/  @!P0 FADD R2, R2, R3 ;  /* 0x0000000302028221 */ /* 0x002fe20000000000 */
[----:B------:R-:W-:-:S04]  /*0b00*/  ISETP.NE.AND P0, PT, R0, RZ, PT ;  /* 0x000000ff0000720c */ /* 0x000fc80003f05270 */
[----:B------:R-:W1:Y:S02]  /*0b10*/  SHFL.DOWN PT, R3, R2, 0x10, 0x1f ;  /* 0x0a001f0002037f89 */ /* 0x000e6400000e0000 */
[----:B-1----:R-:W-:-:S05]  /*0b20*/  FADD R3, R2, R3 ;  /* 0x0000000302037221 */ /* 0x002fca0000000000 */
[----:B------:R2:W-:Y:S01]  /*0b30*/  @!P1 STS [R4+0x8], R3 ;  /* 0x0000080304009388 */ /* 0x0005e20000000800 */
[----:B------:R-:W-:Y:S01]  /*0b40*/  BAR.SYNC.DEFER_BLOCKING 0x0 ;  /* 0x0000000000007b1d */ /* 0x000fe20000010000 */
[----:B------:R-:W-:-:S04]  /*0b50*/  ISETP.GT.AND P1, PT, R7, 0xf, PT ;  /* 0x0000000f0700780c */ /* 0x000fc80003f24270 */
[----:B0-----:R-:W-:Y:S01]  /*0b60*/  FSEL R9, R2, R3, P1 ;  /* 0x0000000302097208 */ /* 0x001fe20000800000 */
[----:B------:R-:W-:Y:S08]  /*0b70*/  @P0 BRA `(.L_x_72) ;  /* 0x0000001400d00947 */ /* 0x000ff00003800000 */
[----:B------:R-:W0:Y:S01]  /*0b80*/  S2UR UR5, SR_CgaCtaId ;  /* 0x00000000000579c3 */ /* 0x000e220000008800 */
[----:B------:R-:W-:Y:S02]  /*0b90*/  UMOV UR4, 0x400 ;  /* 0x0000040000047882 */ /* 0x000fe40000000000 */
[----:B0-----:R-:W-:-:S09]  /*0ba0*/  ULEA UR4, UR5, UR4, 0x18 ;  /* 0x0000000405047291 */ /* 0x001fd2000f8ec0ff */
[----:B------:R-:W0:Y:S04]  /*0bb0*/  LDS R0, [UR4+0xc] ;  /* 0x00000c04ff007984 */ /* 0x000e280008000800 */
[----:B--2---:R-:W1:Y:S04]  /*0bc0*/  LDS.128 R4, [UR4+0x10] ;  /* 0x00001004ff047984 */ /* 0x004e680008000c00 */
        /* <DEDUP_REMOVED lines=9> */
.L_x_71:
[----:B0-----:R-:W0:Y:S01]  /*0c60*/  S2R R9, SR_LANEID ;  /* 0x0000000000097919 */ /* 0x001e220000000000 */
[----:B------:R-:W-:-:S05]  /*0c70*/  LOP3.LUT R2, R0, 0x3e0, RZ, 0xc0, !PT ;  /* 0x000003e000027812 */ /* 0x000fca00078ec0ff */
[----:B------:R-:W-:Y:S01]  /*0c80*/  VIADD R4, R2, 0x20 ;  /* 0x0000002002047836 */ /* 0x000fe20000000000 */
[----:B------:R-:W-:-:S04]  /*0c90*/  LOP3.LUT R2, RZ, R2, RZ, 0x33, !PT ;  /* 0x00000002ff027212 */ /* 0x000fc800078e33ff */
[----:B------:R-:W-:Y:S02]  /*0ca0*/  ISETP.GT.AND P0, PT, R4, R5, PT ;  /* 0x000000050400720c */ /* 0x000fe40003f04270 */
[----:B------:R-:W-:-:S04]  /*0cb0*/  IADD3 R2, PT, PT, R5, R2, RZ ;  /* 0x0000000205027210 */ /* 0x000fc80007ffe0ff */
[----:B------:R-:W-:-:S05]  /*0cc0*/  SEL R2, R2, 0x1f, P0 ;  /* 0x0000001f02027807 */ /* 0x000fca0000000000 */
[----:B------:R-:W1:Y:S01]  /*0cd0*/  SHFL.DOWN PT, R3, R11, 0x1, R2 ;  /* 0x082000000b037989 */ /* 0x000e6200000e0002 */
[C---:B0-----:R-:W-:Y:S01]  /*0ce0*/  ISETP.GE.AND P0, PT, R9.reuse, R2, PT ;  /* 0x000000020900720c */ /* 0x041fe20003f06270 */
[C---:B------:R-:W-:Y:S01]  /*0cf0*/  VIADD R7, R9.reuse, 0x2 ;  /* 0x0000000209077836 */ /* 0x040fe20000000000 */
[----:B------:R-:W-:-:S11]  /*0d00*/  ISETP.NE.AND P1, PT, R9, RZ, PT ;  /* 0x000000ff0900720c */ /* 0x000fd60003f25270 */
[----:B-1----:R-:W-:Y:S01]  /*0d10*/  @!P0 FADD R11, R3, R11 ;  /* 0x0000000b030b8221 */ /* 0x002fe20000000000 */
[----:B------:R-:W-:Y:S01]  /*0d20*/  ISETP.GT.AND P0, PT, R7, R2, PT ;  /* 0x000000020700720c */ /* 0x000fe20003f04270 */
[----:B------:R-:W0:Y:S01]  /*0d30*/  @!P1 S2R R13, SR_CgaCtaId ;  /* 0x00000000000d9919 */ /* 0x000e220000008800 */
[----:B------:R-:W-:Y:S02]  /*0d40*/  IADD3 R7, PT, PT, R9, 0x4, RZ ;  /* 0x0000000409077810 */ /* 0x000fe40007ffe0ff */
[----:B------:R-:W-:Y:S01]  /*0d50*/  @!P1 MOV R6, 0x400 ;  /* 0x0000040000069802 */ /* 0x000fe20000000f00 */
[----:B------:R-:W1:Y:S01]  /*0d60*/  SHFL.DOWN PT, R3, R11, 0x2, R2 ;  /* 0x084000000b037989 */ /* 0x000e6200000e0002 */
[----:B------:R-:W-:-:S04]  /*0d70*/  @!P1 SHF.R.U32.HI R4, RZ, 0x3, R0 ;  /* 0x00000003ff049819 */ /* 0x000fc80000011600 */
[----:B------:R-:W-:-:S03]  /*0d80*/  @!P1 LOP3.LUT R4, R4, 0x7c, RZ, 0xc0, !PT ;  /* 0x0000007c04049812 */ /* 0x000fc600078ec0ff */
[----:B-1----:R-:W-:Y:S01]  /*0d90*/  @!P0 FADD R11, R11, R3 ;  /* 0x000000030b0b8221 */ /* 0x002fe20000000000 */
[----:B------:R-:W-:Y:S01]  /*0da0*/  ISETP.GT.AND P0, PT, R7, R2, PT ;  /* 0x000000020700720c */ /* 0x000fe20003f04270 */
[----:B------:R-:W-:Y:S01]  /*0db0*/  VIADD R7, R9, 0x8 ;  /* 0x0000000809077836 */ /* 0x000fe20000000000 */
[----:B0-----:R-:W-:Y:S02]  /*0dc0*/  @!P1 LEA R13, R13, R6, 0x18 ;  /* 0x000000060d0d9211 */ /* 0x001fe400078ec0ff */
[----:B------:R-:W0:Y:S03]  /*0dd0*/  SHFL.DOWN PT, R3, R11, 0x4, R2 ;  /* 0x088000000b037989 */ /* 0x000e2600000e0002 */
[----:B------:R-:W-:-:S06]  /*0de0*/  @!P1 IMAD.IADD R4, R4, 0x1, R13 ;  /* 0x0000000104049824 */ /* 0x000fcc00078e020d */
[----:B0-----:R-:W-:Y:S01]  /*0df0*/  @!P0 FADD R11, R11, R3 ;  /* 0x000000030b0b8221 */ /* 0x001fe20000000000 */
[-C--:B------:R-:W-:Y:S02]  /*0e00*/  ISETP.GT.AND P0, PT, R7, R2.reuse, PT ;  /* 0x000000020700720c */ /* 0x080fe40003f04270 */
[----:B------:R-:W-:Y:S02]  /*0e10*/  IADD3 R7, PT, PT, R9, 0x10, RZ ;  /* 0x0000001009077810 */ /* 0x000fe40007ffe0ff */
[----:B------:R-:W0:Y:S09]  /*0e20*/  SHFL.DOWN PT, R3, R11, 0x8, R2 ;  /* 0x090000000b037989 */ /* 0x000e3200000e0002 */
[----:B0-----:R-:W-:Y:S01]  /*0e30*/  @!P0 FADD R11, R11, R3 ;  /* 0x000000030b0b8221 */ /* 0x001fe20000000000 */
[----:B------:R-:W-:-:S04]  /*0e40*/  ISETP.GT.AND P0, PT, R7, R2, PT ;  /* 0x000000020700720c */ /* 0x000fc80003f04270 */
[----:B------:R-:W0:Y:S09]  /*0e50*/  SHFL.DOWN PT, R3, R11, 0x10, R2 ;  /* 0x0a0000000b037989 */ /* 0x000e3200000e0002 */
        /* <DEDUP_REMOVED lines=13> */
[----:B------:R-:W1:Y:S04]  /*0f30*/  LDS R0, [UR4+0xc] ;  /* 0x00000c04ff007984 */ /* 0x000e680008000800 */
[----:B------:R-:W0:Y:S04]  /*0f40*/  LDS.128 R12, [UR4+0x10] ;  /* 0x00001004ff0c7984 */ /* 0x000e280008000c00 */
[----:B------:R-:W2:Y:S01]  /*0f50*/  LDS.64 R2, [UR4+0x20] ;  /* 0x00002004ff027984 */ /* 0x000ea20008000a00 */
[----:B-1----:R-:W-:Y:S01]  /*0f60*/  @P2 FADD R9, R9, R0 ;  /* 0x0000000009092221 */ /* 0x002fe20000000000 */
[----:B------:R-:W-:-:S03]  /*0f70*/  ISETP.GT.AND P2, PT, R5, 0xa0, PT ;  /* 0x000000a00500780c */ /* 0x000fc60003f44270 */
[----:B0-----:R-:W-:Y:S01]  /*0f80*/  @P4 FADD R9, R9, R12 ;  /* 0x0000000c09094221 */ /* 0x001fe20000000000 */
        /* <DEDUP_REMOVED lines=8> */
.L_x_58:
[----:B------:R-:W0:Y:S01]  /*1010*/  S2R R0, SR_TID.X ;  /* 0x0000000000007919 */ /* 0x000e220000002100 */
[----:B------:R-:W1:Y:S01]  /*1020*/  LDC.64 R4, c[0x0][0x380] ;  /* 0x0000e000ff047b82 */ /* 0x000e620000000a00 */
[----:B0-----:R-:W-:-:S04]  /*1030*/  VIADD R7, R0, UR7 ;  /* 0x0000000700077c36 */ /* 0x001fc80008000000 */
[----:B-1----:R-:W-:-:S05]  /*1040*/  IMAD.WIDE.U32 R4, R7, 0x4, R4 ;  /* 0x0000000407047825 */ /* 0x002fca00078e0004 */
[----:B------:R-:W2:Y:S04]  /*1050*/  LDG.E R7, desc[UR14][R4.64] ;  /* 0x0000000e04077981 */ /* 0x000ea8000c1e1900 */
[----:B------:R-:W2:Y:S04]  /*1060*/  LDG.E R8, desc[UR14][R4.64+0x400] ;  /* 0x0004000e04087981 */ /* 0x000ea8000c1e1900 */
[----:B------:R-:W3:Y:S04]  /*1070*/  LDG.E R9, desc[UR14][R4.64+0x800] ;  /* 0x0008000e04097981 */ /* 0x000ee8000c1e1900 */
[----:B------:R-:W3:Y:S04]  /*1080*/  LDG.E R10, desc[UR14][R4.64+0xc00] ;  /* 0x000c000e040a7981 */ /* 0x000ee8000c1e1900 */
[----:B------:R-:W4:Y:S04]  /*1090*/  LDG.E R11, desc[UR14][R4.64+0x1000] ;  /* 0x0010000e040b7981 */ /* 0x000f28000c1e1900 */
[----:B------:R-:W4:Y:S04]  /*10a0*/  LDG.E R12, desc[UR14][R4.64+0x1400] ;  /* 0x0014000e040c7981 */ /* 0x000f28000c1e1900 */
[----:B------:R-:W5:Y:S04]  /*10b0*/  LDG.E R13, desc[UR14][R4.64+0x1800] ;  /* 0x0018000e040d7981 */ /* 0x000f68000c1e1900 */
        /* <DEDUP_REMOVED lines=8> */
[----:B------:R-:W5:Y:S01]  /*1140*/  LDG.E R21, desc[UR14][R4.64+0x3c00] ;  /* 0x003c000e04157981 */ /* 0x000f62000c1e1900 */
[----:B------:R-:W-:-:S04]  /*1150*/  ISETP.GE.U32.AND P0, PT, R23, UR5, PT ;  /* 0x0000000517007c0c */ /* 0x000fc8000bf06070 */
[----:B------:R-:W-:Y:S01]  /*1160*/  ISETP.GE.U32.AND.EX P0, PT, R22, UR4, PT, P0 ;  /* 0x0000000416007c0c */ /* 0x000fe2000bf06100 */
        /* <DEDUP_REMOVED lines=13> */
[----:B------:R-:W-:-:S04]  /*1240*/  FADD R6, R15, R6 ;  /* 0x000000060f067221 */ /* 0x000fc80000000000 */
[----:B------:R-:W-:Y:S01]  /*1250*/  FADD R7, R7, R6 ;  /* 0x0000000607077221 */ /* 0x000fe20000000000 */
[----:B------:R-:W-:Y:S06]  /*1260*/  @!P0 BRA `(.L_x_73) ;  /* 0x0000000c006c8947 */ /* 0x000fec0003800000 */
[----:B------:R-:W-:Y:S01]  /*1270*/  UIADD3 UR8, UP0, UPT, UR5, UR7, URZ ;  /* 0x0000000705087290 */ /* 0x000fe2000ff1e0ff */
[----:B------:R-:W-:Y:S01]  /*1280*/  IADD3 R23, P2, PT, R2, -0x1000, RZ ;  /* 0xfffff00002177810 */ /* 0x000fe20007f5e0ff */
[----:B------:R-:W0:Y:S01]  /*1290*/  LDCU.64 UR12, c[0x0][0x380] ;  /* 0x00007000ff0c77ac */ /* 0x000e220008000a00 */
[----:B------:R-:W-:Y:S02]  /*12a0*/  LOP3.LUT R5, RZ, R0, RZ, 0x33, !PT ;  /* 0x00000000ff057212 */ /* 0x000fe400078e33ff */
[----:B------:R-:W-:Y:S01]  /*12b0*/  IADD3.X R8, PT, PT, R3, -0x1, RZ, P2, !PT ;  /* 0xffffffff03087810 */ /* 0x000fe200017fe4ff */
[----:B------:R-:W-:Y:S01]  /*12c0*/  UIADD3.X UR9, UPT, UPT, URZ, UR4, URZ, UP0, !UPT ;  /* 0x00000004ff097290 */ /* 0x000fe200087fe4ff */
[----:B------:R-:W-:Y:S01]  /*12d0*/  ISETP.LT.U32.AND P0, PT, R23, UR8, PT ;  /* 0x0000000817007c0c */ /* 0x000fe2000bf01070 */
[----:B------:R-:W-:Y:S01]  /*12e0*/  UMOV UR6, UR5 ;  /* 0x0000000500067c82 */ /* 0x000fe20008000000 */
[----:B------:R-:W-:Y:S01]  /*12f0*/  IADD3 R9, P1, PT, R0, UR8, RZ ;  /* 0x0000000800097c10 */ /* 0x000fe2000ff3e0ff */
[----:B------:R-:W-:Y:S01]  /*1300*/  UMOV UR4, URZ ;  /* 0x000000ff00047c82 */ /* 0x000fe20008000000 */
[----:B------:R-:W-:Y:S01]  /*1310*/  IADD3 R5, PT, PT, R2, -UR5, R5 ;  /* 0x8000000502057c10 */ /* 0x000fe2000fffe005 */
[----:B------:R-:W-:Y:S01]  /*1320*/  UMOV UR10, UR8 ;  /* 0x00000008000a7c82 */ /* 0x000fe20008000000 */
[----:B------:R-:W-:Y:S01]  /*1330*/  MOV R11, UR9 ;  /* 0x00000009000b7c02 */ /* 0x000fe20008000f00 */
[----:B------:R-:W-:-:S03]  /*1340*/  IMAD.X R0, RZ, RZ, UR9, P1 ;  /* 0x00000009ff007e24 */ /* 0x000fc600088e06ff */
[----:B------:R-:W-:Y:S02]  /*1350*/  ISETP.GT.U32.AND.EX P0, PT, R11, R8, PT, P0 ;  /* 0x000000080b00720c */ /* 0x000fe40003f04100 */
[----:B0-----:R-:W-:-:S04]  /*1360*/  LEA R6, P2, R9, UR12, 0x2 ;  /* 0x0000000c09067c11 */ /* 0x001fc8000f8410ff */
[----:B------:R-:W-:Y:S02]  /*1370*/  IADD3 R6, P1, PT, R6, 0x2000, RZ ;  /* 0x0000200006067810 */ /* 0x000fe40007f3e0ff */
[----:B------:R-:W-:Y:S02]  /*1380*/  LEA.HI.X R9, R9, UR13, R0, 0x2, P2 ;  /* 0x0000000d09097c11 */ /* 0x000fe400090f1400 */
[----:B------:R-:W-:Y:S01]  /*1390*/  IADD3 R0, PT, PT, R5, -UR7, RZ ;  /* 0x8000000705007c10 */ /* 0x000fe2000fffe0ff */
[----:B------:R-:W-:Y:S02]  /*13a0*/  UMOV UR7, UR9 ;  /* 0x0000000900077c82 */ /* 0x000fe40008000000 */
[----:B------:R-:W-:Y:S01]  /*13b0*/  IMAD.X R9, RZ, RZ, R9, P1 ;  /* 0x000000ffff097224 */ /* 0x000fe200008e0609 */
[----:B------:R-:W-:Y:S06]  /*13c0*/  @P0 BRA `(.L_x_74) ;  /* 0x0000000400000947 */ /* 0x000fec0003800000 */
[----:B------:R-:W0:Y:S01]  /*13d0*/  LDC.64 R2, c[0x0][0x3b8] ;  /* 0x0000ee00ff027b82 */ /* 0x000e220000000a00 */
[----:B------:R-:W1:Y:S01]  /*13e0*/  LDCU.64 UR12, c[0x0][0x380] ;  /* 0x00007000ff0c77ac */ /* 0x000e620008000a00 */
[----:B------:R-:W-:Y:S01]  /*13f0*/  NOP ;  /* 0x0000000000007918 */ /* 0x000fe20000000000 */
.L_x_75:
[----:B------:R-:W2:Y:S02]  /*1400*/  S2R R5, SR_TID.X ;  /* 0x0000000000057919 */ /* 0x000ea40000002100 */
[----:B--2---:R-:W-:-:S04]  /*1410*/  IADD3 R5, P0, PT, R5, UR8, RZ ;  /* 0x0000000805057c10 */ /* 0x004fc8000ff1e0ff */
[----:B------:R-:W-:Y:S02]  /*1420*/  IADD3.X R10, PT, PT, RZ, UR9, RZ, P0, !PT ;  /* 0x00000009ff0a7c10 */ /* 0x000fe400087fe4ff */
[----:B-1----:R-:W-:-:S04]  /*1430*/  LEA R4, P0, R5, UR12, 0x2 ;  /* 0x0000000c05047c11 */ /* 0x002fc8000f8010ff */
[----:B------:R-:W-:-:S05]  /*1440*/  LEA.HI.X R5, R5, UR13, R10, 0x2, P0 ;  /* 0x0000000d05057c11 */ /* 0x000fca00080f140a */
        /* <DEDUP_REMOVED lines=15> */
[----:B------:R1:W5:Y:S01]  /*1540*/  LDG.E R22, desc[UR14][R4.64+0x3c00] ;  /* 0x003c000e04167981 */ /* 0x000362000c1e1900 */
[----:B------:R-:W-:-:S02]  /*1550*/  USHF.R.S32.HI UR11, URZ, 0x1f, UR5 ;  /* 0x0000001fff0b7899 */ /* 0x000fc40008011405 */
[----:B------:R-:W-:-:S04]  /*1560*/  UIADD3 UR6, UP0, UPT, UR5, UR10, URZ ;  /* 0x0000000a05067290 */ /* 0x000fc8000ff1e0ff */
[----:B------:R-:W-:Y:S01]  /*1570*/  UIADD3.X UR7, UPT, UPT, UR11, UR7, URZ, UP0, !UPT ;  /* 0x000000070b077290 */ /* 0x000fe200087fe4ff */
[----:B--2---:R-:W-:Y:S01]  /*1580*/  FADD R7, R24, R7 ;  /* 0x0000000718077221 */ /* 0x004fe20000000000 */
[----:B0-----:R-:W-:-:S04]  /*1590*/  IADD3 R24, P1, PT, R2, -UR8, RZ ;  /* 0x8000000802187c10 */ /* 0x001fc8000ff3e0ff */
[----:B------:R-:W-:Y:S02]  /*15a0*/  ISETP.GE.U32.AND P0, PT, R24, UR5, PT ;  /* 0x0000000518007c0c */ /* 0x000fe4000bf06070 */
[----:B-1----:R-:W-:Y:S01]  /*15b0*/  IADD3.X R4, PT, PT, R3, ~UR9, RZ, P1, !PT ;  /* 0x8000000903047c10 */ /* 0x002fe20008ffe4ff */
[----:B---3--:R-:W-:-:S03]  /*15c0*/  FADD R26, R25, R26 ;  /* 0x0000001a191a7221 */ /* 0x008fc60000000000 */
[----:B------:R-:W-:Y:S01]  /*15d0*/  ISETP.GE.U32.AND.EX P0, PT, R4, UR11, PT, P0 ;  /* 0x0000000b04007c0c */ /* 0x000fe2000bf06100 */
        /* <DEDUP_REMOVED lines=12> */
[----:B------:R-:W-:-:S04]  /*16a0*/  FADD R7, R7, R10 ;  /* 0x0000000a07077221 */ /* 0x000fc80000000000 */
[----:B------:R-:W-:Y:S01]  /*16b0*/  FADD R7, R22, R7 ;  /* 0x0000000716077221 */ /* 0x000fe20000000000 */
[----:B------:R-:W-:Y:S06]  /*16c0*/  @!P0 BRA `(.L_x_73) ;  /* 0x0000000800548947 */ /* 0x000fec0003800000 */
[----:B------:R-:W-:Y:S01]  /*16d0*/  UIADD3 UR8, UP0, UPT, UR5, UR8, URZ ;  /* 0x0000000805087290 */ /* 0x000fe2000ff1e0ff */
[----:B------:R-:W-:Y:S01]  /*16e0*/  MOV R5, R9 ;  /* 0x0000000900057202 */ /* 0x000fe20000000f00 */
[----:B------:R-:W-:Y:S01]  /*16f0*/  IMAD.U32 R11, RZ, RZ, UR5 ;  /* 0x00000005ff0b7e24 */ /* 0x000fe2000f8e00ff */
[----:B------:R-:W-:Y:S01]  /*1700*/  UIADD3 UR4, UPT, UPT, UR4, 0x1, URZ ;  /* 0x0000000104047890 */ /* 0x000fe2000fffe0ff */
[----:B------:R-:W-:Y:S01]  /*1710*/  IMAD.MOV.U32 R4, RZ, RZ, R6 ;  /* 0x000000ffff047224 */ /* 0x000fe200078e0006 */
[----:B------:R-:W-:Y:S01]  /*1720*/  UIADD3.X UR9, UPT, UPT, UR11, UR9, URZ, UP0, !UPT ;  /* 0x000000090b097290 */ /* 0x000fe200087fe4ff */
[----:B------:R-:W-:Y:S01]  /*1730*/  ISETP.LT.U32.AND P0, PT, R23, UR8, PT ;  /* 0x0000000817007c0c */ /* 0x000fe2000bf01070 */
[----:B------:R-:W-:Y:S01]  /*1740*/  VIADD R0, R0, -UR5 ;  /* 0x8000000500007c36 */ /* 0x000fe20008000000 */
[----:B------:R-:W-:Y:S01]  /*1750*/  UMOV UR10, UR6 ;  /* 0x00000006000a7c82 */ /* 0x000fe20008000000 */
[----:B------:R-:W-:Y:S02]  /*1760*/  IMAD.WIDE R4, R11, 0x4, R4 ;  /* 0x000000040b047825 */ /* 0x000fe400078e0204 */
[----:B------:R-:W-:-:S02]  /*1770*/  MOV R13, UR9 ;  /* 0x00000009000d7c02 */ /* 0x000fc40008000f00 */
[----:B------:R-:W-:Y:S01]  /*1780*/  IMAD.MOV.U32 R6, RZ, RZ, R4 ;  /* 0x000000ffff067224 */ /* 0x000fe200078e0004 */
[----:B------:R-:W-:Y:S02]  /*1790*/  MOV R9, R5 ;  /* 0x0000000500097202 */ /* 0x000fe40000000f00 */
[----:B------:R-:W-:-:S13]  /*17a0*/  ISETP.GT.U32.AND.EX P0, PT, R13, R8, PT, P0 ;  /* 0x000000080d00720c */ /* 0x000fda0003f04100 */
[----:B------:R-:W-:Y:S05]  /*17b0*/  @!P0 BRA `(.L_x_75) ;  /* 0xfffffffc00108947 */ /* 0x000fea000383ffff */
[----:B------:R-:W-:-:S05]  /*17c0*/  UMOV UR6, UR5 ;  /* 0x0000000500067c82 */ /* 0x000fca0008000000 */
.L_x_74:
[----:B------:R-:W0:Y:S01]  /*17d0*/  S2R R5, SR_TID.X ;  /* 0x0000000000057919 */ /* 0x000e220000002100 */
[C---:B------:R-:W-:Y:S01]  /*17e0*/  IADD3 R4, PT, PT, R2.reuse, -UR8, RZ ;  /* 0x8000000802047c10 */ /* 0x040fe2000fffe0ff */
[----:B------:R-:W-:Y:S01]  /*17f0*/  IMAD.U32 R8, RZ, RZ, UR9 ;  /* 0x00000009ff087e24 */ /* 0x000fe2000f8e00ff */
[----:B------:R-:W-:Y:S01]  /*1800*/  ISETP.LE.U32.AND P1, PT, R2, UR8, PT ;  /* 0x0000000802007c0c */ /* 0x000fe2000bf23070 */
[----:B------:R-:W-:Y:S01]  /*1810*/  BSSY.RECONVERGENT B1, `(.L_x_73) ;  /* 0x0000080000017945 */ /* 0x000fe20003800200 */
[----:B0-----:R-:W-:-:S04]  /*1820*/  ISETP.GE.AND P0, PT, R5, R4, PT ;  /* 0x000000040500720c */ /* 0x001fc80003f06270 */
[----:B------:R-:W-:-:S13]  /*1830*/  ISETP.GE.U32.OR.EX P0, PT, R8, R3, P0, P1 ;  /* 0x000000030800720c */ /* 0x000fda0000706510 */
[----:B------:R-:W-:Y:S05]  /*1840*/  @P0 BRA `(.L_x_76) ;  /* 0x0000000400f00947 */ /* 0x000fea0003800000 */
[----:B------:R-:W0:Y:S01]  /*1850*/  LDC R4, c[0x0][0x3c0] ;  /* 0x0000f000ff047b82 */ /* 0x000e220000000800 */
[----:B------:R-:W-:Y:S01]  /*1860*/  USHF.L.U32 UR5, UR16, 0xc, URZ ;  /* 0x0000000c10057899 */ /* 0x000fe200080006ff */
[----:B------:R-:W-:Y:S01]  /*1870*/  LOP3.LUT R3, RZ, R5, RZ, 0x33, !PT ;  /* 0x00000005ff037212 */ /* 0x000fe200078e33ff */
[----:B------:R-:W-:Y:S02]  /*1880*/  BSSY.RECONVERGENT B2, `(.L_x_77) ;  /* 0x0000037000027945 */ /* 0x000fe40003800200 */
[----:B------:R-:W-:-:S06]  /*1890*/  UIADD3 UR5, UPT, UPT, UR5, UR6, URZ ;  /* 0x0000000605057290 */ /* 0x000fcc000fffe0ff */
[----:B------:R-:W-:Y:S01]  /*18a0*/  IADD3 R2, PT, PT, R2, -UR5, R3 ;  /* 0x8000000502027c10 */ /* 0x000fe2000fffe003 */
[----:B0-----:R-:W-:Y:S01]  /*18b0*/  IMAD R3, R4, UR4, RZ ;  /* 0x0000000404037c24 */ /* 0x001fe2000f8e02ff */
[----:B------:R-:W-:-:S03]  /*18c0*/  MOV R4, R5 ;  /* 0x0000000500047202 */ /* 0x000fc60000000f00 */
[----:B------:R-:W-:-:S05]  /*18d0*/  IMAD R2, R3, -0x1000, R2 ;  /* 0xfffff00003027824 */ /* 0x000fca00078e0202 */
[C---:B------:R-:W-:Y:S02]  /*18e0*/  ISETP.GE.U32.AND P0, PT, R2.reuse, 0xf00, PT ;  /* 0x00000f000200780c */ /* 0x040fe40003f06070 */
[----:B------:R-:W-:-:S04]  /*18f0*/  LEA.HI R19, R2, 0x1, RZ, 0x18 ;  /* 0x0000000102137811 */ /* 0x000fc800078fc0ff */
[----:B------:R-:W-:-:S04]  /*1900*/  LOP3.LUT R21, R19, 0xf, RZ, 0xc0, !PT ;  /* 0x0000000f13157812 */ /* 0x000fc800078ec0ff */
[----:B------:R-:W-:-:S03]  /*1910*/  ISETP.NE.AND P1, PT, R21, RZ, PT ;  /* 0x000000ff1500720c */ /* 0x000fc60003f25270 */
[----:B------:R-:W-:Y:S10]  /*1920*/  @!P0 BRA `(.L_x_78) ;  /* 0x0000000000b08947 */ /* 0x000ff40003800000 */
[----:B------:R-:W-:Y:S01]  /*1930*/  LEA.HI R2, R0, 0x1, RZ, 0x18 ;  /* 0x0000000100027811 */ /* 0x000fe200078fc0ff */
[----:B------:R-:W-:-:S03]  /*1940*/  IMAD.MOV.U32 R4, RZ, RZ, R5 ;  /* 0x000000ffff047224 */ /* 0x000fc600078e0005 */
[----:B------:R-:W-:-:S04]  /*1950*/  LOP3.LUT R2, R2, 0x1fffff0, RZ, 0xc0, !PT ;  /* 0x01fffff002027812 */ /* 0x000fc800078ec0ff */
[----:B------:R-:W-:-:S07]  /*1960*/  IADD3 R8, PT, PT, -R2, RZ, RZ ;  /* 0x000000ff02087210 */ /* 0x000fce0007ffe1ff */
.L_x_79:
[----:B------:R-:W-:Y:S01]  /*1970*/  IMAD.MOV.U32 R2, RZ, RZ, R6 ;  /* 0x000000ffff027224 */ /* 0x000fe200078e0006 */
[----:B------:R-:W-:-:S05]  /*1980*/  MOV R3, R9 ;  /* 0x0000000900037202 */ /* 0x000fca0000000f00 */
[----:B------:R-:W2:Y:S04]  /*1990*/  LDG.E R18, desc[UR14][R2.64+-0x2000] ;  /* 0xffe0000e02127981 */ /* 0x000ea8000c1e1900 */
[----:B------:R-:W3:Y:S04]  /*19a0*/  LDG.E R17, desc[UR14][R2.64+-0x1c00] ;  /* 0xffe4000e02117981 */ /* 0x000ee8000c1e1900 */
        /* <DEDUP_REMOVED lines=14> */
[----:B------:R-:W-:-:S02]  /*1a90*/  VIADD R8, R8, 0x10 ;  /* 0x0000001008087836 */ /* 0x000fc40000000000 */
[----:B------:R-:W-:-:S03]  /*1aa0*/  VIADD R4, R4, 0x1000 ;  /* 0x0000100004047836 */ /* 0x000fc60000000000 */
[----:B------:R-:W-:Y:S01]  /*1ab0*/  ISETP.NE.AND P0, PT, R8, RZ, PT ;  /* 0x000000ff0800720c */ /* 0x000fe20003f05270 */
[----:B--2---:R-:W-:-:S04]  /*1ac0*/  FADD R18, R18, R7 ;  /* 0x0000000712127221 */ /* 0x004fc80000000000 */
        /* <DEDUP_REMOVED lines=13> */
[----:B------:R-:W-:-:S03]  /*1ba0*/  IADD3 R6, P2, PT, R2, 0x4000, RZ ;  /* 0x0000400002067810 */ /* 0x000fc60007f5e0ff */
[----:B------:R-:W-:Y:S01]  /*1bb0*/  FADD R10, R10, R9 ;  /* 0x000000090a0a7221 */ /* 0x000fe20000000000 */
[----:B------:R-:W-:-:S03]  /*1bc0*/  IADD3.X R9, PT, PT, RZ, R3, RZ, P2, !PT ;  /* 0x00000003ff097210 */ /* 0x000fc600017fe4ff */
[----:B------:R-:W-:Y:S01]  /*1bd0*/  FADD R7, R10, R5 ;  /* 0x000000050a077221 */ /* 0x000fe20000000000 */
[----:B------:R-:W-:Y:S06]  /*1be0*/  @P0 BRA `(.L_x_79) ;  /* 0xfffffffc00600947 */ /* 0x000fec000383ffff */
.L_x_78:
[----:B------:R-:W-:Y:S05]  /*1bf0*/  BSYNC.RECONVERGENT B2 ;  /* 0x0000000000027941 */ /* 0x000fea0003800200 */
.L_x_77:
[----:B------:R-:W-:Y:S05]  /*1c00*/  @!P1 BRA `(.L_x_76) ;  /* 0x0000000400009947 */ /* 0x000fea0003800000 */
[----:B------:R-:W-:Y:S01]  /*1c10*/  ISETP.GE.U32.AND P0, PT, R21, 0x8, PT ;  /* 0x000000081500780c */ /* 0x000fe20003f06070 */
[----:B------:R-:W-:Y:S01]  /*1c20*/  BSSY.RECONVERGENT B2, `(.L_x_80) ;  /* 0x0000019000027945 */ /* 0x000fe20003800200 */
[----:B------:R-:W-:-:S04]  /*1c30*/  LOP3.LUT R9, R19, 0x7, RZ, 0xc0, !PT ;  /* 0x0000000713097812 */ /* 0x000fc800078ec0ff */
[----:B------:R-:W-:-:S07]  /*1c40*/  ISETP.NE.AND P1, PT, R9, RZ, PT ;  /* 0x000000ff0900720c */ /* 0x000fce0003f25270 */
[----:B------:R-:W-:Y:S06]  /*1c50*/  @!P0 BRA `(.L_x_81) ;  /* 0x0000000000548947 */ /* 0x000fec0003800000 */
[----:B------:R-:W-:-:S04]  /*1c60*/  IADD3 R3, P0, PT, R4, UR8, RZ ;  /* 0x0000000804037c10 */ /* 0x000fc8000ff1e0ff */
[----:B------:R-:W-:Y:S02]  /*1c70*/  IADD3.X R6, PT, PT, RZ, UR9, RZ, P0, !PT ;  /* 0x00000009ff067c10 */ /* 0x000fe400087fe4ff */
[----:B------:R-:W-:-:S04]  /*1c80*/  LEA R2, P0, R3, UR12, 0x2 ;  /* 0x0000000c03027c11 */ /* 0x000fc8000f8010ff */
[----:B------:R-:W-:-:S05]  /*1c90*/  LEA.HI.X R3, R3, UR13, R6, 0x2, P0 ;  /* 0x0000000d03037c11 */ /* 0x000fca00080f1406 */
[----:B------:R-:W2:Y:S04]  /*1ca0*/  LDG.E R6, desc[UR14][R2.64] ;  /* 0x0000000e02067981 */ /* 0x000ea8000c1e1900 */
[----:B------:R-:W3:Y:S04]  /*1cb0*/  LDG.E R5, desc[UR14][R2.64+0x400] ;  /* 0x0004000e02057981 */ /* 0x000ee8000c1e1900 */
[----:B------:R-:W4:Y:S04]  /*1cc0*/  LDG.E R8, desc[UR14][R2.64+0x800] ;  /* 0x0008000e02087981 */ /* 0x000f28000c1e1900 */
[----:B------:R-:W5:Y:S04]  /*1cd0*/  LDG.E R10, desc[UR14][R2.64+0xc00] ;  /* 0x000c000e020a7981 */ /* 0x000f68000c1e1900 */
[----:B------:R-:W5:Y:S04]  /*1ce0*/  LDG.E R12, desc[UR14][R2.64+0x1000] ;  /* 0x0010000e020c7981 */ /* 0x000f68000c1e1900 */
[----:B------:R-:W5:Y:S04]  /*1cf0*/  LDG.E R14, desc[UR14][R2.64+0x1400] ;  /* 0x0014000e020e7981 */ /* 0x000f68000c1e1900 */
[----:B------:R-:W5:Y:S04]  /*1d00*/  LDG.E R16, desc[UR14][R2.64+0x1800] ;  /* 0x0018000e02107981 */ /* 0x000f68000c1e1900 */
[----:B------:R-:W5:Y:S01]  /*1d10*/  LDG.E R18, desc[UR14][R2.64+0x1c00] ;  /* 0x001c000e02127981 */ /* 0x000f62000c1e1900 */
[----:B------:R-:W-:-:S02]  /*1d20*/  VIADD R4, R4, 0x800 ;  /* 0x0000080004047836 */ /* 0x000fc40000000000 */
[----:B--2---:R-:W-:-:S04]  /*1d30*/  FADD R6, R7, R6 ;  /* 0x0000000607067221 */ /* 0x004fc80000000000 */
[----:B---3--:R-:W-:-:S04]  /*1d40*/  FADD R5, R6, R5 ;  /* 0x0000000506057221 */ /* 0x008fc80000000000 */
[----:B----4-:R-:W-:-:S04]  /*1d50*/  FADD R5, R5, R8 ;  /* 0x0000000805057221 */ /* 0x010fc80000000000 */
[----:B-----5:R-:W-:-:S04]  /*1d60*/  FADD R5, R5, R10 ;  /* 0x0000000a05057221 */ /* 0x020fc80000000000 */
[----:B------:R-:W-:-:S04]  /*1d70*/  FADD R5, R5, R12 ;  /* 0x0000000c05057221 */ /* 0x000fc80000000000 */
[----:B------:R-:W-:-:S04]  /*1d80*/  FADD R5, R5, R14 ;  /* 0x0000000e05057221 */ /* 0x000fc80000000000 */
[----:B------:R-:W-:-:S04]  /*1d90*/  FADD R5, R5, R16 ;  /* 0x0000001005057221 */ /* 0x000fc80000000000 */
[----:B------:R-:W-:-:S07]  /*1da0*/  FADD R7, R5, R18 ;  /* 0x0000001205077221 */ /* 0x000fce0000000000 */
.L_x_81:
[----:B------:R-:W-:Y:S05]  /*1db0*/  BSYNC.RECONVERGENT B2 ;  /* 0x0000000000027941 */ /* 0x000fea0003800200 */
.L_x_80:
[----:B------:R-:W-:Y:S05]  /*1dc0*/  @!P1 BRA `(.L_x_76) ;  /* 0x0000000000909947 */ /* 0x000fea0003800000 */
[----:B------:R-:W-:Y:S01]  /*1dd0*/  ISETP.GE.U32.AND P0, PT, R9, 0x4, PT ;  /* 0x000000040900780c */ /* 0x000fe20003f06070 */
[----:B------:R-:W-:Y:S01]  /*1de0*/  BSSY.RECONVERGENT B2, `(.L_x_82) ;  /* 0x0000010000027945 */ /* 0x000fe20003800200 */
[----:B------:R-:W-:-:S11]  /*1df0*/  LOP3.LUT P1, RZ, R19, 0x3, RZ, 0xc0, !PT ;  /* 0x0000000313ff7812 */ /* 0x000fd6000782c0ff */
[----:B------:R-:W-:Y:S05]  /*1e00*/  @!P0 BRA `(.L_x_83) ;  /* 0x0000000000348947 */ /* 0x000fea0003800000 */
[----:B------:R-:W-:-:S04]  /*1e10*/  IADD3 R3, P0, PT, R4, UR8, RZ ;  /* 0x0000000804037c10 */ /* 0x000fc8000ff1e0ff */
[----:B------:R-:W-:Y:S02]  /*1e20*/  IADD3.X R6, PT, PT, RZ, UR9, RZ, P0, !PT ;  /* 0x00000009ff067c10 */ /* 0x000fe400087fe4ff */
[----:B------:R-:W-:-:S04]  /*1e30*/  LEA R2, P0, R3, UR12, 0x2 ;  /* 0x0000000c03027c11 */ /* 0x000fc8000f8010ff */
[----:B------:R-:W-:-:S05]  /*1e40*/  LEA.HI.X R3, R3, UR13, R6, 0x2, P0 ;  /* 0x0000000d03037c11 */ /* 0x000fca00080f1406 */
[----:B------:R-:W2:Y:S04]  /*1e50*/  LDG.E R6, desc[UR14][R2.64] ;  /* 0x0000000e02067981 */ /* 0x000ea8000c1e1900 */
[----:B------:R-:W3:Y:S04]  /*1e60*/  LDG.E R5, desc[UR14][R2.64+0x400] ;  /* 0x0004000e02057981 */ /* 0x000ee8000c1e1900 */
[----:B------:R-:W4:Y:S04]  /*1e70*/  LDG.E R8, desc[UR14][R2.64+0x800] ;  /* 0x0008000e02087981 */ /* 0x000f28000c1e1900 */
[----:B------:R-:W5:Y:S01]  /*1e80*/  LDG.E R10, desc[UR14][R2.64+0xc00] ;  /* 0x000c000e020a7981 */ /* 0x000f62000c1e1900 */
[----:B------:R-:W-:-:S02]  /*1e90*/  VIADD R4, R4, 0x400 ;  /* 0x0000040004047836 */ /* 0x000fc40000000000 */
[----:B--2---:R-:W-:-:S04]  /*1ea0*/  FADD R6, R7, R6 ;  /* 0x0000000607067221 */ /* 0x004fc80000000000 */
[----:B---3--:R-:W-:-:S04]  /*1eb0*/  FADD R5, R6, R5 ;  /* 0x0000000506057221 */ /* 0x008fc80000000000 */
[----:B----4-:R-:W-:-:S04]  /*1ec0*/  FADD R5, R5, R8 ;  /* 0x0000000805057221 */ /* 0x010fc80000000000 */
[----:B-----5:R-:W-:-:S07]  /*1ed0*/  FADD R7, R5, R10 ;  /* 0x0000000a05077221 */ /* 0x020fce0000000000 */
.L_x_83:
[----:B------:R-:W-:Y:S05]  /*1ee0*/  BSYNC.RECONVERGENT B2 ;  /* 0x0000000000027941 */ /* 0x000fea0003800200 */
.L_x_82:
[----:B------:R-:W-:Y:S05]  /*1ef0*/  @!P1 BRA `(.L_x_76) ;  /* 0x0000000000449947 */ /* 0x000fea0003800000 */
[----:B------:R-:W-:Y:S02]  /*1f00*/  LOP3.LUT R0, R0, 0xffff, RZ, 0xc0, !PT ;  /* 0x0000ffff00007812 */ /* 0x000fe400078ec0ff */
[----:B------:R-:W-:Y:S02]  /*1f10*/  IADD3 R5, P0, PT, R4, UR10, RZ ;  /* 0x0000000a04057c10 */ /* 0x000fe4000ff1e0ff */
[----:B------:R-:W-:Y:S02]  /*1f20*/  LEA.HI R0, R0, 0x1, RZ, 0x18 ;  /* 0x0000000100007811 */ /* 0x000fe400078fc0ff */
[----:B------:R-:W-:Y:S02]  /*1f30*/  LEA R4, P1, R5, UR12, 0x2 ;  /* 0x0000000c05047c11 */ /* 0x000fe4000f8210ff */
[----:B------:R-:W-:Y:S02]  /*1f40*/  LOP3.LUT R0, R0, 0x3, RZ, 0xc0, !PT ;  /* 0x0000000300007812 */ /* 0x000fe400078ec0ff */
[----:B------:R-:W-:-:S03]  /*1f50*/  IADD3.X R2, PT, PT, RZ, UR7, RZ, P0, !PT ;  /* 0x00000007ff027c10 */ /* 0x000fc600087fe4ff */
[----:B------:R-:W-:Y:S01]  /*1f60*/  IMAD.MOV R0, RZ, RZ, -R0 ;  /* 0x000000ffff007224 */ /* 0x000fe200078e0a00 */
[----:B------:R-:W-:-:S07]  /*1f70*/  LEA.HI.X R5, R5, UR13, R2, 0x2, P1 ;  /* 0x0000000d05057c11 */ /* 0x000fce00088f1402 */
.L_x_84:
[----:B------:R-:W-:Y:S01]  /*1f80*/  MOV R2, R4 ;  /* 0x0000000400027202 */ /* 0x000fe20000000f00 */
[----:B------:R-:W-:-:S05]  /*1f90*/  IMAD.MOV.U32 R3, RZ, RZ, R5 ;  /* 0x000000ffff037224 */ /* 0x000fca00078e0005 */
[----:B------:R-:W2:Y:S01]  /*1fa0*/  LDG.E R2, desc[UR14][R2.64] ;  /* 0x0000000e02027981 */ /* 0x000ea2000c1e1900 */
[----:B------:R-:W-:Y:S02]  /*1fb0*/  IADD3 R0, PT, PT, R0, 0x1, RZ ;  /* 0x0000000100007810 */ /* 0x000fe40007ffe0ff */
[----:B------:R-:W-:Y:S02]  /*1fc0*/  IADD3 R4, P1, PT, R4, 0x400, RZ ;  /* 0x0000040004047810 */ /* 0x000fe40007f3e0ff */
[----:B------:R-:W-:-:S03]  /*1fd0*/  ISETP.NE.AND P0, PT, R0, RZ, PT ;  /* 0x000000ff0000720c */ /* 0x000fc60003f05270 */
[----:B------:R-:W-:Y:S02]  /*1fe0*/  IMAD.X R5, RZ, RZ, R5, P1 ;  /* 0x000000ffff057224 */ /* 0x000fe400008e0605 */
[----:B--2---:R-:W-:-:S08]  /*1ff0*/  FADD R7, R2, R7 ;  /* 0x0000000702077221 */ /* 0x004fd00000000000 */
[----:B------:R-:W-:Y:S05]  /*2000*/  @P0 BRA `(.L_x_84) ;  /* 0xfffffffc00dc0947 */ /* 0x000fea000383ffff */
.L_x_76:
[----:B------:R-:W-:Y:S05]  /*2010*/  BSYNC.RECONVERGENT B1 ;  /* 0x0000000000017941 */ /* 0x000fea0003800200 */
.L_x_73:
[----:B------:R-:W0:Y:S01]  /*2020*/  S2R R6, SR_LANEID ;  /* 0x0000000000067919 */ /* 0x000e220000000000 */
[----:B------:R-:W1:Y:S01]  /*2030*/  SHFL.DOWN PT, R0, R7, 0x1, 0x1f ;  /* 0x08201f0007007f89 */ /* 0x000e6200000e0000 */
[----:B------:R-:W2:Y:S01]  /*2040*/  S2R R5, SR_TID.X ;  /* 0x0000000000057919 */ /* 0x000ea20000002100 */
[C---:B0-----:R-:W-:Y:S02]  /*2050*/  ISETP.GT.AND P0, PT, R6.reuse, 0x1e, PT ;  /* 0x0000001e0600780c */ /* 0x041fe40003f04270 */
[----:B------:R-:W-:-:S11]  /*2060*/  ISETP.NE.AND P1, PT, R6, RZ, PT ;  /* 0x000000ff0600720c */ /* 0x000fd60003f25270 */
[----:B-1----:R-:W-:Y:S01]  /*2070*/  @!P0 FADD R7, R0, R7 ;  /* 0x0000000700078221 */ /* 0x002fe20000000000 */
[----:B------:R-:W-:Y:S01]  /*2080*/  ISETP.GT.AND P0, PT, R6, 0x1d, PT ;  /* 0x0000001d0600780c */ /* 0x000fe20003f04270 */
[----:B------:R-:W0:Y:S01]  /*2090*/  @!P1 S2R R4, SR_CgaCtaId ;  /* 0x0000000000049919 */ /* 0x000e220000008800 */
[----:B------:R-:W-:Y:S02]  /*20a0*/  @!P1 MOV R3, 0x400 ;  /* 0x0000040000039802 */ /* 0x000fe40000000f00 */
[----:B--2---:R-:W-:Y:S01]  /*20b0*/  @!P1 SHF.R.U32.HI R2, RZ, 0x3, R5 ;  /* 0x00000003ff029819 */ /* 0x004fe20000011605 */
        /* <DEDUP_REMOVED lines=31> */
[----:B------:R-:W-:-:S07]  /*22b0*/  FADD R9, R2, R3 ;  /* 0x0000000302097221 */ /* 0x000fce0000000000 */
.L_x_72:
[----:B------:R-:W-:Y:S05]  /*22c0*/  BSYNC.RECONVERGENT B0 ;  /* 0x0000000000007941 */ /* 0x000fea0003800200 */
.L_x_57:
[----:B------:R-:W-:Y:S05]  /*22d0*/  @P0 EXIT ;  /* 0x000000000000094d */ /* 0x000fea0003800000 */
[----:B------:R-:W3:Y:S02]  /*22e0*/  LDCU.64 UR4, c[0x0][0x388] ;  /* 0x00007100ff0477ac */ /* 0x000ee40008000a00 */
[----:B---3--:R-:W-:-:S06]  /*22f0*/  UIMAD.WIDE.U32 UR4, UR16, 0x4, UR4 ;  /* 0x00000004100478a5 */ /* 0x008fcc000f8e0004 */
[----:B------:R-:W-:Y:S01]  /*2300*/  IMAD.U32 R2, RZ, RZ, UR4 ;  /* 0x00000004ff027e24 */ /* 0x000fe2000f8e00ff */
[----:B0-2---:R-:W-:-:S05]  /*2310*/  MOV R3, UR5 ;  /* 0x0000000500037c02 */ /* 0x005fca0008000f00 */
[----:B------:R-:W-:Y:S01]  /*2320*/  STG.E desc[UR14][R2.64], R9 ;  /* 0x0000000902007986 */ /* 0x000fe2000c10190e */
[----:B------:R-:W-:Y:S05]  /*2330*/  EXIT ;  /* 0x000000000000794d */ /* 0x000fea0003800000 */
.L_x_85:
        /* <DEDUP_REMOVED lines=12> */
.L_x_283:


//--------------------- .text._ZN3cub18CUB_300001_SM_10006detail6reduce28DeviceReduceSingleTileKernelINS2_10policy_hubIfyN4cuda3std3__44plusIfEEE10Policy1000EN6thrust24THRUST_300001_SM_1000_NS6detail15normal_iteratorINSD_10device_ptrIfEEEEPiyS9_ifNS7_10__identityEEEvT0_T1_T2_T3_T4_T6_ --------------------------
	.section	.text._ZN3cub18CUB_300001_SM_10006detail6reduce28DeviceReduceSingleTileKernelINS2_10policy_hubIfyN4cuda3std3__44plusIfEEE10Policy1000EN6thrust24THRUST_300001_SM_1000_NS6detail15normal_iteratorINSD_10device_ptrIfEEEEPiyS9_ifNS7_10__identityEEEvT0_T1_T2_T3_T4_T6_,"ax",@progbits
	.align	128
        .global         _ZN3cub18CUB_300001_SM_10006detail6reduce28DeviceReduceSingleTileKernelINS2_10policy_hubIfyN4cuda3std3__44plusIfEEE10Policy1000EN6thrust24THRUST_300001_SM_1000_NS6detail15normal_iteratorINSD_10device_ptrIfEEEEPiyS9_ifNS7_10__identityEEEvT0_T1_T2_T3_T4_T6_
        .type           _ZN3cub18CUB_300001_SM_10006detail6reduce28DeviceReduceSingleTileKernelINS2_10policy_hubIfyN4cuda3std3__44plusIfEEE10Policy1000EN6thrust24THRUST_300001_SM_1000_NS6detail15normal_iteratorINSD_10device_ptrIfEEEEPiyS9_ifNS7_10__identityEEEvT0_T1_T2_T3_T4_T6_,@function
        .size           _ZN3cub18CUB_300001_SM_10006detail6reduce28DeviceReduceSingleTileKernelINS2_10policy_hubIfyN4cuda3std3__44plusIfEEE10Policy1000EN6thrust24THRUST_300001_SM_1000_NS6detail15normal_iteratorINSD_10device_ptrIfEEEEPiyS9_ifNS7_10__identityEEEvT0_T1_T2_T3_T4_T6_,(.L_x_284 - _ZN3cub18CUB_300001_SM_10006detail6reduce28DeviceReduceSingleTileKernelINS2_10policy_hubIfyN4cuda3std3__44plusIfEEE10Policy1000EN6thrust24THRUST_300001_SM_1000_NS6detail15normal_iteratorINSD_10device_ptrIfEEEEPiyS9_ifNS7_10__identityEEEvT0_T1_T2_T3_T4_T6_)
        .other          _ZN3cub18CUB_300001_SM_10006detail6reduce28DeviceReduceSingleTileKernelINS2_10policy_hubIfyN4cuda3std3__44plusIfEEE10Policy1000EN6thrust24THRUST_300001_SM_1000_NS6detail15normal_iteratorINSD_10device_ptrIfEEEEPiyS9_ifNS7_10__identityEEEvT0_T1_T2_T3_T4_T6_,@"STO_CUDA_ENTRY STV_DEFAULT"
_ZN3cub18CUB_300001_SM_10006detail6reduce28DeviceReduceSingleTileKernelINS2_10policy_hubIfyN4cuda3std3__44plusIfEEE10Policy1000EN6thrust24THRUST_300001_SM_1000_NS6detail15normal_iteratorINSD_10device_ptrIfEEEEPiyS9_ifNS7_10__identityEEEvT0_T1_T2_T3_T4_T6_:
.text._ZN3cub18CUB_300001_SM_10006detail6reduce28DeviceReduceSingleTileKernelINS2_10policy_hubIfyN4cuda3std3__44plusIfEEE10Policy1000EN6thrust24THRUST_300001_SM_1000_NS6detail15normal_iteratorINSD_10device_ptrIfEEEEPiyS9_ifNS7_10__identityEEEvT0_T1_T2_T3_T4_T6_:
[----:B------:R-:W-:Y:S01]  /*0000*/  LDC R1, c[0x0][0x37c] ;  /* 0x0000df00ff017b82 */ /* 0x000fe20000000800 */
[----:B------:R-:W0:Y:S01]  /*0010*/  LDCU.64 UR4, c[0x0][0x390] ;  /* 0x00007200ff0477ac */ /* 0x000e220008000a00 */
[----:B------:R-:W1:Y:S01]  /*0020*/  LDCU.64 UR6, c[0x0][0x358] ;  /* 0x00006b00ff0677ac */ /* 0x000e620008000a00 */
[----:B0-----:R-:W-:Y:S01]  /*0030*/  MOV R4, UR4 ;  /* 0x0000000400047c02 */ /* 0x001fe20008000f00 */
[----:B------:R-:W-:-:S03]  /*0040*/  IMAD.U32 R0, RZ, RZ, UR5 ;  /* 0x00000005ff007e24 */ /* 0x000fc6000f8e00ff */
[----:B------:R-:W-:-:S04]  /*0050*/  ISETP.NE.U32.AND P0, PT, R4, RZ, PT ;  /* 0x000000ff0400720c */ /* 0x000fc80003f05070 */
[----:B------:R-:W-:-:S13]  /*0060*/  ISETP.NE.AND.EX P0, PT, R0, RZ, PT, P0 ;  /* 0x000000ff0000720c */ /* 0x000fda0003f05300 */
        /* <DEDUP_REMOVED lines=8> */
.L_x_86:
[----:B------:R-:W-:Y:S01]  /*00f0*/  ISETP.GT.U32.AND P0, PT, R4, 0xfff, PT ;  /* 0x00000fff0400780c */ /* 0x000fe20003f04070 */
[----:B------:R-:W-:Y:S03]  /*0100*/  BSSY.RECONVERGENT B0, `(.L_x_87) ;  /* 0x00001f3000007945 */ /* 0x000fe60003800200 */
[----:B------:R-:W-:-:S13]  /*0110*/  ISETP.GT.U32.AND.EX P0, PT, R0, RZ, PT, P0 ;  /* 0x000000ff0000720c */ /* 0x000fda0003f04100 */
[----:B------:R-:W-:Y:S05]  /*0120*/  @P0 BRA `(.L_x_88) ;  /* 0x0000000c00ac0947 */ /* 0x000fea0003800000 */
[----:B------:R-:W0:Y:S01]  /*0130*/  S2R R5, SR_TID.X ;  /* 0x0000000000057919 */ /* 0x000e220000002100 */
[----:B------:R-:W-:Y:S01]  /*0140*/  BSSY.RECONVERGENT B1, `(.L_x_89) ;  /* 0x0000009000017945 */ /* 0x000fe20003800200 */
[----:B------:R-:W-:Y:S01]  /*0150*/  HFMA2 R6, -RZ, RZ, 0, 0 ;  /* 0x00000000ff067431 */ /* 0x000fe200000001ff */
[----:B0-----:R-:W-:Y:S01]  /*0160*/  ISETP.GE.U32.AND P0, PT, R5, R4, PT ;  /* 0x000000040500720c */ /* 0x001fe20003f06070 */
[----:B------:R-:W-:-:S12]  /*0170*/  IMAD.MOV.U32 R7, RZ, RZ, R5 ;  /* 0x000000ffff077224 */ /* 0x000fd800078e0005 */
[----:B------:R-:W-:Y:S05]  /*0180*/  @P0 BRA `(.L_x_90) ;  /* 0x0000000000100947 */ /* 0x000fea0003800000 */
[----:B------:R-:W0:Y:S02]  /*0190*/  LDC.64 R2, c[0x0][0x380] ;  /* 0x0000e000ff027b82 */ /* 0x000e240000000a00 */
[----:B0-----:R-:W-:-:S05]  /*01a0*/  IMAD.WIDE.U32 R2, R5, 0x4, R2 ;  /* 0x0000000405027825 */ /* 0x001fca00078e0002 */
[----:B------:R0:W5:Y:S01]  /*01b0*/  LDG.E R6, desc[UR6][R2.64] ;  /* 0x0000000602067981 */ /* 0x000162000c1e1900 */
[----:B------:R-:W-:-:S07]  /*01c0*/  IADD3 R7, PT, PT, R5, 0x100, RZ ;  /* 0x0000010005077810 */ /* 0x000fce0007ffe0ff */
.L_x_90:
[----:B------:R-:W-:Y:S05]  /*01d0*/  BSYNC.RECONVERGENT B1 ;  /* 0x0000000000017941 */ /* 0x000fea0003800200 */
.L_x_89:
[----:B------:R-:W-:Y:S01]  /*01e0*/  ISETP.GE.U32.AND P0, PT, R7, R4, PT ;  /* 0x000000040700720c */ /* 0x000fe20003f06070 */
[----:B------:R-:W-:-:S12]  /*01f0*/  BSSY.RECONVERGENT B1, `(.L_x_91) ;  /* 0x000006d000017945 */ /* 0x000fd80003800200 */
[----:B------:R-:W-:Y:S05]  /*0200*/  @P0 BRA `(.L_x_92) ;  /* 0x0000000400ac0947 */ /* 0x000fea0003800000 */
[----:B0-----:R-:W-:Y:S01]  /*0210*/  LOP3.LUT R3, RZ, R7, RZ, 0x33, !PT ;  /* 0x00000007ff037212 */ /* 0x001fe200078e33ff */
[----:B------:R-:W-:Y:S04]  /*0220*/  BSSY.RECONVERGENT B2, `(.L_x_93) ;  /* 0x0000033000027945 */ /* 0x000fe80003800200 */
[----:B------:R-:W-:-:S05]  /*0230*/  IMAD.IADD R3, R3, 0x1, R4 ;  /* 0x0000000103037824 */ /* 0x000fca00078e0204 */
[C---:B------:R-:W-:Y:S02]  /*0240*/  ISETP.GE.U32.AND P0, PT, R3.reuse, 0xf00, PT ;  /* 0x00000f000300780c */ /* 0x040fe40003f06070 */
[----:B------:R-:W-:-:S04]  /*0250*/  LEA.HI R8, R3, 0x1, RZ, 0x18 ;  /* 0x0000000103087811 */ /* 0x000fc800078fc0ff */
[----:B------:R-:W-:-:S04]  /*0260*/  LOP3.LUT R22, R8, 0xf, RZ, 0xc0, !PT ;  /* 0x0000000f08167812 */ /* 0x000fc800078ec0ff */
[----:B------:R-:W-:-:S03]  /*0270*/  ISETP.NE.AND P1, PT, R22, RZ, PT ;  /* 0x000000ff1600720c */ /* 0x000fc60003f25270 */
[----:B------:R-:W-:Y:S10]  /*0280*/  @!P0 BRA `(.L_x_94) ;  /* 0x0000000000b08947 */ /* 0x000ff40003800000 */
[----:B------:R-:W0:Y:S01]  /*0290*/  LDC.64 R2, c[0x0][0x380] ;  /* 0x0000e000ff027b82 */ /* 0x000e220000000a00 */
[----:B------:R-:W-:-:S04]  /*02a0*/  LOP3.LUT R9, R8, 0x1fffff0, RZ, 0xc0, !PT ;  /* 0x01fffff008097812 */ /* 0x000fc800078ec0ff */
[----:B------:R-:W-:Y:S01]  /*02b0*/  IADD3 R9, PT, PT, -R9, RZ, RZ ;  /* 0x000000ff09097210 */ /* 0x000fe20007ffe1ff */
[----:B0-----:R-:W-:-:S03]  /*02c0*/  IMAD.WIDE.U32 R2, R7, 0x4, R2 ;  /* 0x0000000407027825 */ /* 0x001fc600078e0002 */
[----:B------:R-:W-:-:S05]  /*02d0*/  IADD3 R2, P0, PT, R2, 0x2000, RZ ;  /* 0x0000200002027810 */ /* 0x000fca0007f1e0ff */
[----:B------:R-:W-:-:S08]  /*02e0*/  IMAD.X R3, RZ, RZ, R3, P0 ;  /* 0x000000ffff037224 */ /* 0x000fd000000e0603 */
.L_x_95:
        /* <DEDUP_REMOVED lines=38> */
.L_x_94:
[----:B------:R-:W-:Y:S05]  /*0550*/  BSYNC.RECONVERGENT B2 ;  /* 0x0000000000027941 */ /* 0x000fea0003800200 */
.L_x_93:
[----:B------:R-:W-:Y:S05]  /*0560*/  @!P1 BRA `(.L_x_92) ;  /* 0x0000000000d49947 */ /* 0x000fea0003800000 */
[----:B------:R-:W-:Y:S01]  /*0570*/  ISETP.GE.U32.AND P0, PT, R22, 0x8, PT ;  /* 0x000000081600780c */ /* 0x000fe20003f06070 */
[----:B------:R-:W-:Y:S01]  /*0580*/  BSSY.RECONVERGENT B2, `(.L_x_96) ;  /* 0x0000017000027945 */ /* 0x000fe20003800200 */
[----:B------:R-:W-:-:S04]  /*0590*/  LOP3.LUT R11, R8, 0x7, RZ, 0xc0, !PT ;  /* 0x00000007080b7812 */ /* 0x000fc800078ec0ff */
[----:B------:R-:W-:-:S07]  /*05a0*/  ISETP.NE.AND P1, PT, R11, RZ, PT ;  /* 0x000000ff0b00720c */ /* 0x000fce0003f25270 */
[----:B------:R-:W-:Y:S06]  /*05b0*/  @!P0 BRA `(.L_x_97) ;  /* 0x00000000004c8947 */ /* 0x000fec0003800000 */
[----:B------:R-:W0:Y:S02]  /*05c0*/  LDC.64 R2, c[0x0][0x380] ;  /* 0x0000e000ff027b82 */ /* 0x000e240000000a00 */
[----:B0-----:R-:W-:-:S05]  /*05d0*/  IMAD.WIDE R2, R7, 0x4, R2 ;  /* 0x0000000407027825 */ /* 0x001fca00078e0202 */
        /* <DEDUP_REMOVED lines=17> */
.L_x_97:
[----:B------:R-:W-:Y:S05]  /*06f0*/  BSYNC.RECONVERGENT B2 ;  /* 0x0000000000027941 */ /* 0x000fea0003800200 */
.L_x_96:
        /* <DEDUP_REMOVED lines=17> */
.L_x_99:
[----:B------:R-:W-:Y:S05]  /*0810*/  BSYNC.RECONVERGENT B2 ;  /* 0x0000000000027941 */ /* 0x000fea0003800200 */
.L_x_98:
[----:B------:R-:W-:Y:S05]  /*0820*/  @!P1 BRA `(.L_x_92) ;  /* 0x0000000000249947 */ /* 0x000fea0003800000 */
[----:B------:R-:W0:Y:S01]  /*0830*/  LDC.64 R8, c[0x0][0x380] ;  /* 0x0000e000ff087b82 */ /* 0x000e220000000a00 */
[----:B------:R-:W-:-:S07]  /*0840*/  IMAD.MOV R10, RZ, RZ, -R10 ;  /* 0x000000ffff0a7224 */ /* 0x000fce00078e0a0a */
.L_x_100:
[----:B0-----:R-:W-:-:S06]  /*0850*/  IMAD.WIDE R2, R7, 0x4, R8 ;  /* 0x0000000407027825 */ /* 0x001fcc00078e0208 */
[----:B------:R-:W2:Y:S01]  /*0860*/  LDG.E R3, desc[UR6][R2.64] ;  /* 0x0000000602037981 */ /* 0x000ea2000c1e1900 */
[----:B------:R-:W-:Y:S01]  /*0870*/  IADD3 R10, PT, PT, R10, 0x1, RZ ;  /* 0x000000010a0a7810 */ /* 0x000fe20007ffe0ff */
[----:B------:R-:W-:-:S03]  /*0880*/  VIADD R7, R7, 0x100 ;  /* 0x0000010007077836 */ /* 0x000fc60000000000 */
[----:B------:R-:W-:Y:S01]  /*0890*/  ISETP.NE.AND P0, PT, R10, RZ, PT ;  /* 0x000000ff0a00720c */ /* 0x000fe20003f05270 */
[----:B--2--5:R-:W-:-:S12]  /*08a0*/  FADD R6, R3, R6 ;  /* 0x0000000603067221 */ /* 0x024fd80000000000 */
[----:B------:R-:W-:Y:S05]  /*08b0*/  @P0 BRA `(.L_x_100) ;  /* 0xfffffffc00e40947 */ /* 0x000fea000383ffff */
.L_x_92:
[----:B------:R-:W-:Y:S05]  /*08c0*/  BSYNC.RECONVERGENT B1 ;  /* 0x0000000000017941 */ /* 0x000fea0003800200 */
.L_x_91:
[----:B------:R-:W-:Y:S02]  /*08d0*/  ISETP.GE.U32.AND P0, PT, R4, 0x100, PT ;  /* 0x000001000400780c */ /* 0x000fe40003f06070 */
[----:B-----5:R-:W-:Y:S02]  /*08e0*/  MOV R9, R6 ;  /* 0x0000000600097202 */ /* 0x020fe40000000f00 */
[----:B------:R-:W-:-:S13]  /*08f0*/  ISETP.GE.U32.AND.EX P0, PT, R0, RZ, PT, P0 ;  /* 0x000000ff0000720c */ /* 0x000fda0003f06100 */
[----:B------:R-:W-:Y:S05]  /*0900*/  @!P0 BRA `(.L_x_101) ;  /* 0x0000000000ac8947 */ /* 0x000fea0003800000 */
[----:B------:R-:W1:Y:S01]  /*0910*/  S2R R6, SR_LANEID ;  /* 0x0000000000067919 */ /* 0x000e620000000000 */
[----:B------:R-:W-:Y:S01]  /*0920*/  ISETP.NE.AND P5, PT, R5, RZ, PT ;  /* 0x000000ff0500720c */ /* 0x000fe20003fa5270 */
        /* <DEDUP_REMOVED lines=14> */
[----:B-1----:R-:W-:-:S05]  /*0a10*/  @!P1 LEA R7, R7, R4, 0x18 ;  /* 0x0000000407079211 */ /* 0x002fca00078ec0ff */
[----:B------:R-:W-:-:S03]  /*0a20*/  @!P1 IMAD.IADD R2, R2, 0x1, R7 ;  /* 0x0000000102029824 */ /* 0x000fc600078e0207 */
[----:B0-----:R-:W-:Y:S01]  /*0a30*/  @!P0 FADD R0, R0, R3 ;  /* 0x0000000300008221 */ /* 0x001fe20000000000 */
[----:B------:R-:W-:-:S04]  /*0a40*/  ISETP.GT.AND P0, PT, R6, 0x17, PT ;  /* 0x000000170600780c */ /* 0x000fc80003f04270 */
[----:B------:R-:W0:Y:S09]  /*0a50*/  SHFL.DOWN PT, R3, R0, 0x8, 0x1f ;  /* 0x09001f0000037f89 */ /* 0x000e3200000e0000 */
[----:B0-----:R-:W-:Y:S01]  /*0a60*/  @!P0 FADD R0, R0, R3 ;  /* 0x0000000300008221 */ /* 0x001fe20000000000 */
[----:B------:R-:W-:-:S04]  /*0a70*/  ISETP.GT.AND P0, PT, R6, 0xf, PT ;  /* 0x0000000f0600780c */ /* 0x000fc80003f04270 */
[----:B------:R-:W0:Y:S02]  /*0a80*/  SHFL.DOWN PT, R3, R0, 0x10, 0x1f ;  /* 0x0a001f0000037f89 */ /* 0x000e2400000e0000 */
[----:B0-----:R-:W-:-:S05]  /*0a90*/  FADD R3, R0, R3 ;  /* 0x0000000300037221 */ /* 0x001fca0000000000 */
[----:B------:R1:W-:Y:S01]  /*0aa0*/  @!P1 STS [R2+0x8], R3 ;  /* 0x0000080302009388 */ /* 0x0003e20000000800 */
[----:B------:R-:W-:Y:S01]  /*0ab0*/  FSEL R8, R0, R3, P0 ;  /* 0x0000000300087208 */ /* 0x000fe20000000000 */
[----:B------:R-:W-:Y:S06]  /*0ac0*/  BAR.SYNC.DEFER_BLOCKING 0x0 ;  /* 0x0000000000007b1d */ /* 0x000fec0000010000 */
[----:B------:R-:W-:Y:S05]  /*0ad0*/  @P5 BRA `(.L_x_102) ;  /* 0x0000001400545947 */ /* 0x000fea0003800000 */
[----:B------:R-:W0:Y:S01]  /*0ae0*/  S2UR UR5, SR_CgaCtaId ;  /* 0x00000000000579c3 */ /* 0x000e220000008800 */
[----:B------:R-:W-:Y:S02]  /*0af0*/  UMOV UR4, 0x400 ;  /* 0x0000040000047882 */ /* 0x000fe40000000000 */
[----:B0-----:R-:W-:-:S09]  /*0b00*/  ULEA UR4, UR5, UR4, 0x18 ;  /* 0x0000000405047291 */ /* 0x001fd2000f8ec0ff */
[----:B-1----:R-:W0:Y:S04]  /*0b10*/  LDS R3, [UR4+0xc] ;  /* 0x00000c04ff037984 */ /* 0x002e280008000800 */
        /* <DEDUP_REMOVED lines=10> */
.L_x_101:
[----:B------:R-:W1:Y:S01]  /*0bc0*/  S2R R8, SR_LANEID ;  /* 0x0000000000087919 */ /* 0x000e620000000000 */
[C---:B0-----:R-:W-:Y:S02]  /*0bd0*/  LOP3.LUT R2, R5.reuse, 0x3e0, RZ, 0xc0, !PT ;  /* 0x000003e005027812 */ /* 0x041fe400078ec0ff */
[----:B------:R-:W-:Y:S02]  /*0be0*/  ISETP.NE.AND P5, PT, R5, RZ, PT ;  /* 0x000000ff0500720c */ /* 0x000fe40003fa5270 */
[----:B------:R-:W-:Y:S02]  /*0bf0*/  LOP3.LUT R7, RZ, R2, RZ, 0x33, !PT ;  /* 0x00000002ff077212 */ /* 0x000fe400078e33ff */
[----:B------:R-:W-:-:S03]  /*0c00*/  IADD3 R3, PT, PT, R2, 0x20, RZ ;  /* 0x0000002002037810 */ /* 0x000fc60007ffe0ff */
[----:B------:R-:W-:Y:S01]  /*0c10*/  IMAD.IADD R7, R7, 0x1, R4 ;  /* 0x0000000107077824 */ /* 0x000fe200078e0204 */
[----:B------:R-:W-:-:S04]  /*0c20*/  ISETP.GT.U32.AND P0, PT, R3, R4, PT ;  /* 0x000000040300720c */ /* 0x000fc80003f04070 */
[----:B------:R-:W-:-:S05]  /*0c30*/  SEL R7, R7, 0x1f, P0 ;  /* 0x0000001f07077807 */ /* 0x000fca0000000000 */
[----:B------:R-:W0:Y:S01]  /*0c40*/  SHFL.DOWN PT, R2, R9, 0x1, R7 ;  /* 0x0820000009027989 */ /* 0x000e2200000e0007 */
[C---:B-1----:R-:W-:Y:S02]  /*0c50*/  ISETP.GE.AND P0, PT, R8.reuse, R7, PT ;  /* 0x000000070800720c */ /* 0x042fe40003f06270 */
[C---:B------:R-:W-:Y:S02]  /*0c60*/  IADD3 R6, PT, PT, R8.reuse, 0x2, RZ ;  /* 0x0000000208067810 */ /* 0x040fe40007ffe0ff */
[----:B------:R-:W-:-:S09]  /*0c70*/  ISETP.NE.AND P1, PT, R8, RZ, PT ;  /* 0x000000ff0800720c */ /* 0x000fd20003f25270 */
[----:B0-----:R-:W-:Y:S01]  /*0c80*/  @!P0 FADD R9, R2, R9 ;  /* 0x0000000902098221 */ /* 0x001fe20000000000 */
[----:B------:R-:W-:Y:S01]  /*0c90*/  ISETP.GT.AND P0, PT, R6, R7, PT ;  /* 0x000000070600720c */ /* 0x000fe20003f04270 */
[----:B------:R-:W-:Y:S02]  /*0ca0*/  VIADD R6, R8, 0x4 ;  /* 0x0000000408067836 */ /* 0x000fe40000000000 */
[----:B------:R-:W0:Y:S01]  /*0cb0*/  @!P1 S2R R11, SR_CgaCtaId ;  /* 0x00000000000b9919 */ /* 0x000e220000008800 */
[----:B------:R-:W-:Y:S01]  /*0cc0*/  @!P1 SHF.R.U32.HI R3, RZ, 0x3, R5 ;  /* 0x00000003ff039819 */ /* 0x000fe20000011605 */
[----:B------:R-:W1:Y:S03]  /*0cd0*/  SHFL.DOWN PT, R2, R9, 0x2, R7 ;  /* 0x0840000009027989 */ /* 0x000e6600000e0007 */
[----:B------:R-:W-:-:S05]  /*0ce0*/  @!P1 LOP3.LUT R3, R3, 0x7c, RZ, 0xc0, !PT ;  /* 0x0000007c03039812 */ /* 0x000fca00078ec0ff */
[----:B-1----:R-:W-:Y:S01]  /*0cf0*/  @!P0 FADD R9, R9, R2 ;  /* 0x0000000209098221 */ /* 0x002fe20000000000 */
[-C--:B------:R-:W-:Y:S02]  /*0d00*/  ISETP.GT.AND P0, PT, R6, R7.reuse, PT ;  /* 0x000000070600720c */ /* 0x080fe40003f04270 */
[----:B------:R-:W-:Y:S02]  /*0d10*/  IADD3 R6, PT, PT, R8, 0x8, RZ ;  /* 0x0000000808067810 */ /* 0x000fe40007ffe0ff */
[----:B------:R-:W1:Y:S09]  /*0d20*/  SHFL.DOWN PT, R2, R9, 0x4, R7 ;  /* 0x0880000009027989 */ /* 0x000e7200000e0007 */
[----:B-1----:R-:W-:Y:S01]  /*0d30*/  @!P0 FADD R9, R9, R2 ;  /* 0x0000000209098221 */ /* 0x002fe20000000000 */
[----:B------:R-:W-:Y:S01]  /*0d40*/  ISETP.GT.AND P0, PT, R6, R7, PT ;  /* 0x000000070600720c */ /* 0x000fe20003f04270 */
[----:B------:R-:W-:-:S03]  /*0d50*/  VIADD R6, R8, 0x10 ;  /* 0x0000001008067836 */ /* 0x000fc60000000000 */
[----:B------:R-:W1:Y:S09]  /*0d60*/  SHFL.DOWN PT, R2, R9, 0x8, R7 ;  /* 0x0900000009027989 */ /* 0x000e7200000e0007 */
[----:B-1----:R-:W-:Y:S01]  /*0d70*/  @!P0 FADD R9, R9, R2 ;  /* 0x0000000209098221 */ /* 0x002fe20000000000 */
[----:B------:R-:W-:-:S02]  /*0d80*/  ISETP.GT.AND P0, PT, R6, R7, PT ;  /* 0x000000070600720c */ /* 0x000fc40003f04270 */
[----:B------:R-:W-:Y:S02]  /*0d90*/  @!P1 MOV R6, 0x400 ;  /* 0x0000040000069802 */ /* 0x000fe40000000f00 */
[----:B------:R-:W1:Y:S02]  /*0da0*/  SHFL.DOWN PT, R2, R9, 0x10, R7 ;  /* 0x0a00000009027989 */ /* 0x000e6400000e0007 */
[----:B0-----:R-:W-:-:S04]  /*0db0*/  @!P1 LEA R6, R11, R6, 0x18 ;  /* 0x000000060b069211 */ /* 0x001fc800078ec0ff */
[----:B------:R-:W-:-:S03]  /*0dc0*/  @!P1 IADD3 R3, PT, PT, R3, R6, RZ ;  /* 0x0000000603039210 */ /* 0x000fc60007ffe0ff */
[----:B-1----:R-:W-:-:S04]  /*0dd0*/  @!P0 FADD R9, R9, R2 ;  /* 0x0000000209098221 */ /* 0x002fc80000000000 */
[----:B------:R-:W-:-:S05]  /*0de0*/  IMAD.MOV.U32 R8, RZ, RZ, R9 ;  /* 0x000000ffff087224 */ /* 0x000fca00078e0009 */
[----:B------:R0:W-:Y:S01]  /*0df0*/  @!P1 STS [R3+0x8], R8 ;  /* 0x0000080803009388 */ /* 0x0001e20000000800 */
[----:B------:R-:W-:Y:S06]  /*0e00*/  BAR.SYNC.DEFER_BLOCKING 0x0 ;  /* 0x0000000000007b1d */ /* 0x000fec0000010000 */
[----:B------:R-:W-:Y:S05]  /*0e10*/  @P5 BRA `(.L_x_102) ;  /* 0x0000001000845947 */ /* 0x000fea0003800000 */
[----:B------:R-:W1:Y:S01]  /*0e20*/  S2UR UR5, SR_CgaCtaId ;  /* 0x00000000000579c3 */ /* 0x000e620000008800 */
[----:B------:R-:W-:Y:S01]  /*0e30*/  UMOV UR4, 0x400 ;  /* 0x0000040000047882 */ /* 0x000fe20000000000 */
[C---:B------:R-:W-:Y:S02]  /*0e40*/  ISETP.GT.U32.AND P3, PT, R4.reuse, 0x20, PT ;  /* 0x000000200400780c */ /* 0x040fe40003f64070 */
[----:B------:R-:W-:Y:S02]  /*0e50*/  ISETP.GT.U32.AND P1, PT, R4, 0x40, PT ;  /* 0x000000400400780c */ /* 0x000fe40003f24070 */
[----:B------:R-:W-:Y:S02]  /*0e60*/  ISETP.GT.U32.AND.EX P3, PT, R0, RZ, PT, P3 ;  /* 0x000000ff0000720c */ /* 0x000fe40003f64130 */
[----:B------:R-:W-:Y:S02]  /*0e70*/  ISETP.GT.U32.AND P0, PT, R4, 0x60, PT ;  /* 0x000000600400780c */ /* 0x000fe40003f04070 */
[----:B------:R-:W-:-:S02]  /*0e80*/  ISETP.GT.U32.AND.EX P1, PT, R0, RZ, PT, P1 ;  /* 0x000000ff0000720c */ /* 0x000fc40003f24110 */
[----:B------:R-:W-:Y:S02]  /*0e90*/  ISETP.GT.U32.AND P2, PT, R4, 0x80, PT ;  /* 0x000000800400780c */ /* 0x000fe40003f44070 */
[----:B------:R-:W-:Y:S02]  /*0ea0*/  ISETP.GT.U32.AND.EX P0, PT, R0, RZ, PT, P0 ;  /* 0x000000ff0000720c */ /* 0x000fe40003f04100 */
[----:B------:R-:W-:Y:S02]  /*0eb0*/  ISETP.GT.U32.AND P4, PT, R4, 0xa0, PT ;  /* 0x000000a00400780c */ /* 0x000fe40003f84070 */
[C---:B------:R-:W-:Y:S02]  /*0ec0*/  ISETP.GT.U32.AND.EX P2, PT, R0.reuse, RZ, PT, P2 ;  /* 0x000000ff0000720c */ /* 0x040fe40003f44120 */
[----:B------:R-:W-:Y:S01]  /*0ed0*/  ISETP.GT.U32.AND.EX P4, PT, R0, RZ, PT, P4 ;  /* 0x000000ff0000720c */ /* 0x000fe20003f84140 */
[----:B-1----:R-:W-:-:S09]  /*0ee0*/  ULEA UR4, UR5, UR4, 0x18 ;  /* 0x0000000405047291 */ /* 0x002fd2000f8ec0ff */
[----:B0-----:R-:W0:Y:S04]  /*0ef0*/  LDS R3, [UR4+0xc] ;  /* 0x00000c04ff037984 */ /* 0x001e280008000800 */
[----:B------:R-:W1:Y:S04]  /*0f00*/  LDS.128 R12, [UR4+0x10] ;  /* 0x00001004ff0c7984 */ /* 0x000e680008000c00 */
[----:B------:R-:W2:Y:S01]  /*0f10*/  LDS.64 R6, [UR4+0x20] ;  /* 0x00002004ff067984 */ /* 0x000ea20008000a00 */
[----:B0-----:R-:W-:Y:S01]  /*0f20*/  @P3 FADD R8, R8, R3 ;  /* 0x0000000308083221 */ /* 0x001fe20000000000 */
[----:B------:R-:W-:-:S03]  /*0f30*/  ISETP.GT.U32.AND P3, PT, R4, 0xc0, PT ;  /* 0x000000c00400780c */ /* 0x000fc60003f64070 */
[----:B-1----:R-:W-:Y:S01]  /*0f40*/  @P1 FADD R8, R8, R12 ;  /* 0x0000000c08081221 */ /* 0x002fe20000000000 */
[----:B------:R-:W-:Y:S02]  /*0f50*/  ISETP.GT.U32.AND P1, PT, R4, 0xe0, PT ;  /* 0x000000e00400780c */ /* 0x000fe40003f24070 */
[----:B------:R-:W-:Y:S01]  /*0f60*/  ISETP.GT.U32.AND.EX P3, PT, R0, RZ, PT, P3 ;  /* 0x000000ff0000720c */ /* 0x000fe20003f64130 */
[----:B------:R-:W-:Y:S01]  /*0f70*/  @P0 FADD R8, R8, R13 ;  /* 0x0000000d08080221 */ /* 0x000fe20000000000 */
[----:B------:R-:W-:-:S03]  /*0f80*/  ISETP.GT.U32.AND.EX P1, PT, R0, RZ, PT, P1 ;  /* 0x000000ff0000720c */ /* 0x000fc60003f24110 */
[----:B------:R-:W-:-:S04]  /*0f90*/  @P2 FADD R8, R8, R14 ;  /* 0x0000000e08082221 */ /* 0x000fc80000000000 */
[----:B------:R-:W-:-:S04]  /*0fa0*/  @P4 FADD R8, R8, R15 ;  /* 0x0000000f08084221 */ /* 0x000fc80000000000 */
[----:B--2---:R-:W-:-:S04]  /*0fb0*/  @P3 FADD R8, R8, R6 ;  /* 0x0000000608083221 */ /* 0x004fc80000000000 */
[----:B------:R-:W-:Y:S01]  /*0fc0*/  @P1 FADD R8, R8, R7 ;  /* 0x0000000708081221 */ /* 0x000fe20000000000 */
[----:B------:R-:W-:Y:S06]  /*0fd0*/  BRA `(.L_x_102) ;  /* 0x0000001000147947 */ /* 0x000fec0003800000 */
.L_x_88:
[----:B------:R-:W0:Y:S01]  /*0fe0*/  S2R R8, SR_TID.X ;  /* 0x0000000000087919 */ /* 0x000e220000002100 */
[----:B------:R-:W0:Y:S02]  /*0ff0*/  LDC.64 R2, c[0x0][0x380] ;  /* 0x0000e000ff027b82 */ /* 0x000e240000000a00 */
[----:B0-----:R-:W-:-:S05]  /*1000*/  IMAD.WIDE.U32 R2, R8, 0x4, R2 ;  /* 0x0000000408027825 */ /* 0x001fca00078e0002 */
        /* <DEDUP_REMOVED lines=16> */
[----:B--2---:R-:W-:Y:S01]  /*1110*/  FADD R9, R9, R12 ;  /* 0x0000000c09097221 */ /* 0x004fe20000000000 */
[----:B---3--:R-:W-:Y:S01]  /*1120*/  FADD R14, R11, R14 ;  /* 0x0000000e0b0e7221 */ /* 0x008fe20000000000 */
[----:B------:R-:W-:-:S03]  /*1130*/  HFMA2 R11, -RZ, RZ, 0, 0.00048828125 ;  /* 0x00001000ff0b7431 */ /* 0x000fc600000001ff */
[----:B------:R-:W-:Y:S01]  /*1140*/  FADD R14, R9, R14 ;  /* 0x0000000e090e7221 */ /* 0x000fe20000000000 */
[----:B------:R-:W-:Y:S01]  /*1150*/  IADD3 R9, P1, PT, R4, -0x1000, RZ ;  /* 0xfffff00004097810 */ /* 0x000fe20007f3e0ff */
[----:B----4-:R-:W-:-:S03]  /*1160*/  FADD R13, R13, R16 ;  /* 0x000000100d0d7221 */ /* 0x010fc60000000000 */
[----:B------:R-:W-:Y:S02]  /*1170*/  ISETP.GE.U32.AND P0, PT, R9, 0x1000, PT ;  /* 0x000010000900780c */ /* 0x000fe40003f06070 */
[----:B------:R-:W-:-:S04]  /*1180*/  IADD3.X R12, PT, PT, R0, -0x1, RZ, P1, !PT ;  /* 0xffffffff000c7810 */ /* 0x000fc80000ffe4ff */
[----:B------:R-:W-:Y:S01]  /*1190*/  ISETP.GE.U32.AND.EX P0, PT, R12, RZ, PT, P0 ;  /* 0x000000ff0c00720c */ /* 0x000fe20003f06100 */
        /* <DEDUP_REMOVED lines=11> */
[----:B------:R-:W-:Y:S01]  /*1250*/  IMAD.MOV.U32 R13, RZ, RZ, RZ ;  /* 0x000000ffff0d7224 */ /* 0x000fe200078e00ff */
[----:B------:R-:W-:Y:S06]  /*1260*/  @!P0 BRA `(.L_x_103) ;  /* 0x0000000000c08947 */ /* 0x000fec0003800000 */
[----:B------:R-:W0:Y:S01]  /*1270*/  LDC.64 R4, c[0x0][0x390] ;  /* 0x0000e400ff047b82 */ /* 0x000e220000000a00 */
[----:B------:R-:W-:Y:S01]  /*1280*/  MOV R11, 0x1000 ;  /* 0x00001000000b7802 */ /* 0x000fe20000000f00 */
[----:B------:R-:W-:-:S07]  /*1290*/  IMAD.MOV.U32 R13, RZ, RZ, RZ ;  /* 0x000000ffff0d7224 */ /* 0x000fce00078e00ff */
.L_x_105:
[----:B------:R-:W-:-:S04]  /*12a0*/  LEA R6, P0, R11, R2, 0x2 ;  /* 0x000000020b067211 */ /* 0x000fc800078010ff */
[----:B------:R-:W-:-:S05]  /*12b0*/  LEA.HI.X R7, R11, R3, R13, 0x2, P0 ;  /* 0x000000030b077211 */ /* 0x000fca00000f140d */
[----:B------:R-:W2:Y:S04]  /*12c0*/  LDG.E R0, desc[UR6][R6.64+0x2400] ;  /* 0x0024000606007981 */ /* 0x000ea8000c1e1900 */
[----:B------:R-:W2:Y:S04]  /*12d0*/  LDG.E R15, desc[UR6][R6.64+0x2800] ;  /* 0x00280006060f7981 */ /* 0x000ea8000c1e1900 */
        /* <DEDUP_REMOVED lines=13> */
[----:B------:R0:W5:Y:S02]  /*13b0*/  LDG.E R20, desc[UR6][R6.64+0x3c00] ;  /* 0x003c000606147981 */ /* 0x000164000c1e1900 */
[----:B0-----:R-:W-:-:S04]  /*13c0*/  IADD3 R6, P1, PT, -R11, R4, RZ ;  /* 0x000000040b067210 */ /* 0x001fc80007f3e1ff */
[----:B------:R-:W-:Y:S01]  /*13d0*/  ISETP.GE.U32.AND P0, PT, R6, 0x1000, PT ;  /* 0x000010000600780c */ /* 0x000fe20003f06070 */
[----:B--2---:R-:W-:Y:S01]  /*13e0*/  FADD R15, R0, R15 ;  /* 0x0000000f000f7221 */ /* 0x004fe20000000000 */
[----:B------:R-:W-:-:S05]  /*13f0*/  MOV R0, R5 ;  /* 0x0000000500007202 */ /* 0x000fca0000000f00 */
[----:B------:R-:W-:Y:S02]  /*1400*/  IMAD.X R6, R0, 0x1, ~R13, P1 ;  /* 0x0000000100067824 */ /* 0x000fe400008e0e0d */
[----:B---3--:R-:W-:-:S03]  /*1410*/  FADD R10, R27, R10 ;  /* 0x0000000a1b0a7221 */ /* 0x008fc60000000000 */
[----:B------:R-:W-:Y:S01]  /*1420*/  ISETP.GE.U32.AND.EX P0, PT, R6, RZ, PT, P0 ;  /* 0x000000ff0600720c */ /* 0x000fe20003f06100 */
[----:B----4-:R-:W-:-:S04]  /*1430*/  FADD R29, R26, R29 ;  /* 0x0000001d1a1d7221 */ /* 0x010fc80000000000 */
[----:B------:R-:W-:Y:S01]  /*1440*/  FADD R10, R10, R29 ;  /* 0x0000001d0a0a7221 */ /* 0x000fe20000000000 */
[----:B-----5:R-:W-:Y:S01]  /*1450*/  FADD R24, R24, R25 ;  /* 0x0000001918187221 */ /* 0x020fe20000000000 */
[----:B------:R-:W-:-:S04]  /*1460*/  FADD R23, R23, R22 ;  /* 0x0000001617177221 */ /* 0x000fc80000000000 */
        /* <DEDUP_REMOVED lines=11> */
[----:B------:R-:W-:-:S04]  /*1520*/  IADD3 R11, P0, PT, R11, 0x1000, RZ ;  /* 0x000010000b0b7810 */ /* 0x000fc80007f1e0ff */
[----:B------:R-:W-:Y:S02]  /*1530*/  IADD3.X R13, PT, PT, RZ, R13, RZ, P0, !PT ;  /* 0x0000000dff0d7210 */ /* 0x000fe400007fe4ff */
[----:B------:R-:W-:-:S04]  /*1540*/  ISETP.GT.U32.AND P0, PT, R11, R9, PT ;  /* 0x000000090b00720c */ /* 0x000fc80003f04070 */
[----:B------:R-:W-:-:S13]  /*1550*/  ISETP.GT.U32.AND.EX P0, PT, R13, R12, PT, P0 ;  /* 0x0000000c0d00720c */ /* 0x000fda0003f04100 */
[----:B------:R-:W-:Y:S05]  /*1560*/  @!P0 BRA `(.L_x_105) ;  /* 0xfffffffc004c8947 */ /* 0x000fea000383ffff */
.L_x_103:
[----:B------:R-:W-:Y:S01]  /*1570*/  IMAD.IADD R3, R4, 0x1, -R11 ;  /* 0x0000000104037824 */ /* 0x000fe200078e0a0b */
[----:B------:R-:W-:Y:S01]  /*1580*/  ISETP.GE.U32.AND P1, PT, R11, R4, PT ;  /* 0x000000040b00720c */ /* 0x000fe20003f26070 */
[----:B------:R-:W-:Y:S03]  /*1590*/  BSSY.RECONVERGENT B1, `(.L_x_104) ;  /* 0x000007f000017945 */ /* 0x000fe60003800200 */
[----:B------:R-:W-:-:S04]  /*15a0*/  ISETP.GE.AND P0, PT, R8, R3, PT ;  /* 0x000000030800720c */ /* 0x000fc80003f06270 */
[----:B------:R-:W-:-:S13]  /*15b0*/  ISETP.GE.U32.OR.EX P0, PT, R13, R0, P0, P1 ;  /* 0x000000000d00720c */ /* 0x000fda0000706510 */
[----:B------:R-:W-:Y:S05]  /*15c0*/  @P0 BRA `(.L_x_106) ;  /* 0x0000000400ec0947 */ /* 0x000fea0003800000 */
[----:B------:R-:W-:Y:S01]  /*15d0*/  LOP3.LUT R0, RZ, R8, RZ, 0x33, !PT ;  /* 0x00000008ff007212 */ /* 0x000fe200078e33ff */
[----:B------:R-:W-:Y:S03]  /*15e0*/  BSSY.RECONVERGENT B2, `(.L_x_107) ;  /* 0x0000038000027945 */ /* 0x000fe60003800200 */
[----:B------:R-:W-:-:S04]  /*15f0*/  IADD3 R0, PT, PT, -R11, R4, R0 ;  /* 0x000000040b007210 */ /* 0x000fc80007ffe100 */
[C---:B------:R-:W-:Y:S02]  /*1600*/  ISETP.GE.U32.AND P1, PT, R0.reuse, 0xf00, PT ;  /* 0x00000f000000780c */ /* 0x040fe40003f26070 */
[----:B------:R-:W-:Y:S02]  /*1610*/  LEA.HI R4, R0, 0x1, RZ, 0x18 ;  /* 0x0000000100047811 */ /* 0x000fe400078fc0ff */
[----:B------:R-:W-:Y:S02]  /*1620*/  MOV R0, R8 ;  /* 0x0000000800007202 */ /* 0x000fe40000000f00 */
[----:B------:R-:W-:-:S04]  /*1630*/  LOP3.LUT R24, R4, 0xf, RZ, 0xc0, !PT ;  /* 0x0000000f04187812 */ /* 0x000fc800078ec0ff */
[----:B------:R-:W-:-:S03]  /*1640*/  ISETP.NE.AND P0, PT, R24, RZ, PT ;  /* 0x000000ff1800720c */ /* 0x000fc60003f05270 */
[----:B------:R-:W-:Y:S10]  /*1650*/  @!P1 BRA `(.L_x_108) ;  /* 0x0000000000c09947 */ /* 0x000ff40003800000 */
[----:B------:R-:W0:Y:S01]  /*1660*/  LDCU.64 UR4, c[0x0][0x380] ;  /* 0x00007000ff0477ac */ /* 0x000e220008000a00 */
[----:B------:R-:W-:Y:S02]  /*1670*/  IADD3 R3, P1, PT, R8, R11, RZ ;  /* 0x0000000b08037210 */ /* 0x000fe40007f3e0ff */
[----:B------:R-:W-:-:S03]  /*1680*/  LOP3.LUT R9, R4, 0x1fffff0, RZ, 0xc0, !PT ;  /* 0x01fffff004097812 */ /* 0x000fc600078ec0ff */
[----:B------:R-:W-:Y:S01]  /*1690*/  IMAD.X R0, RZ, RZ, R13, P1 ;  /* 0x000000ffff007224 */ /* 0x000fe200008e060d */
[----:B------:R-:W-:Y:S02]  /*16a0*/  IADD3 R9, PT, PT, -R9, RZ, RZ ;  /* 0x000000ff09097210 */ /* 0x000fe40007ffe1ff */
[----:B0-----:R-:W-:-:S04]  /*16b0*/  LEA R2, P2, R3, UR4, 0x2 ;  /* 0x0000000403027c11 */ /* 0x001fc8000f8410ff */
[----:B------:R-:W-:Y:S02]  /*16c0*/  IADD3 R2, P1, PT, R2, 0x2000, RZ ;  /* 0x0000200002027810 */ /* 0x000fe40007f3e0ff */
[----:B------:R-:W-:Y:S02]  /*16d0*/  LEA.HI.X R3, R3, UR5, R0, 0x2, P2 ;  /* 0x0000000503037c11 */ /* 0x000fe400090f1400 */
[----:B------:R-:W-:-:S03]  /*16e0*/  MOV R0, R8 ;  /* 0x0000000800007202 */ /* 0x000fc60000000f00 */
[----:B------:R-:W-:-:S07]  /*16f0*/  IMAD.X R3, RZ, RZ, R3, P1 ;  /* 0x000000ffff037224 */ /* 0x000fce00008e0603 */
.L_x_109:
        /* <DEDUP_REMOVED lines=16> */
[----:B------:R-:W-:Y:S01]  /*1800*/  IADD3 R9, PT, PT, R9, 0x10, RZ ;  /* 0x0000001009097810 */ /* 0x000fe20007ffe0ff */
[----:B------:R-:W-:-:S03]  /*1810*/  VIADD R0, R0, 0x1000 ;  /* 0x0000100000007836 */ /* 0x000fc60000000000 */
[----:B------:R-:W-:Y:S02]  /*1820*/  ISETP.NE.AND P1, PT, R9, RZ, PT ;  /* 0x000000ff0900720c */ /* 0x000fe40003f25270 */
[----:B0-----:R-:W-:-:S04]  /*1830*/  IADD3 R2, P2, PT, R2, 0x4000, RZ ;  /* 0x0000400002027810 */ /* 0x001fc80007f5e0ff */
[----:B------:R-:W-:Y:S01]  /*1840*/  IADD3.X R3, PT, PT, RZ, R3, RZ, P2, !PT ;  /* 0x00000003ff037210 */ /* 0x000fe200017fe4ff */
        /* <DEDUP_REMOVED lines=17> */
.L_x_108:
[----:B------:R-:W-:Y:S05]  /*1960*/  BSYNC.RECONVERGENT B2 ;  /* 0x0000000000027941 */ /* 0x000fea0003800200 */
.L_x_107:
[----:B------:R-:W-:Y:S05]  /*1970*/  @!P0 BRA `(.L_x_106) ;  /* 0x0000000400008947 */ /* 0x000fea0003800000 */
[----:B------:R-:W-:Y:S01]  /*1980*/  ISETP.GE.U32.AND P0, PT, R24, 0x8, PT ;  /* 0x000000081800780c */ /* 0x000fe20003f06070 */
[----:B------:R-:W-:Y:S01]  /*1990*/  BSSY.RECONVERGENT B2, `(.L_x_110) ;  /* 0x000001a000027945 */ /* 0x000fe20003800200 */
[----:B------:R-:W-:-:S04]  /*19a0*/  LOP3.LUT R7, R4, 0x7, RZ, 0xc0, !PT ;  /* 0x0000000704077812 */ /* 0x000fc800078ec0ff */
[----:B------:R-:W-:-:S07]  /*19b0*/  ISETP.NE.AND P1, PT, R7, RZ, PT ;  /* 0x000000ff0700720c */ /* 0x000fce0003f25270 */
[----:B------:R-:W-:Y:S06]  /*19c0*/  @!P0 BRA `(.L_x_111) ;  /* 0x0000000000588947 */ /* 0x000fec0003800000 */
[----:B------:R-:W0:Y:S01]  /*19d0*/  LDCU.64 UR4, c[0x0][0x380] ;  /* 0x00007000ff0477ac */ /* 0x000e220008000a00 */
[----:B------:R-:W-:-:S04]  /*19e0*/  IADD3 R3, P0, PT, R0, R11, RZ ;  /* 0x0000000b00037210 */ /* 0x000fc80007f1e0ff */
[----:B------:R-:W-:Y:S02]  /*19f0*/  IADD3.X R6, PT, PT, RZ, R13, RZ, P0, !PT ;  /* 0x0000000dff067210 */ /* 0x000fe400007fe4ff */
[----:B0-----:R-:W-:-:S04]  /*1a00*/  LEA R2, P0, R3, UR4, 0x2 ;  /* 0x0000000403027c11 */ /* 0x001fc8000f8010ff */
        /* <DEDUP_REMOVED lines=9> */
[----:B------:R-:W-:Y:S01]  /*1aa0*/  IADD3 R0, PT, PT, R0, 0x800, RZ ;  /* 0x0000080000007810 */ /* 0x000fe20007ffe0ff */
        /* <DEDUP_REMOVED lines=8> */
.L_x_111:
[----:B------:R-:W-:Y:S05]  /*1b30*/  BSYNC.RECONVERGENT B2 ;  /* 0x0000000000027941 */ /* 0x000fea0003800200 */
.L_x_110:
[----:B------:R-:W-:Y:S05]  /*1b40*/  @!P1 BRA `(.L_x_106) ;  /* 0x00000000008c9947 */ /* 0x000fea0003800000 */
[----:B------:R-:W-:Y:S01]  /*1b50*/  ISETP.GE.U32.AND P0, PT, R7, 0x4, PT ;  /* 0x000000040700780c */ /* 0x000fe20003f06070 */
[----:B------:R-:W-:Y:S01]  /*1b60*/  BSSY.RECONVERGENT B2, `(.L_x_112) ;  /* 0x0000012000027945 */ /* 0x000fe20003800200 */
[----:B------:R-:W-:-:S04]  /*1b70*/  LOP3.LUT R6, R4, 0x3, RZ, 0xc0, !PT ;  /* 0x0000000304067812 */ /* 0x000fc800078ec0ff */
[----:B------:R-:W-:-:S07]  /*1b80*/  ISETP.NE.AND P1, PT, R6, RZ, PT ;  /* 0x000000ff0600720c */ /* 0x000fce0003f25270 */
[----:B------:R-:W-:Y:S06]  /*1b90*/  @!P0 BRA `(.L_x_113) ;  /* 0x0000000000388947 */ /* 0x000fec0003800000 */
[----:B------:R-:W0:Y:S01]  /*1ba0*/  LDCU.64 UR4, c[0x0][0x380] ;  /* 0x00007000ff0477ac */ /* 0x000e220008000a00 */
[----:B------:R-:W-:-:S05]  /*1bb0*/  IADD3 R3, P0, PT, R0, R11, RZ ;  /* 0x0000000b00037210 */ /* 0x000fca0007f1e0ff */
[----:B------:R-:W-:Y:S01]  /*1bc0*/  IMAD.X R4, RZ, RZ, R13, P0 ;  /* 0x000000ffff047224 */ /* 0x000fe200000e060d */
[----:B0-----:R-:W-:-:S04]  /*1bd0*/  LEA R2, P0, R3, UR4, 0x2 ;  /* 0x0000000403027c11 */ /* 0x001fc8000f8010ff */
[----:B------:R-:W-:-:S05]  /*1be0*/  LEA.HI.X R3, R3, UR5, R4, 0x2, P0 ;  /* 0x0000000503037c11 */ /* 0x000fca00080f1404 */
[----:B------:R-:W2:Y:S04]  /*1bf0*/  LDG.E R5, desc[UR6][R2.64] ;  /* 0x0000000602057981 */ /* 0x000ea8000c1e1900 */
[----:B------:R-:W3:Y:S04]  /*1c00*/  LDG.E R4, desc[UR6][R2.64+0x400] ;  /* 0x0004000602047981 */ /* 0x000ee8000c1e1900 */
[----:B------:R-:W4:Y:S04]  /*1c10*/  LDG.E R7, desc[UR6][R2.64+0x800] ;  /* 0x0008000602077981 */ /* 0x000f28000c1e1900 */
[----:B------:R-:W5:Y:S01]  /*1c20*/  LDG.E R9, desc[UR6][R2.64+0xc00] ;  /* 0x000c000602097981 */ /* 0x000f62000c1e1900 */
[----:B------:R-:W-:Y:S01]  /*1c30*/  IADD3 R0, PT, PT, R0, 0x400, RZ ;  /* 0x0000040000007810 */ /* 0x000fe20007ffe0ff */
[----:B--2---:R-:W-:-:S04]  /*1c40*/  FADD R5, R10, R5 ;  /* 0x000000050a057221 */ /* 0x004fc80000000000 */
[----:B---3--:R-:W-:-:S04]  /*1c50*/  FADD R4, R5, R4 ;  /* 0x0000000405047221 */ /* 0x008fc80000000000 */
[----:B----4-:R-:W-:-:S04]  /*1c60*/  FADD R4, R4, R7 ;  /* 0x0000000704047221 */ /* 0x010fc80000000000 */
[----:B-----5:R-:W-:-:S07]  /*1c70*/  FADD R10, R4, R9 ;  /* 0x00000009040a7221 */ /* 0x020fce0000000000 */
.L_x_113:
[----:B------:R-:W-:Y:S05]  /*1c80*/  BSYNC.RECONVERGENT B2 ;  /* 0x0000000000027941 */ /* 0x000fea0003800200 */
.L_x_112:
[----:B------:R-:W-:Y:S05]  /*1c90*/  @!P1 BRA `(.L_x_106) ;  /* 0x0000000000389947 */ /* 0x000fea0003800000 */
[----:B------:R-:W0:Y:S01]  /*1ca0*/  LDCU.64 UR4, c[0x0][0x380] ;  /* 0x00007000ff0477ac */ /* 0x000e220008000a00 */
[----:B------:R-:W-:Y:S01]  /*1cb0*/  IADD3 R5, P0, PT, R0, R11, RZ ;  /* 0x0000000b00057210 */ /* 0x000fe20007f1e0ff */
[----:B------:R-:W-:-:S03]  /*1cc0*/  IMAD.MOV R0, RZ, RZ, -R6 ;  /* 0x000000ffff007224 */ /* 0x000fc600078e0a06 */
[----:B------:R-:W-:Y:S02]  /*1cd0*/  IADD3.X R4, PT, PT, RZ, R13, RZ, P0, !PT ;  /* 0x0000000dff047210 */ /* 0x000fe400007fe4ff */
[----:B0-----:R-:W-:-:S04]  /*1ce0*/  LEA R2, P1, R5, UR4, 0x2 ;  /* 0x0000000405027c11 */ /* 0x001fc8000f8210ff */
[----:B------:R-:W-:-:S09]  /*1cf0*/  LEA.HI.X R5, R5, UR5, R4, 0x2, P1 ;  /* 0x0000000505057c11 */ /* 0x000fd200088f1404 */
.L_x_114:
[----:B------:R-:W-:-:S06]  /*1d00*/  MOV R3, R5 ;  /* 0x0000000500037202 */ /* 0x000fcc0000000f00 */
[----:B------:R0:W2:Y:S01]  /*1d10*/  LDG.E R3, desc[UR6][R2.64] ;  /* 0x0000000602037981 */ /* 0x0000a2000c1e1900 */
[----:B------:R-:W-:-:S04]  /*1d20*/  IADD3 R0, PT, PT, R0, 0x1, RZ ;  /* 0x0000000100007810 */ /* 0x000fc80007ffe0ff */
[----:B------:R-:W-:Y:S02]  /*1d30*/  ISETP.NE.AND P0, PT, R0, RZ, PT ;  /* 0x000000ff0000720c */ /* 0x000fe40003f05270 */
[----:B0-----:R-:W-:-:S05]  /*1d40*/  IADD3 R2, P1, PT, R2, 0x400, RZ ;  /* 0x0000040002027810 */ /* 0x001fca0007f3e0ff */
[----:B------:R-:W-:Y:S02]  /*1d50*/  IMAD.X R5, RZ, RZ, R5, P1 ;  /* 0x000000ffff057224 */ /* 0x000fe400008e0605 */
[----:B--2---:R-:W-:-:S04]  /*1d60*/  FADD R10, R3, R10 ;  /* 0x0000000a030a7221 */ /* 0x004fc80000000000 */
[----:B------:R-:W-:Y:S05]  /*1d70*/  @P0 BRA `(.L_x_114) ;  /* 0xfffffffc00e00947 */ /* 0x000fea000383ffff */
.L_x_106:
[----:B------:R-:W-:Y:S05]  /*1d80*/  BSYNC.RECONVERGENT B1 ;  /* 0x0000000000017941 */ /* 0x000fea0003800200 */
.L_x_104:
[----:B------:R-:W0:Y:S01]  /*1d90*/  S2R R6, SR_LANEID ;  /* 0x0000000000067919 */ /* 0x000e220000000000 */
[----:B------:R-:W-:Y:S02]  /*1da0*/  MOV R3, R10 ;  /* 0x0000000a00037202 */ /* 0x000fe40000000f00 */
[----:B------:R-:W-:-:S03]  /*1db0*/  ISETP.NE.AND P5, PT, R8, RZ, PT ;  /* 0x000000ff0800720c */ /* 0x000fc60003fa5270 */
        /* <DEDUP_REMOVED lines=39> */
.L_x_102:
[----:B------:R-:W-:Y:S05]  /*2030*/  BSYNC.RECONVERGENT B0 ;  /* 0x0000000000007941 */ /* 0x000fea0003800200 */
.L_x_87:
[----:B------:R-:W-:Y:S05]  /*2040*/  @P5 EXIT ;  /* 0x000000000000594d */ /* 0x000fea0003800000 */
[----:B------:R-:W2:Y:S01]  /*2050*/  LDCU UR4, c[0x0][0x39c] ;  /* 0x00007380ff0477ac */ /* 0x000ea20008000800 */
[----:B01----:R-:W0:Y:S01]  /*2060*/  LDC.64 R2, c[0x0][0x388] ;  /* 0x0000e200ff027b82 */ /* 0x003e220000000a00 */
[----:B--2---:R-:W-:-:S05]  /*2070*/  I2FP.F32.S32 R5, UR4 ;  /* 0x0000000400057c45 */ /* 0x004fca0008201400 */
[----:B------:R-:W-:-:S06]  /*2080*/  FADD R5, R5, R8 ;  /* 0x0000000805057221 */ /* 0x000fcc0000000000 */
[----:B------:R-:W0:Y:S02]  /*2090*/  F2I.TRUNC.NTZ R5, R5 ;  /* 0x0000000500057305 */ /* 0x000e24000020f100 */
[----:B0-----:R-:W-:Y:S01]  /*20a0*/  STG.E desc[UR6][R2.64], R5 ;  /* 0x0000000502007986 */ /* 0x001fe2000c101906 */
[----:B------:R-:W-:Y:S05]  /*20b0*/  EXIT ;  /* 0x000000000000794d */ /* 0x000fea0003800000 */
.L_x_115:
        /* <DEDUP_REMOVED lines=12> */
.L_x_284:


//--------------------- .text._ZN3cub18CUB_300001_SM_10006detail6reduce28DeviceReduceSingleTileKernelINS2_10policy_hubIfjN4cuda3std3__44plusIfEEE10Policy1000EPfPiiS9_ifNS7_10__identityEEEvT0_T1_T2_T3_T4_T6_ --------------------------
	.section	.text._ZN3cub18CUB_300001_SM_10006detail6reduce28DeviceReduceSingleTileKernelINS2_10policy_hubIfjN4cuda3std3__44plusIfEEE10Policy1000EPfPiiS9_ifNS7_10__identityEEEvT0_T1_T2_T3_T4_T6_,"ax",@progbits
	.align	128
        .global         _ZN3cub18CUB_300001_SM_10006detail6reduce28DeviceReduceSingleTileKernelINS2_10policy_hubIfjN4cuda3std3__44plusIfEEE10Policy1000EPfPiiS9_ifNS7_10__identityEEEvT0_T1_T2_T3_T4_T6_
        .type           _ZN3cub18CUB_300001_SM_10006detail6reduce28DeviceReduceSingleTileKernelINS2_10policy_hubIfjN4cuda3std3__44plusIfEEE10Policy1000EPfPiiS9_ifNS7_10__identityEEEvT0_T1_T2_T3_T4_T6_,@function
        .size           _ZN3cub18CUB_300001_SM_10006detail6reduce28DeviceReduceSingleTileKernelINS2_10policy_hubIfjN4cuda3std3__44plusIfEEE10Policy1000EPfPiiS9_ifNS7_10__identityEEEvT0_T1_T2_T3_T4_T6_,(.L_x_285 - _ZN3cub18CUB_300001_SM_10006detail6reduce28DeviceReduceSingleTileKernelINS2_10policy_hubIfjN4cuda3std3__44plusIfEEE10Policy1000EPfPiiS9_ifNS7_10__identityEEEvT0_T1_T2_T3_T4_T6_)
        .other          _ZN3cub18CUB_300001_SM_10006detail6reduce28DeviceReduceSingleTileKernelINS2_10policy_hubIfjN4cuda3std3__44plusIfEEE10Policy1000EPfPiiS9_ifNS7_10__identityEEEvT0_T1_T2_T3_T4_T6_,@"STO_CUDA_ENTRY STV_DEFAULT"
_ZN3cub18CUB_300001_SM_10006detail6reduce28DeviceReduceSingleTileKernelINS2_10policy_hubIfjN4cuda3std3__44plusIfEEE10Policy1000EPfPiiS9_ifNS7_10__identityEEEvT0_T1_T2_T3_T4_T6_:
.text._ZN3cub18CUB_300001_SM_10006detail6reduce28DeviceReduceSingleTileKernelINS2_10policy_hubIfjN4cuda3std3__44plusIfEEE10Policy1000EPfPiiS9_ifNS7_10__identityEEEvT0_T1_T2_T3_T4_T6_:
        /* <DEDUP_REMOVED lines=13> */
.L_x_116:
        /* <DEDUP_REMOVED lines=16> */
.L_x_121:
[----:B------:R-:W-:Y:S05]  /*01d0*/  BSYNC.RECONVERGENT B1 ;  /* 0x0000000000017941 */ /* 0x000fea0003800200 */
.L_x_120:
        /* <DEDUP_REMOVED lines=16> */
.L_x_126:
        /* <DEDUP_REMOVED lines=9> */
.L_x_125:
[----:B------:R-:W-:Y:S05]  /*0370*/  BSYNC.RECONVERGENT B2 ;  /* 0x0000000000027941 */ /* 0x000fea0003800200 */
.L_x_124:
        /* <DEDUP_REMOVED lines=8> */
.L_x_129:
        /* <DEDUP_REMOVED lines=43> */
.L_x_128:
[----:B------:R-:W-:Y:S05]  /*06b0*/  BSYNC.RECONVERGENT B2 ;  /* 0x0000000000027941 */ /* 0x000fea0003800200 */
.L_x_127:
        /* <DEDUP_REMOVED lines=26> */
.L_x_131:
[----:B------:R-:W-:Y:S05]  /*0860*/  BSYNC.RECONVERGENT B2 ;  /* 0x0000000000027941 */ /* 0x000fea0003800200 */
.L_x_130:
        /* <DEDUP_REMOVED lines=12> */
.L_x_123:
[----:B------:R-:W-:Y:S05]  /*0930*/  BSYNC.RECONVERGENT B1 ;  /* 0x0000000000017941 */ /* 0x000fea0003800200 */
.L_x_122:
        /* <DEDUP_REMOVED lines=10> */
[----:B------:R-:W1:Y:S06]  /*09e0*/  SHFL.DOWN PT, R3, R0, 0x2, 0x1f ;  /* 0x08401f0000037f89 */ /* 0x000e6c00000e0000 */
[----:B------:R-:W2:Y:S01]  /*09f0*/  @!P1 S2R R6, SR_CgaCtaId ;  /* 0x0000000000069919 */ /* 0x000ea20000008800 */
[----:B0-----:R-:W-:Y:S02]  /*0a00*/  @!P1 MOV R5, 0x400 ;  /* 0x0000040000059802 */ /* 0x001fe40000000f00 */
[----:B------:R-:W-:-:S04]  /*0a10*/  @!P1 SHF.R.U32.HI R4, RZ, 0x3, R2 ;  /* 0x00000003ff049819 */ /* 0x000fc80000011602 */
[----:B------:R-:W-:Y:S01]  /*0a20*/  @!P1 LOP3.LUT R4, R4, 0x7c, RZ, 0xc0, !PT ;  /* 0x0000007c04049812 */ /* 0x000fe200078ec0ff */
[----:B-1----:R-:W-:Y:S01]  /*0a30*/  @!P0 FADD R0, R0, R3 ;  /* 0x0000000300008221 */ /* 0x002fe20000000000 */
[----:B------:R-:W-:-:S04]  /*0a40*/  ISETP.GT.AND P0, PT, R8, 0x1b, PT ;  /* 0x0000001b0800780c */ /* 0x000fc80003f04270 */
[----:B------:R-:W0:Y:S01]  /*0a50*/  SHFL.DOWN PT, R3, R0, 0x4, 0x1f ;  /* 0x08801f0000037f89 */ /* 0x000e2200000e0000 */
[----:B--2---:R-:W-:-:S04]  /*0a60*/  @!P1 LEA R5, R6, R5, 0x18 ;  /* 0x0000000506059211 */ /* 0x004fc800078ec0ff */
        /* <DEDUP_REMOVED lines=16> */
[----:B0-----:R-:W0:Y:S04]  /*0b70*/  LDS.128 R4, [UR4+0x10] ;  /* 0x00001004ff047984 */ /* 0x001e280008000c00 */
[----:B------:R-:W1:Y:S04]  /*0b80*/  LDS.128 R12, [UR4+0x20] ;  /* 0x00002004ff0c7984 */ /* 0x000e680008000c00 */
[----:B------:R-:W2:Y:S04]  /*0b90*/  LDS.128 R8, [UR4+0x30] ;  /* 0x00003004ff087984 */ /* 0x000ea80008000c00 */
[----:B------:R-:W3:Y:S01]  /*0ba0*/  LDS.128 R16, [UR4+0x40] ;  /* 0x00004004ff107984 */ /* 0x000ee20008000c00 */
[----:B0-----:R-:W-:-:S04]  /*0bb0*/  FADD R5, R0, R5 ;  /* 0x0000000500057221 */ /* 0x001fc80000000000 */
[----:B------:R-:W-:-:S04]  /*0bc0*/  FADD R6, R5, R6 ;  /* 0x0000000605067221 */ /* 0x000fc80000000000 */
[----:B------:R-:W-:-:S04]  /*0bd0*/  FADD R7, R6, R7 ;  /* 0x0000000706077221 */ /* 0x000fc80000000000 */
[----:B-1----:R-:W-:-:S04]  /*0be0*/  FADD R12, R7, R12 ;  /* 0x0000000c070c7221 */ /* 0x002fc80000000000 */
[----:B------:R-:W-:-:S04]  /*0bf0*/  FADD R13, R12, R13 ;  /* 0x0000000d0c0d7221 */ /* 0x000fc80000000000 */
[----:B------:R-:W-:-:S04]  /*0c00*/  FADD R14, R13, R14 ;  /* 0x0000000e0d0e7221 */ /* 0x000fc80000000000 */
[----:B------:R-:W-:-:S04]  /*0c10*/  FADD R15, R14, R15 ;  /* 0x0000000f0e0f7221 */ /* 0x000fc80000000000 */
[----:B--2---:R-:W-:-:S04]  /*0c20*/  FADD R8, R15, R8 ;  /* 0x000000080f087221 */ /* 0x004fc80000000000 */
[----:B------:R-:W-:-:S04]  /*0c30*/  FADD R9, R8, R9 ;  /* 0x0000000908097221 */ /* 0x000fc80000000000 */
[----:B------:R-:W-:-:S04]  /*0c40*/  FADD R10, R9, R10 ;  /* 0x0000000a090a7221 */ /* 0x000fc80000000000 */
[----:B------:R-:W-:-:S04]  /*0c50*/  FADD R11, R10, R11 ;  /* 0x0000000b0a0b7221 */ /* 0x000fc80000000000 */
[----:B---3--:R-:W-:-:S04]  /*0c60*/  FADD R16, R11, R16 ;  /* 0x000000100b107221 */ /* 0x008fc80000000000 */
[----:B------:R-:W-:-:S04]  /*0c70*/  FADD R17, R16, R17 ;  /* 0x0000001110117221 */ /* 0x000fc80000000000 */
[----:B------:R-:W-:-:S04]  /*0c80*/  FADD R18, R17, R18 ;  /* 0x0000001211127221 */ /* 0x000fc80000000000 */
[----:B------:R-:W-:Y:S01]  /*0c90*/  FADD R0, R18, R19 ;  /* 0x0000001312007221 */ /* 0x000fe20000000000 */
[----:B------:R-:W-:Y:S06]  /*0ca0*/  BRA `(.L_x_133) ;  /* 0x0000003400707947 */ /* 0x000fec0003800000 */
.L_x_132:
        /* <DEDUP_REMOVED lines=23> */
[-C--:B------:R-:W-:Y:S02]  /*0e20*/  ISETP.GT.AND P0, PT, R5, R4.reuse, PT ;  /* 0x000000040500720c */ /* 0x080fe40003f04270 */
[----:B------:R-:W-:Y:S02]  /*0e30*/  IADD3 R5, PT, PT, R9, 0x10, RZ ;  /* 0x0000001009057810 */ /* 0x000fe40007ffe0ff */
        /* <DEDUP_REMOVED lines=20> */
[----:B------:R-:W0:Y:S04]  /*0f80*/  LDS.128 R16, [UR4+0x10] ;  /* 0x00001004ff107984 */ /* 0x000e280008000c00 */
[----:B----4-:R-:W1:Y:S04]  /*0f90*/  LDS.128 R4, [UR4+0x20] ;  /* 0x00002004ff047984 */ /* 0x010e680008000c00 */
[----:B------:R-:W2:Y:S04]  /*0fa0*/  LDS.128 R8, [UR4+0x30] ;  /* 0x00003004ff087984 */ /* 0x000ea80008000c00 */
[----:B------:R-:W3:Y:S01]  /*0fb0*/  LDS.128 R12, [UR4+0x40] ;  /* 0x00004004ff0c7984 */ /* 0x000ee20008000c00 */
[----:B0-----:R-:W-:Y:S01]  /*0fc0*/  @P2 FADD R0, R0, R17 ;  /* 0x0000001100002221 */ /* 0x001fe20000000000 */
[----:B------:R-:W-:-:S03]  /*0fd0*/  ISETP.GT.AND P2, PT, R3, 0x80, PT ;  /* 0x000000800300780c */ /* 0x000fc60003f44270 */
[----:B------:R-:W-:Y:S01]  /*0fe0*/  @P3 FADD R0, R0, R18 ;  /* 0x0000001200003221 */ /* 0x000fe20000000000 */
[----:B------:R-:W-:-:S03]  /*0ff0*/  ISETP.GT.AND P3, PT, R3, 0xa0, PT ;  /* 0x000000a00300780c */ /* 0x000fc60003f64270 */
[----:B------:R-:W-:Y:S01]  /*1000*/  @P1 FADD R0, R0, R19 ;  /* 0x0000001300001221 */ /* 0x000fe20000000000 */
[----:B------:R-:W-:-:S05]  /*1010*/  ISETP.GT.AND P1, PT, R3, 0xe0, PT ;  /* 0x000000e00300780c */ /* 0x000fca0003f24270 */
[----:B-1----:R-:W-:Y:S01]  /*1020*/  @P2 FADD R0, R0, R4 ;  /* 0x0000000400002221 */ /* 0x002fe20000000000 */
[----:B------:R-:W-:-:S03]  /*1030*/  ISETP.GT.AND P2, PT, R3, 0x100, PT ;  /* 0x000001000300780c */ /* 0x000fc60003f44270 */
[----:B------:R-:W-:Y:S01]  /*1040*/  @P3 FADD R0, R0, R5 ;  /* 0x0000000500003221 */ /* 0x000fe20000000000 */
[----:B------:R-:W-:-:S03]  /*1050*/  ISETP.GT.AND P3, PT, R3, 0x120, PT ;  /* 0x000001200300780c */ /* 0x000fc60003f64270 */
[----:B------:R-:W-:Y:S01]  /*1060*/  @P4 FADD R0, R0, R6 ;  /* 0x0000000600004221 */ /* 0x000fe20000000000 */
[----:B------:R-:W-:-:S03]  /*1070*/  ISETP.GT.AND P4, PT, R3, 0x140, PT ;  /* 0x000001400300780c */ /* 0x000fc60003f84270 */
[----:B------:R-:W-:Y:S01]  /*1080*/  @P1 FADD R0, R0, R7 ;  /* 0x0000000700001221 */ /* 0x000fe20000000000 */
[----:B------:R-:W-:-:S03]  /*1090*/  ISETP.GT.AND P1, PT, R3, 0x160, PT ;  /* 0x000001600300780c */ /* 0x000fc60003f24270 */
[----:B--2---:R-:W-:Y:S01]  /*10a0*/  @P2 FADD R0, R0, R8 ;  /* 0x0000000800002221 */ /* 0x004fe20000000000 */
[----:B------:R-:W-:-:S03]  /*10b0*/  ISETP.GT.AND P2, PT, R3, 0x180, PT ;  /* 0x000001800300780c */ /* 0x000fc60003f44270 */
[----:B------:R-:W-:Y:S01]  /*10c0*/  @P3 FADD R0, R0, R9 ;  /* 0x0000000900003221 */ /* 0x000fe20000000000 */
[----:B------:R-:W-:-:S03]  /*10d0*/  ISETP.GT.AND P3, PT, R3, 0x1a0, PT ;  /* 0x000001a00300780c */ /* 0x000fc60003f64270 */
[----:B------:R-:W-:Y:S01]  /*10e0*/  @P4 FADD R0, R0, R10 ;  /* 0x0000000a00004221 */ /* 0x000fe20000000000 */
[----:B------:R-:W-:-:S03]  /*10f0*/  ISETP.GT.AND P4, PT, R3, 0x1c0, PT ;  /* 0x000001c00300780c */ /* 0x000fc60003f84270 */
[----:B------:R-:W-:Y:S01]  /*1100*/  @P1 FADD R0, R0, R11 ;  /* 0x0000000b00001221 */ /* 0x000fe20000000000 */
[----:B------:R-:W-:-:S03]  /*1110*/  ISETP.GT.AND P1, PT, R3, 0x1e0, PT ;  /* 0x000001e00300780c */ /* 0x000fc60003f24270 */
[----:B---3--:R-:W-:-:S04]  /*1120*/  @P2 FADD R0, R0, R12 ;  /* 0x0000000c00002221 */ /* 0x008fc80000000000 */
[----:B------:R-:W-:-:S04]  /*1130*/  @P3 FADD R0, R0, R13 ;  /* 0x0000000d00003221 */ /* 0x000fc80000000000 */
[----:B------:R-:W-:-:S04]  /*1140*/  @P4 FADD R0, R0, R14 ;  /* 0x0000000e00004221 */ /* 0x000fc80000000000 */
[----:B------:R-:W-:Y:S01]  /*1150*/  @P1 FADD R0, R0, R15 ;  /* 0x0000000f00001221 */ /* 0x000fe20000000000 */
[----:B------:R-:W-:Y:S06]  /*1160*/  BRA `(.L_x_133) ;  /* 0x0000003000407947 */ /* 0x000fec0003800000 */
.L_x_119:
[----:B------:R-:W0:Y:S01]  /*1170*/  S2R R2, SR_TID.X ;  /* 0x0000000000027919 */ /* 0x000e220000002100 */
[----:B------:R-:W1:Y:S01]  /*1180*/  LDC.64 R4, c[0x0][0x380] ;  /* 0x0000e000ff047b82 */ /* 0x000e620000000a00 */
[----:B0-----:R-:W-:-:S05]  /*1190*/  SHF.L.U32 R7, R2, 0x1, RZ ;  /* 0x0000000102077819 */ /* 0x001fca00000006ff */
[----:B-1----:R-:W-:-:S05]  /*11a0*/  IMAD.WIDE.U32 R4, R7, 0x4, R4 ;  /* 0x0000000407047825 */ /* 0x002fca00078e0004 */
[----:B------:R-:W2:Y:S04]  /*11b0*/  LDG.E.64.CONSTANT R14, desc[UR6][R4.64] ;  /* 0x00000006040e7981 */ /* 0x000ea8000c1e9b00 */
[----:B------:R-:W3:Y:S04]  /*11c0*/  LDG.E.64.CONSTANT R16, desc[UR6][R4.64+0x1000] ;  /* 0x0010000604107981 */ /* 0x000ee8000c1e9b00 */
[----:B------:R-:W4:Y:S04]  /*11d0*/  LDG.E.64.CONSTANT R18, desc[UR6][R4.64+0x2000] ;  /* 0x0020000604127981 */ /* 0x000f28000c1e9b00 */
[----:B------:R-:W5:Y:S04]  /*11e0*/  LDG.E.64.CONSTANT R20, desc[UR6][R4.64+0x3000] ;  /* 0x0030000604147981 */ /* 0x000f68000c1e9b00 */
[----:B------:R-:W5:Y:S04]  /*11f0*/  LDG.E.64.CONSTANT R12, desc[UR6][R4.64+0x4000] ;  /* 0x00400006040c7981 */ /* 0x000f68000c1e9b00 */
[----:B------:R-:W5:Y:S04]  /*1200*/  LDG.E.64.CONSTANT R10, desc[UR6][R4.64+0x5000] ;  /* 0x00500006040a7981 */ /* 0x000f68000c1e9b00 */
[----:B------:R-:W5:Y:S04]  /*1210*/  LDG.E.64.CONSTANT R6, desc[UR6][R4.64+0x6000] ;  /* 0x0060000604067981 */ /* 0x000f68000c1e9b00 */
[----:B------:R-:W5:Y:S01]  /*1220*/  LDG.E.64.CONSTANT R8, desc[UR6][R4.64+0x7000] ;  /* 0x0070000604087981 */ /* 0x000f62000c1e9b00 */
[----:B------:R-:W-:Y:S01]  /*1230*/  ISETP.GE.U32.AND P0, PT, R3, 0x4000, PT ;  /* 0x000040000300780c */ /* 0x000fe20003f06070 */
[----:B--2---:R-:W-:Y:S01]  /*1240*/  FADD R14, R14, R15 ;  /* 0x0000000f0e0e7221 */ /* 0x004fe20000000000 */
[----:B---3--:R-:W-:Y:S01]  /*1250*/  FADD R17, R16, R17 ;  /* 0x0000001110117221 */ /* 0x008fe20000000000 */
[----:B----4-:R-:W-:-:S03]  /*1260*/  FADD R18, R18, R19 ;  /* 0x0000001312127221 */ /* 0x010fc60000000000 */
[----:B------:R-:W-:Y:S01]  /*1270*/  FADD R14, R14, R17 ;  /* 0x000000110e0e7221 */ /* 0x000fe20000000000 */
[----:B-----5:R-:W-:Y:S01]  /*1280*/  FADD R21, R20, R21 ;  /* 0x0000001514157221 */ /* 0x020fe20000000000 */
[----:B------:R-:W-:Y:S02]  /*1290*/  HFMA2 R20, -RZ, RZ, 0, 0.0078125 ;  /* 0x00002000ff147431 */ /* 0x000fe400000001ff */
[----:B------:R-:W-:Y:S01]  /*12a0*/  FADD R12, R12, R13 ;  /* 0x0000000d0c0c7221 */ /* 0x000fe20000000000 */
[----:B------:R-:W-:Y:S01]  /*12b0*/  FADD R21, R18, R21 ;  /* 0x0000001512157221 */ /* 0x000fe20000000000 */
[----:B------:R-:W-:-:S03]  /*12c0*/  FADD R11, R10, R11 ;  /* 0x0000000b0a0b7221 */ /* 0x000fc60000000000 */
[----:B------:R-:W-:Y:S01]  /*12d0*/  FADD R14, R14, R21 ;  /* 0x000000150e0e7221 */ /* 0x000fe20000000000 */
[----:B------:R-:W-:Y:S01]  /*12e0*/  FADD R6, R6, R7 ;  /* 0x0000000706067221 */ /* 0x000fe20000000000 */
[----:B------:R-:W-:Y:S01]  /*12f0*/  FADD R11, R12, R11 ;  /* 0x0000000b0c0b7221 */ /* 0x000fe20000000000 */
[----:B------:R-:W-:-:S04]  /*1300*/  FADD R9, R8, R9 ;  /* 0x0000000908097221 */ /* 0x000fc80000000000 */
[----:B------:R-:W-:-:S04]  /*1310*/  FADD R6, R6, R9 ;  /* 0x0000000906067221 */ /* 0x000fc80000000000 */
[----:B------:R-:W-:-:S04]  /*1320*/  FADD R11, R11, R6 ;  /* 0x000000060b0b7221 */ /* 0x000fc80000000000 */
[----:B------:R-:W-:Y:S01]  /*1330*/  FADD R0, R14, R11 ;  /* 0x0000000b0e007221 */ /* 0x000fe20000000000 */
[----:B------:R-:W-:Y:S06]  /*1340*/  @!P0 BRA `(.L_x_134) ;  /* 0x00000000008c8947 */ /* 0x000fec0003800000 */
[----:B------:R-:W0:Y:S01]  /*1350*/  LDC R24, c[0x0][0x390] ;  /* 0x0000e400ff187b82 */ /* 0x000e220000000800 */
[----:B------:R-:W-:Y:S02]  /*1360*/  IADD3 R21, PT, PT, R3, -0x2000, RZ ;  /* 0xffffe00003157810 */ /* 0x000fe40007ffe0ff */
[----:B------:R-:W-:-:S07]  /*1370*/  MOV R20, 0x2000 ;  /* 0x0000200000147802 */ /* 0x000fce0000000f00 */
.L_x_136:
[----:B------:R-:W-:-:S05]  /*1380*/  IMAD.WIDE R26, R20, 0x4, R4 ;  /* 0x00000004141a7825 */ /* 0x000fca00078e0204 */
[----:B------:R-:W2:Y:S04]  /*1390*/  LDG.E.64.CONSTANT R14, desc[UR6][R26.64+0x6000] ;  /* 0x006000061a0e7981 */ /* 0x000ea8000c1e9b00 */
[----:B------:R-:W2:Y:S04]  /*13a0*/  LDG.E.64.CONSTANT R6, desc[UR6][R26.64+0x7000] ;  /* 0x007000061a067981 */ /* 0x000ea8000c1e9b00 */
[----:B------:R-:W3:Y:S04]  /*13b0*/  LDG.E.64.CONSTANT R22, desc[UR6][R26.64] ;  /* 0x000000061a167981 */ /* 0x000ee8000c1e9b00 */
[----:B------:R-:W4:Y:S04]  /*13c0*/  LDG.E.64.CONSTANT R18, desc[UR6][R26.64+0x1000] ;  /* 0x001000061a127981 */ /* 0x000f28000c1e9b00 */
[----:B------:R-:W5:Y:S04]  /*13d0*/  LDG.E.64.CONSTANT R16, desc[UR6][R26.64+0x2000] ;  /* 0x002000061a107981 */ /* 0x000f68000c1e9b00 */
[----:B------:R-:W5:Y:S04]  /*13e0*/  LDG.E.64.CONSTANT R12, desc[UR6][R26.64+0x3000] ;  /* 0x003000061a0c7981 */ /* 0x000f68000c1e9b00 */
[----:B------:R-:W5:Y:S04]  /*13f0*/  LDG.E.64.CONSTANT R10, desc[UR6][R26.64+0x4000] ;  /* 0x004000061a0a7981 */ /* 0x000f68000c1e9b00 */
[----:B------:R-:W5:Y:S01]  /*1400*/  LDG.E.64.CONSTANT R8, desc[UR6][R26.64+0x5000] ;  /* 0x005000061a087981 */ /* 0x000f62000c1e9b00 */
[----:B0-----:R-:W-:Y:S01]  /*1410*/  MOV R3, R24 ;  /* 0x0000001800037202 */ /* 0x001fe20000000f00 */
[----:B--2---:R-:W-:-:S03]  /*1420*/  FADD R15, R15, R6 ;  /* 0x000000060f0f7221 */ /* 0x004fc60000000000 */
[----:B------:R-:W-:Y:S01]  /*1430*/  IADD3 R6, PT, PT, -R20, R3, RZ ;  /* 0x0000000314067210 */ /* 0x000fe20007ffe1ff */
[----:B---3--:R-:W-:-:S03]  /*1440*/  FADD R0, R22, R0 ;  /* 0x0000000016007221 */ /* 0x008fc60000000000 */
[----:B------:R-:W-:Y:S01]  /*1450*/  ISETP.GE.AND P0, PT, R6, 0x2000, PT ;  /* 0x000020000600780c */ /* 0x000fe20003f06270 */
[----:B----4-:R-:W-:Y:S01]  /*1460*/  FADD R23, R23, R18 ;  /* 0x0000001217177221 */ /* 0x010fe20000000000 */
[----:B-----5:R-:W-:Y:S01]  /*1470*/  FADD R18, R19, R16 ;  /* 0x0000001013127221 */ /* 0x020fe20000000000 */
[----:B------:R-:W-:Y:S01]  /*1480*/  FADD R17, R17, R12 ;  /* 0x0000000c11117221 */ /* 0x000fe20000000000 */
[----:B------:R-:W-:Y:S01]  /*1490*/  FADD R12, R13, R10 ;  /* 0x0000000a0d0c7221 */ /* 0x000fe20000000000 */
[----:B------:R-:W-:Y:S01]  /*14a0*/  FADD R11, R11, R8 ;  /* 0x000000080b0b7221 */ /* 0x000fe20000000000 */
[----:B------:R-:W-:Y:S01]  /*14b0*/  FADD R8, R9, R14 ;  /* 0x0000000e09087221 */ /* 0x000fe20000000000 */
[----:B------:R-:W-:Y:S01]  /*14c0*/  FADD R0, R0, R23 ;  /* 0x0000001700007221 */ /* 0x000fe20000000000 */
[----:B------:R-:W-:Y:S01]  /*14d0*/  FADD R17, R18, R17 ;  /* 0x0000001112117221 */ /* 0x000fe20000000000 */
[----:B------:R-:W-:Y:S01]  /*14e0*/  FADD R11, R12, R11 ;  /* 0x0000000b0c0b7221 */ /* 0x000fe20000000000 */
[----:B------:R-:W-:-:S02]  /*14f0*/  FADD R8, R8, R15 ;  /* 0x0000000f08087221 */ /* 0x000fc40000000000 */
[----:B------:R-:W-:Y:S02]  /*1500*/  FADD R0, R0, R17 ;  /* 0x0000001100007221 */ /* 0x000fe40000000000 */
[----:B------:R-:W-:-:S04]  /*1510*/  FADD R11, R11, R8 ;  /* 0x000000080b0b7221 */ /* 0x000fc80000000000 */
[----:B------:R-:W-:-:S04]  /*1520*/  FADD R11, R0, R11 ;  /* 0x0000000b000b7221 */ /* 0x000fc80000000000 */
[----:B------:R-:W-:Y:S01]  /*1530*/  FADD R0, R7, R11 ;  /* 0x0000000b07007221 */ /* 0x000fe20000000000 */
[----:B------:R-:W-:Y:S06]  /*1540*/  @!P0 BRA `(.L_x_135) ;  /* 0x0000000800308947 */ /* 0x000fec0003800000 */
[----:B------:R-:W-:-:S04]  /*1550*/  IADD3 R20, PT, PT, R20, 0x2000, RZ ;  /* 0x0000200014147810 */ /* 0x000fc80007ffe0ff */
[----:B------:R-:W-:-:S13]  /*1560*/  ISETP.GT.AND P0, PT, R20, R21, PT ;  /* 0x000000151400720c */ /* 0x000fda0003f04270 */
[----:B------:R-:W-:Y:S05]  /*1570*/  @!P0 BRA `(.L_x_136) ;  /* 0xfffffffc00808947 */ /* 0x000fea000383ffff */
.L_x_134:
        /* <DEDUP_REMOVED lines=20> */
.L_x_140:
        /* <DEDUP_REMOVED lines=8> */
.L_x_139:
[----:B------:R-:W-:Y:S05]  /*1740*/  BSYNC.RECONVERGENT B2 ;  /* 0x0000000000027941 */ /* 0x000fea0003800200 */
.L_x_138:
[----:B------:R-:W-:Y:S05]  /*1750*/  @!P1 BRA `(.L_x_137) ;  /* 0x0000000400a89947 */ /* 0x000fea0003800000 */
[----:B------:R-:W0:Y:S01]  /*1760*/  LDCU.64 UR4, c[0x0][0x380] ;  /* 0x00007000ff0477ac */ /* 0x000e220008000a00 */
[----:B------:R-:W-:Y:S01]  /*1770*/  IADD3 R5, PT, PT, R11, -R10, RZ ;  /* 0x8000000a0b057210 */ /* 0x000fe20007ffe0ff */
[----:B------:R-:W-:Y:S01]  /*1780*/  BSSY.RECONVERGENT B2, `(.L_x_141) ;  /* 0x000003b000027945 */ /* 0x000fe20003800200 */
[----:B------:R-:W-:Y:S02]  /*1790*/  IADD3 R3, P0, PT, R10, R20, RZ ;  /* 0x000000140a037210 */ /* 0x000fe40007f1e0ff */
[----:B------:R-:W-:Y:S02]  /*17a0*/  ISETP.GT.AND P1, PT, R5, 0x1800, PT ;  /* 0x000018000500780c */ /* 0x000fe40003f24270 */
[----:B------:R-:W-:Y:S02]  /*17b0*/  IADD3.X R6, PT, PT, RZ, RZ, RZ, P0, !PT ;  /* 0x000000ffff067210 */ /* 0x000fe400007fe4ff */
[----:B0-----:R-:W-:-:S04]  /*17c0*/  LEA R4, P0, R3, UR4, 0x2 ;  /* 0x0000000403047c11 */ /* 0x001fc8000f8010ff */
[----:B------:R-:W-:Y:S02]  /*17d0*/  LEA.HI.X R3, R3, UR5, R6, 0x2, P0 ;  /* 0x0000000503037c11 */ /* 0x000fe400080f1406 */
[----:B------:R-:W-:-:S04]  /*17e0*/  IADD3 R4, P0, PT, R4, 0x1000, RZ ;  /* 0x0000100004047810 */ /* 0x000fc80007f1e0ff */
[----:B------:R-:W-:Y:S02]  /*17f0*/  IADD3.X R5, PT, PT, RZ, R3, RZ, P0, !PT ;  /* 0x00000003ff057210 */ /* 0x000fe400007fe4ff */
[----:B------:R-:W-:Y:S02]  /*1800*/  PLOP3.LUT P0, PT, PT, PT, PT, 0x80, 0x8 ;  /* 0x000000000008781c */ /* 0x000fe40003f0f070 */
[----:B------:R-:W-:Y:S01]  /*1810*/  IADD3 R3, PT, PT, R10, R20, RZ ;  /* 0x000000140a037210 */ /* 0x000fe20007ffe0ff */
[----:B------:R-:W-:Y:S10]  /*1820*/  @!P1 BRA `(.L_x_142) ;  /* 0x0000000000c09947 */ /* 0x000ff40003800000 */
[----:B------:R-:W-:Y:S02]  /*1830*/  PLOP3.LUT P0, PT, PT, PT, PT, 0x8, 0x80 ;  /* 0x000000000080781c */ /* 0x000fe40003f0e170 */
[----:B------:R-:W-:-:S11]  /*1840*/  IADD3 R13, PT, PT, R11, -0x1800, RZ ;  /* 0xffffe8000b0d7810 */ /* 0x000fd60007ffe0ff */
.L_x_143:
        /* <DEDUP_REMOVED lines=46> */
.L_x_142:
[----:B------:R-:W-:Y:S05]  /*1b30*/  BSYNC.RECONVERGENT B2 ;  /* 0x0000000000027941 */ /* 0x000fea0003800200 */
.L_x_141:
        /* <DEDUP_REMOVED lines=31> */
.L_x_145:
[----:B------:R-:W-:Y:S05]  /*1d30*/  BSYNC.RECONVERGENT B2 ;  /* 0x0000000000027941 */ /* 0x000fea0003800200 */
.L_x_144:
        /* <DEDUP_REMOVED lines=9> */
[----:B----4-:R-:W-:-:S04]  /*1dd0*/  FADD R0, R0, R3 ;  /* 0x0000000300007221 */ /* 0x010fc80000000000 */
[----:B--2---:R-:W-:-:S04]  /*1de0*/  FADD R0, R0, R9 ;  /* 0x0000000900007221 */ /* 0x004fc80000000000 */
[----:B---3--:R-:W-:-:S07]  /*1df0*/  FADD R0, R0, R11 ;  /* 0x0000000b00007221 */ /* 0x008fce0000000000 */
.L_x_137:
[----:B------:R-:W-:Y:S05]  /*1e00*/  BSYNC.RECONVERGENT B1 ;  /* 0x0000000000017941 */ /* 0x000fea0003800200 */
.L_x_135:
        /* <DEDUP_REMOVED lines=32> */
[----:B---3--:R-:W0:Y:S04]  /*2010*/  LDS.128 R4, [UR4+0x10] ;  /* 0x00001004ff047984 */ /* 0x008e280008000c00 */
        /* <DEDUP_REMOVED lines=19> */
.L_x_118:
        /* <DEDUP_REMOVED lines=12> */
.L_x_148:
[----:B------:R-:W-:Y:S05]  /*2210*/  BSYNC.RECONVERGENT B1 ;  /* 0x0000000000017941 */ /* 0x000fea0003800200 */
.L_x_147:
        /* <DEDUP_REMOVED lines=16> */
.L_x_153:
        /* <DEDUP_REMOVED lines=9> */
.L_x_152:
[----:B------:R-:W-:Y:S05]  /*23b0*/  BSYNC.RECONVERGENT B2 ;  /* 0x0000000000027941 */ /* 0x000fea0003800200 */
.L_x_151:
        /* <DEDUP_REMOVED lines=8> */
.L_x_156:
        /* <DEDUP_REMOVED lines=43> */
.L_x_155:
[----:B------:R-:W-:Y:S05]  /*26f0*/  BSYNC.RECONVERGENT B2 ;  /* 0x0000000000027941 */ /* 0x000fea0003800200 */
.L_x_154:
        /* <DEDUP_REMOVED lines=26> */
.L_x_158:
[----:B------:R-:W-:Y:S05]  /*28a0*/  BSYNC.RECONVERGENT B2 ;  /* 0x0000000000027941 */ /* 0x000fea0003800200 */
.L_x_157:
        /* <DEDUP_REMOVED lines=12> */
.L_x_150:
[----:B------:R-:W-:Y:S05]  /*2970*/  BSYNC.RECONVERGENT B1 ;  /* 0x0000000000017941 */ /* 0x000fea0003800200 */
.L_x_149:
[----:B------:R-:W-:Y:S02]  /*2980*/  ISETP.GE.AND P0, PT, R3, 0x200, PT ;  /* 0x000002000300780c */ /* 0x000fe40003f06270 */
[----:B0----5:R-:W-:-:S11]  /*2990*/  MOV R5, R0 ;  /* 0x0000000000057202 */ /* 0x021fd60000000f00 */
[----:B------:R-:W-:Y:S05]  /*29a0*/  @!P0 BRA `(.L_x_159) ;  /* 0x0000000000d08947 */ /* 0x000fea0003800000 */
[----:B------:R-:W0:Y:S01]  /*29b0*/  S2R R7, SR_LANEID ;  /* 0x0000000000077919 */ /* 0x000e220000000000 */
[----:B------:R-:W1:Y:S02]  /*29c0*/  SHFL.DOWN PT, R0, R5, 0x1, 0x1f ;  /* 0x08201f0005007f89 */ /* 0x000e6400000e0000 */
[----:B-1----:R-:W-:Y:S01]  /*29d0*/  FADD R0, R0, R5 ;  /* 0x0000000500007221 */ /* 0x002fe20000000000 */
[C---:B0-----:R-:W-:Y:S02]  /*29e0*/  ISETP.GT.AND P0, PT, R7.reuse, 0x1e, PT ;  /* 0x0000001e0700780c */ /* 0x041fe40003f04270 */
[----:B------:R-:W-:Y:S02]  /*29f0*/  ISETP.NE.AND P1, PT, R7, RZ, PT ;  /* 0x000000ff0700720c */ /* 0x000fe40003f25270 */
[----:B------:R-:W-:Y:S02]  /*2a00*/  FSEL R0, R5, R0, P0 ;  /* 0x0000000005007208 */ /* 0x000fe40000000000 */
[----:B------:R-:W-:-:S03]  /*2a10*/  ISETP.GT.AND P0, PT, R7, 0x1d, PT ;  /* 0x0000001d0700780c */ /* 0x000fc60003f04270 */
[----:B------:R-:W0:Y:S06]  /*2a20*/  SHFL.DOWN PT, R3, R0, 0x2, 0x1f ;  /* 0x08401f0000037f89 */ /* 0x000e2c00000e0000 */
        /* <DEDUP_REMOVED lines=24> */
[----:B--2---:R-:W0:Y:S04]  /*2bb0*/  LDS.128 R4, [UR4+0x10] ;  /* 0x00001004ff047984 */ /* 0x004e280008000c00 */
        /* <DEDUP_REMOVED lines=19> */
.L_x_159:
[----:B------:R-:W0:Y:S01]  /*2cf0*/  S2R R4, SR_LANEID ;  /* 0x0000000000047919 */ /* 0x000e220000000000 */
[----:B------:R-:W-:-:S04]  /*2d00*/  LOP3.LUT R0, R2, 0x3e0, RZ, 0xc0, !PT ;  /* 0x000003e002007812 */ /* 0x000fc800078ec0ff */
[----:B------:R-:W-:Y:S02]  /*2d10*/  IADD3 R6, PT, PT, R0, 0x20, RZ ;  /* 0x0000002000067810 */ /* 0x000fe40007ffe0ff */
[----:B------:R-:W-:Y:S02]  /*2d20*/  LOP3.LUT R0, RZ, R0, RZ, 0x33, !PT ;  /* 0x00000000ff007212 */ /* 0x000fe400078e33ff */
[-C--:B------:R-:W-:Y:S02]  /*2d30*/  ISETP.GT.AND P0, PT, R6, R3.reuse, PT ;  /* 0x000000030600720c */ /* 0x080fe40003f04270 */
[----:B------:R-:W-:-:S04]  /*2d40*/  IADD3 R0, PT, PT, R0, R3, RZ ;  /* 0x0000000300007210 */ /* 0x000fc80007ffe0ff */
[----:B------:R-:W-:-:S05]  /*2d50*/  SEL R6, R0, 0x1f, P0 ;  /* 0x0000001f00067807 */ /* 0x000fca0000000000 */
[----:B------:R-:W1:Y:S01]  /*2d60*/  SHFL.DOWN PT, R0, R5, 0x1, R6 ;  /* 0x0820000005007989 */ /* 0x000e6200000e0006 */
[C---:B0-----:R-:W-:Y:S02]  /*2d70*/  ISETP.GE.AND P0, PT, R4.reuse, R6, PT ;  /* 0x000000060400720c */ /* 0x041fe40003f06270 */
[C---:B------:R-:W-:Y:S02]  /*2d80*/  IADD3 R7, PT, PT, R4.reuse, 0x2, RZ ;  /* 0x0000000204077810 */ /* 0x040fe40007ffe0ff */
[----:B------:R-:W-:-:S09]  /*2d90*/  ISETP.NE.AND P1, PT, R4, RZ, PT ;  /* 0x000000ff0400720c */ /* 0x000fd20003f25270 */
[----:B-1----:R-:W-:Y:S01]  /*2da0*/  @!P0 FADD R5, R0, R5 ;  /* 0x0000000500058221 */ /* 0x002fe20000000000 */
[-C--:B------:R-:W-:Y:S02]  /*2db0*/  ISETP.GT.AND P0, PT, R7, R6.reuse, PT ;  /* 0x000000060700720c */ /* 0x080fe40003f04270 */
[----:B------:R-:W-:Y:S01]  /*2dc0*/  IADD3 R7, PT, PT, R4, 0x4, RZ ;  /* 0x0000000404077810 */ /* 0x000fe20007ffe0ff */
[----:B------:R-:W0:Y:S01]  /*2dd0*/  @!P1 S2R R8, SR_CgaCtaId ;  /* 0x0000000000089919 */ /* 0x000e220000008800 */
        /* <DEDUP_REMOVED lines=31> */
[----:B-1----:R-:W1:Y:S04]  /*2fd0*/  LDS.128 R4, [UR4+0x20] ;  /* 0x00002004ff047984 */ /* 0x002e680008000c00 */
        /* <DEDUP_REMOVED lines=29> */
.L_x_146:
        /* <DEDUP_REMOVED lines=28> */
[----:B------:R-:W-:Y:S02]  /*3370*/  HFMA2 R11, -RZ, RZ, 0, 0.0078125 ;  /* 0x00002000ff0b7431 */ /* 0x000fe400000001ff */
        /* <DEDUP_REMOVED lines=11> */
.L_x_162:
[----:B------:R-:W-:-:S05]  /*3430*/  IMAD.WIDE R2, R11, 0x4, R4 ;  /* 0x000000040b027825 */ /* 0x000fca00078e0204 */
        /* <DEDUP_REMOVED lines=15> */
[----:B------:R0:W5:Y:S02]  /*3530*/  LDG.E.CONSTANT R18, desc[UR6][R2.64+0x7800] ;  /* 0x0078000602127981 */ /* 0x000164000c1e9900 */
[----:B0-----:R-:W-:-:S04]  /*3540*/  MOV R3, R7 ;  /* 0x0000000700037202 */ /* 0x001fc80000000f00 */
[----:B------:R-:W-:-:S04]  /*3550*/  IADD3 R2, PT, PT, -R11, R3, RZ ;  /* 0x000000030b027210 */ /* 0x000fc80007ffe1ff */
[----:B------:R-:W-:Y:S01]  /*3560*/  ISETP.GE.AND P0, PT, R2, 0x2000, PT ;  /* 0x000020000200780c */ /* 0x000fe20003f06270 */
        /* <DEDUP_REMOVED lines=17> */
[----:B------:R-:W-:-:S04]  /*3680*/  IADD3 R11, PT, PT, R11, 0x2000, RZ ;  /* 0x000020000b0b7810 */ /* 0x000fc80007ffe0ff */
[----:B------:R-:W-:-:S13]  /*3690*/  ISETP.GT.AND P0, PT, R11, R6, PT ;  /* 0x000000060b00720c */ /* 0x000fda0003f04270 */
[----:B------:R-:W-:Y:S05]  /*36a0*/  @!P0 BRA `(.L_x_162) ;  /* 0xfffffffc00608947 */ /* 0x000fea000383ffff */
.L_x_160:
        /* <DEDUP_REMOVED lines=20> */
.L_x_166:
        /* <DEDUP_REMOVED lines=8> */
.L_x_165:
[----:B------:R-:W-:Y:S05]  /*3870*/  BSYNC.RECONVERGENT B2 ;  /* 0x0000000000027941 */ /* 0x000fea0003800200 */
.L_x_164:
        /* <DEDUP_REMOVED lines=16> */
.L_x_169:
        /* <DEDUP_REMOVED lines=46> */
.L_x_168:
[----:B------:R-:W-:Y:S05]  /*3c60*/  BSYNC.RECONVERGENT B2 ;  /* 0x0000000000027941 */ /* 0x000fea0003800200 */
.L_x_167:
        /* <DEDUP_REMOVED lines=31> */
.L_x_171:
[----:B------:R-:W-:Y:S05]  /*3e60*/  BSYNC.RECONVERGENT B2 ;  /* 0x0000000000027941 */ /* 0x000fea0003800200 */
.L_x_170:
        /* <DEDUP_REMOVED lines=12> */
.L_x_163:
[----:B------:R-:W-:Y:S05]  /*3f30*/  BSYNC.RECONVERGENT B1 ;  /* 0x0000000000017941 */ /* 0x000fea0003800200 */
.L_x_161:
        /* <DEDUP_REMOVED lines=50> */
[----:B------:R-:W-:-:S07]  /*4260*/  FADD R0, R18, R19 ;  /* 0x0000001312007221 */ /* 0x000fce0000000000 */
.L_x_133:
[----:B------:R-:W-:Y:S05]  /*4270*/  BSYNC.RECONVERGENT B0 ;  /* 0x0000000000007941 */ /* 0x000fea0003800200 */
.L_x_117:
[----:B------:R-:W-:Y:S05]  /*4280*/  @P0 EXIT ;  /* 0x000000000000094d */ /* 0x000fea0003800000 */
[----:B------:R-:W4:Y:S01]  /*4290*/  LDCU UR4, c[0x0][0x398] ;  /* 0x00007300ff0477ac */ /* 0x000f220008000800 */
[----:B0-23--:R-:W0:Y:S01]  /*42a0*/  LDC.64 R2, c[0x0][0x388] ;  /* 0x0000e200ff027b82 */ /* 0x00de220000000a00 */
[----:B----4-:R-:W-:-:S05]  /*42b0*/  I2FP.F32.S32 R5, UR4 ;  /* 0x0000000400057c45 */ /* 0x010fca0008201400 */
[----:B------:R-:W-:-:S06]  /*42c0*/  FADD R5, R5, R0 ;  /* 0x0000000005057221 */ /* 0x000fcc0000000000 */
[----:B------:R-:W0:Y:S02]  /*42d0*/  F2I.TRUNC.NTZ R5, R5 ;  /* 0x0000000500057305 */ /* 0x000e24000020f100 */
[----:B0-----:R-:W-:Y:S01]  /*42e0*/  STG.E desc[UR6][R2.64], R5 ;  /* 0x0000000502007986 */ /* 0x001fe2000c101906 */
[----:B------:R-:W-:Y:S05]  /*42f0*/  EXIT ;  /* 0x000000000000794d */ /* 0x000fea0003800000 */
.L_x_172:
        /* <DEDUP_REMOVED lines=16> */
.L_x_285:


//--------------------- .text._ZN3cub18CUB_300001_SM_10006detail6reduce18DeviceReduceKernelINS2_10policy_hubIfjN4cuda3std3__44plusIfEEE10Policy1000EN6thrust24THRUST_300001_SM_1000_NS6detail15normal_iteratorINSD_10device_ptrIfEEEEjS9_fNS7_10__identityEEEvT0_PT3_T1_NS0_13GridEvenShareISN_EET2_T4_ --------------------------
	.section	.text._ZN3cub18CUB_300001_SM_10006detail6reduce18DeviceReduceKernelINS2_10policy_hubIfjN4cuda3std3__44plusIfEEE10Policy1000EN6thrust24THRUST_300001_SM_1000_NS6detail15normal_iteratorINSD_10device_ptrIfEEEEjS9_fNS7_10__identityEEEvT0_PT3_T1_NS0_13GridEvenShareISN_EET2_T4_,"ax",@progbits
	.align	128
        .global         _ZN3cub18CUB_300001_SM_10006detail6reduce18DeviceReduceKernelINS2_10policy_hubIfjN4cuda3std3__44plusIfEEE10Policy1000EN6thrust24THRUST_300001_SM_1000_NS6detail15normal_iteratorINSD_10device_ptrIfEEEEjS9_fNS7_10__identityEEEvT0_PT3_T1_NS0_13GridEvenShareISN_EET2_T4_
        .type           _ZN3cub18CUB_300001_SM_10006detail6reduce18DeviceReduceKernelINS2_10policy_hubIfjN4cuda3std3__44plusIfEEE10Policy1000EN6thrust24THRUST_300001_SM_1000_NS6detail15normal_iteratorINSD_10device_ptrIfEEEEjS9_fNS7_10__identityEEEvT0_PT3_T1_NS0_13GridEvenShareISN_EET2_T4_,@function
        .size           _ZN3cub18CUB_300001_SM_10006detail6reduce18DeviceReduceKernelINS2_10policy_hubIfjN4cuda3std3__44plusIfEEE10Policy1000EN6thrust24THRUST_300001_SM_1000_NS6detail15normal_iteratorINSD_10device_ptrIfEEEEjS9_fNS7_10__identityEEEvT0_PT3_T1_NS0_13GridEvenShareISN_EET2_T4_,(.L_x_286 - _ZN3cub18CUB_300001_SM_10006detail6reduce18DeviceReduceKernelINS2_10policy_hubIfjN4cuda3std3__44plusIfEEE10Policy1000EN6thrust24THRUST_300001_SM_1000_NS6detail15normal_iteratorINSD_10device_ptrIfEEEEjS9_fNS7_10__identityEEEvT0_PT3_T1_NS0_13GridEvenShareISN_EET2_T4_)
        .other          _ZN3cub18CUB_300001_SM_10006detail6reduce18DeviceReduceKernelINS2_10policy_hubIfjN4cuda3std3__44plusIfEEE10Policy1000EN6thrust24THRUST_300001_SM_1000_NS6detail15normal_iteratorINSD_10device_ptrIfEEEEjS9_fNS7_10__identityEEEvT0_PT3_T1_NS0_13GridEvenShareISN_EET2_T4_,@"STO_CUDA_ENTRY STV_DEFAULT"
_ZN3cub18CUB_300001_SM_10006detail6reduce18DeviceReduceKernelINS2_10policy_hubIfjN4cuda3std3__44plusIfEEE10Policy1000EN6thrust24THRUST_300001_SM_1000_NS6detail15normal_iteratorINSD_10device_ptrIfEEEEjS9_fNS7_10__identityEEEvT0_PT3_T1_NS0_13GridEvenShareISN_EET2_T4_:
.text._ZN3cub18CUB_300001_SM_10006detail6reduce18DeviceReduceKernelINS2_10policy_hubIfjN4cuda3std3__44plusIfEEE10Policy1000EN6thrust24THRUST_300001_SM_1000_NS6detail15normal_iteratorINSD_10device_ptrIfEEEEjS9_fNS7_10__identityEEEvT0_PT3_T1_NS0_13GridEvenShareISN_EET2_T4_:
[----:B------:R-:W-:Y:S01]  /*0000*/  LDC R1, c[0x0][0x37c] ;  /* 0x0000df00ff017b82 */ /* 0x000fe20000000800 */
[----:B------:R-:W0:Y:S07]  /*0010*/  S2R R3, SR_CTAID.X ;  /* 0x0000000000037919 */ /* 0x000e2e0000002500 */
[----:B------:R-:W1:Y:S01]  /*0020*/  LDC.64 R6, c[0x0][0x3a8] ;  /* 0x0000ea00ff067b82 */ /* 0x000e620000000a00 */
[----:B------:R-:W2:Y:S01]  /*0030*/  LDCU.64 UR6, c[0x0][0x358] ;  /* 0x00006b00ff0677ac */ /* 0x000ea20008000a00 */
[----:B------:R-:W-:Y:S01]  /*0040*/  BSSY.RECONVERGENT B0, `(.L_x_173) ;  /* 0x000027a000007945 */ /* 0x000fe20003800200 */
[----:B-1----:R-:W-:Y:S01]  /*0050*/  SHF.L.U32 R13, R7, 0xd, RZ ;  /* 0x0000000d070d7819 */ /* 0x002fe200000006ff */
[----:B0-----:R-:W-:-:S05]  /*0060*/  IMAD R0, R3, -0x2000, R6 ;  /* 0xffffe00003007824 */ /* 0x001fca00078e0206 */
[----:B------:R-:W-:-:S13]  /*0070*/  ISETP.GT.U32.AND P0, PT, R0, 0x1fff, PT ;  /* 0x00001fff0000780c */ /* 0x000fda0003f04070 */
[----:B--2---:R-:W-:Y:S05]  /*0080*/  @P0 BRA `(.L_x_174) ;  /* 0x0000001000d40947 */ /* 0x004fea0003800000 */
[----:B------:R-:W0:Y:S01]  /*0090*/  S2R R2, SR_TID.X ;  /* 0x0000000000027919 */ /* 0x000e220000002100 */
[----:B------:R-:W-:Y:S01]  /*00a0*/  BSSY.RECONVERGENT B1, `(.L_x_175) ;  /* 0x000000a000017945 */ /* 0x000fe20003800200 */
[----:B------:R-:W-:Y:S01]  /*00b0*/  HFMA2 R15, -RZ, RZ, 0, 0 ;  /* 0x00000000ff0f7431 */ /* 0x000fe200000001ff */
[----:B0-----:R-:W-:Y:S02]  /*00c0*/  ISETP.GE.U32.AND P0, PT, R2, R0, PT ;  /* 0x000000000200720c */ /* 0x001fe40003f06070 */
[----:B------:R-:W-:-:S11]  /*00d0*/  MOV R4, R2 ;  /* 0x0000000200047202 */ /* 0x000fd60000000f00 */
[----:B------:R-:W-:Y:S05]  /*00e0*/  @P0 BRA `(.L_x_176) ;  /* 0x0000000000140947 */ /* 0x000fea0003800000 */
[----:B------:R-:W0:Y:S01]  /*00f0*/  LDC.64 R8, c[0x0][0x380] ;  /* 0x0000e000ff087b82 */ /* 0x000e220000000a00 */
[----:B------:R-:W-:-:S05]  /*0100*/  LEA R5, R3, R2, 0xd ;  /* 0x0000000203057211 */ /* 0x000fca00078e68ff */
[----:B0-----:R-:W-:-:S05]  /*0110*/  IMAD.WIDE.U32 R8, R5, 0x4, R8 ;  /* 0x0000000405087825 */ /* 0x001fca00078e0008 */
[----:B------:R0:W5:Y:S01]  /*0120*/  LDG.E R15, desc[UR6][R8.64] ;  /* 0x00000006080f7981 */ /* 0x000162000c1e1900 */
[----:B------:R-:W-:-:S07]  /*0130*/  IADD3 R4, PT, PT, R2, 0x200, RZ ;  /* 0x0000020002047810 */ /* 0x000fce0007ffe0ff */
.L_x_176:
[----:B------:R-:W-:Y:S05]  /*0140*/  BSYNC.RECONVERGENT B1 ;  /* 0x0000000000017941 */ /* 0x000fea0003800200 */
.L_x_175:
[----:B------:R-:W-:Y:S01]  /*0150*/  ISETP.GE.U32.AND P0, PT, R4, R0, PT ;  /* 0x000000000400720c */ /* 0x000fe20003f06070 */
[----:B------:R-:W-:-:S12]  /*0160*/  BSSY.RECONVERGENT B1, `(.L_x_177) ;  /* 0x00000a5000017945 */ /* 0x000fd80003800200 */
[----:B------:R-:W-:Y:S05]  /*0170*/  @P0 BRA `(.L_x_178) ;  /* 0x00000008008c0947 */ /* 0x000fea0003800000 */
[----:B------:R-:W-:Y:S01]  /*0180*/  LOP3.LUT R5, RZ, R4, RZ, 0x33, !PT ;  /* 0x00000004ff057212 */ /* 0x000fe200078e33ff */
[----:B------:R-:W-:Y:S03]  /*0190*/  BSSY.RECONVERGENT B2, `(.L_x_179) ;  /* 0x0000053000027945 */ /* 0x000fe60003800200 */
[----:B------:R-:W-:-:S05]  /*01a0*/  IADD3 R6, PT, PT, R5, R6, RZ ;  /* 0x0000000605067210 */ /* 0x000fca0007ffe0ff */
[----:B------:R-:W-:-:S05]  /*01b0*/  IMAD R6, R3, -0x2000, R6 ;  /* 0xffffe00003067824 */ /* 0x000fca00078e0206 */
[C---:B------:R-:W-:Y:S02]  /*01c0*/  ISETP.GE.U32.AND P0, PT, R6.reuse, 0x1e00, PT ;  /* 0x00001e000600780c */ /* 0x040fe40003f06070 */
[----:B------:R-:W-:-:S04]  /*01d0*/  LEA.HI R5, R6, 0x1, RZ, 0x17 ;  /* 0x0000000106057811 */ /* 0x000fc800078fb8ff */
[----:B------:R-:W-:-:S07]  /*01e0*/  LOP3.LUT R6, R5, 0xf, RZ, 0xc0, !PT ;  /* 0x0000000f05067812 */ /* 0x000fce00078ec0ff */
[----:B------:R-:W-:Y:S05]  /*01f0*/  @!P0 BRA `(.L_x_180) ;  /* 0x0000000400308947 */ /* 0x000fea0003800000 */
[----:B------:R-:W-:Y:S01]  /*0200*/  LOP3.LUT R10, R5, 0xfffff0, RZ, 0xc0, !PT ;  /* 0x00fffff0050a7812 */ /* 0x000fe200078ec0ff */
[----:B------:R-:W-:Y:S01]  /*0210*/  BSSY.RECONVERGENT B3, `(.L_x_181) ;  /* 0x0000049000037945 */ /* 0x000fe20003800200 */
[----:B0-----:R-:W-:Y:S02]  /*0220*/  LOP3.LUT R9, R4, 0x1000, RZ, 0xfc, !PT ;  /* 0x0000100004097812 */ /* 0x001fe400078efcff */
[----:B------:R-:W-:Y:S02]  /*0230*/  LEA R4, R3, R4, 0xd ;  /* 0x0000000403047211 */ /* 0x000fe400078e68ff */
[----:B------:R-:W-:-:S07]  /*0240*/  IADD3 R10, PT, PT, -R10, RZ, RZ ;  /* 0x000000ff0a0a7210 */ /* 0x000fce0007ffe1ff */
.L_x_182:
[----:B------:R-:W0:Y:S02]  /*0250*/  LDC.64 R12, c[0x0][0x380] ;  /* 0x0000e000ff0c7b82 */ /* 0x000e240000000a00 */
[----:B0-----:R-:W-:-:S05]  /*0260*/  IMAD.WIDE.U32 R22, R4, 0x4, R12 ;  /* 0x0000000404167825 */ /* 0x001fca00078e000c */
[----:B------:R0:W2:Y:S01]  /*0270*/  LDG.E R8, desc[UR6][R22.64] ;  /* 0x0000000616087981 */ /* 0x0000a2000c1e1900 */
[C---:B------:R-:W-:Y:S02]  /*0280*/  IADD3 R25, PT, PT, R4.reuse, 0x200, RZ ;  /* 0x0000020004197810 */ /* 0x040fe40007ffe0ff */
[C---:B------:R-:W-:Y:S02]  /*0290*/  IADD3 R21, PT, PT, R4.reuse, 0x400, RZ ;  /* 0x0000040004157810 */ /* 0x040fe40007ffe0ff */
[C---:B------:R-:W-:Y:S01]  /*02a0*/  IADD3 R17, PT, PT, R4.reuse, 0x600, RZ ;  /* 0x0000060004117810 */ /* 0x040fe20007ffe0ff */
[----:B------:R-:W-:Y:S01]  /*02b0*/  IMAD.WIDE.U32 R24, R25, 0x4, R12 ;  /* 0x0000000419187825 */ /* 0x000fe200078e000c */
[----:B------:R-:W-:-:S03]  /*02c0*/  IADD3 R19, PT, PT, R4, 0x800, RZ ;  /* 0x0000080004137810 */ /* 0x000fc60007ffe0ff */
[--C-:B------:R-:W-:Y:S01]  /*02d0*/  IMAD.WIDE.U32 R20, R21, 0x4, R12.reuse ;  /* 0x0000000415147825 */ /* 0x100fe200078e000c */
[----:B------:R-:W3:Y:S01]  /*02e0*/  LDG.E R7, desc[UR6][R24.64] ;  /* 0x0000000618077981 */ /* 0x000ee2000c1e1900 */
[C---:B------:R-:W-:Y:S02]  /*02f0*/  IADD3 R11, PT, PT, R4.reuse, 0xa00, RZ ;  /* 0x00000a00040b7810 */ /* 0x040fe40007ffe0ff */
[--C-:B------:R-:W-:Y:S01]  /*0300*/  IMAD.WIDE.U32 R16, R17, 0x4, R12.reuse ;  /* 0x0000000411107825 */ /* 0x100fe200078e000c */
[----:B------:R1:W4:Y:S01]  /*0310*/  LDG.E R29, desc[UR6][R20.64] ;  /* 0x00000006141d7981 */ /* 0x000322000c1e1900 */
[C---:B------:R-:W-:Y:S02]  /*0320*/  IADD3 R14, PT, PT, R4.reuse, 0xc00, RZ ;  /* 0x00000c00040e7810 */ /* 0x040fe40007ffe0ff */
[--C-:B------:R-:W-:Y:S01]  /*0330*/  IMAD.WIDE.U32 R18, R19, 0x4, R12.reuse ;  /* 0x0000000413127825 */ /* 0x100fe200078e000c */
[----:B------:R1:W4:Y:S03]  /*0340*/  LDG.E R28, desc[UR6][R16.64] ;  /* 0x00000006101c7981 */ /* 0x000326000c1e1900 */
[----:B0-----:R-:W-:Y:S01]  /*0350*/  IMAD.WIDE.U32 R22, R11, 0x4, R12 ;  /* 0x000000040b167825 */ /* 0x001fe200078e000c */
[----:B------:R-:W4:Y:S01]  /*0360*/  LDG.E R27, desc[UR6][R18.64] ;  /* 0x00000006121b7981 */ /* 0x000f22000c1e1900 */
[----:B------:R-:W-:-:S02]  /*0370*/  IADD3 R11, PT, PT, R4, 0xe00, RZ ;  /* 0x00000e00040b7810 */ /* 0x000fc40007ffe0ff */
[--C-:B-1----:R-:W-:Y:S01]  /*0380*/  IMAD.WIDE.U32 R20, R14, 0x4, R12.reuse ;  /* 0x000000040e147825 */ /* 0x102fe200078e000c */
[----:B------:R0:W4:Y:S01]  /*0390*/  LDG.E R26, desc[UR6][R22.64] ;  /* 0x00000006161a7981 */ /* 0x000122000c1e1900 */
[C---:B------:R-:W-:Y:S02]  /*03a0*/  IADD3 R14, PT, PT, R4.reuse, 0x1000, RZ ;  /* 0x00001000040e7810 */ /* 0x040fe40007ffe0ff */
[C---:B------:R-:W-:Y:S01]  /*03b0*/  IADD3 R24, PT, PT, R4.reuse, 0x1200, RZ ;  /* 0x0000120004187810 */ /* 0x040fe20007ffe0ff */
[--C-:B------:R-:W-:Y:S01]  /*03c0*/  IMAD.WIDE.U32 R16, R11, 0x4, R12.reuse ;  /* 0x000000040b107825 */ /* 0x100fe200078e000c */
[----:B------:R1:W4:Y:S01]  /*03d0*/  LDG.E R25, desc[UR6][R20.64] ;  /* 0x0000000614197981 */ /* 0x000322000c1e1900 */
[----:B------:R-:W-:Y:S02]  /*03e0*/  IADD3 R11, PT, PT, R4, 0x1400, RZ ;  /* 0x00001400040b7810 */ /* 0x000fe40007ffe0ff */
[--C-:B0-----:R-:W-:Y:S02]  /*03f0*/  IMAD.WIDE.U32 R22, R24, 0x4, R12.reuse ;  /* 0x0000000418167825 */ /* 0x101fe400078e000c */
[----:B------:R0:W4:Y:S02]  /*0400*/  LDG.E R24, desc[UR6][R16.64] ;  /* 0x0000000610187981 */ /* 0x000124000c1e1900 */
[--C-:B-1----:R-:W-:Y:S01]  /*0410*/  IMAD.WIDE.U32 R20, R14, 0x4, R12.reuse ;  /* 0x000000040e147825 */ /* 0x102fe200078e000c */
[C---:B------:R-:W-:Y:S01]  /*0420*/  IADD3 R14, PT, PT, R4.reuse, 0x1600, RZ ;  /* 0x00001600040e7810 */ /* 0x040fe20007ffe0ff */
[----:B------:R1:W4:Y:S04]  /*0430*/  LDG.E R18, desc[UR6][R22.64] ;  /* 0x0000000616127981 */ /* 0x000328000c1e1900 */
[----:B------:R1:W4:Y:S01]  /*0440*/  LDG.E R19, desc[UR6][R20.64] ;  /* 0x0000000614137981 */ /* 0x000322000c1e1900 */
[----:B0-----:R-:W-:Y:S01]  /*0450*/  IMAD.WIDE.U32 R16, R11, 0x4, R12 ;  /* 0x000000040b107825 */ /* 0x001fe200078e000c */
[----:B-1----:R-:W-:-:S04]  /*0460*/  IADD3 R23, PT, PT, R4, 0x1800, RZ ;  /* 0x0000180004177810 */ /* 0x002fc80007ffe0ff */
[----:B------:R0:W4:Y:S01]  /*0470*/  LDG.E R11, desc[UR6][R16.64] ;  /* 0x00000006100b7981 */ /* 0x000122000c1e1900 */
[C---:B------:R-:W-:Y:S01]  /*0480*/  IADD3 R21, PT, PT, R4.reuse, 0x1a00, RZ ;  /* 0x00001a0004157810 */ /* 0x040fe20007ffe0ff */
[----:B0-----:R-:W-:Y:S01]  /*0490*/  IMAD.WIDE.U32 R16, R23, 0x4, R12 ;  /* 0x0000000417107825 */ /* 0x001fe200078e000c */
[----:B------:R-:W-:-:S03]  /*04a0*/  IADD3 R23, PT, PT, R4, 0x1c00, RZ ;  /* 0x00001c0004177810 */ /* 0x000fc60007ffe0ff */
[--C-:B------:R-:W-:Y:S02]  /*04b0*/  IMAD.WIDE.U32 R20, R21, 0x4, R12.reuse ;  /* 0x0000000415147825 */ /* 0x100fe400078e000c */
[----:B------:R-:W4:Y:S02]  /*04c0*/  LDG.E R16, desc[UR6][R16.64] ;  /* 0x0000000610107981 */ /* 0x000f24000c1e1900 */
[----:B------:R-:W-:Y:S02]  /*04d0*/  IMAD.WIDE.U32 R22, R23, 0x4, R12 ;  /* 0x0000000417167825 */ /* 0x000fe400078e000c */
[----:B------:R-:W4:Y:S04]  /*04e0*/  LDG.E R20, desc[UR6][R20.64] ;  /* 0x0000000614147981 */ /* 0x000f28000c1e1900 */
[----:B------:R-:W4:Y:S01]  /*04f0*/  LDG.E R22, desc[UR6][R22.64] ;  /* 0x0000000616167981 */ /* 0x000f22000c1e1900 */
[----:B--2--5:R-:W-:Y:S01]  /*0500*/  FADD R8, R8, R15 ;  /* 0x0000000f08087221 */ /* 0x024fe20000000000 */
[----:B------:R-:W-:-:S06]  /*0510*/  IMAD.WIDE.U32 R14, R14, 0x4, R12 ;  /* 0x000000040e0e7825 */ /* 0x000fcc00078e000c */
[----:B------:R0:W2:Y:S02]  /*0520*/  LDG.E R14, desc[UR6][R14.64] ;  /* 0x000000060e0e7981 */ /* 0x0000a4000c1e1900 */
[----:B0-----:R-:W-:-:S05]  /*0530*/  IADD3 R15, PT, PT, R4, 0x1e00, RZ ;  /* 0x00001e00040f7810 */ /* 0x001fca0007ffe0ff */
[----:B------:R-:W-:-:S06]  /*0540*/  IMAD.WIDE.U32 R12, R15, 0x4, R12 ;  /* 0x000000040f0c7825 */ /* 0x000fcc00078e000c */
[----:B------:R-:W2:Y:S01]  /*0550*/  LDG.E R12, desc[UR6][R12.64] ;  /* 0x000000060c0c7981 */ /* 0x000ea2000c1e1900 */
        /* <DEDUP_REMOVED lines=8> */
[----:B------:R-:W-:Y:S01]  /*05e0*/  FADD R18, R19, R18 ;  /* 0x0000001213127221 */ /* 0x000fe20000000000 */
[----:B------:R-:W-:-:S03]  /*05f0*/  IADD3 R10, PT, PT, R10, 0x10, RZ ;  /* 0x000000100a0a7810 */ /* 0x000fc60007ffe0ff */
[----:B------:R-:W-:Y:S01]  /*0600*/  FADD R11, R18, R11 ;  /* 0x0000000b120b7221 */ /* 0x000fe20000000000 */
[----:B------:R-:W-:Y:S02]  /*0610*/  ISETP.NE.AND P0, PT, R10, RZ, PT ;  /* 0x000000ff0a00720c */ /* 0x000fe40003f05270 */
[----:B------:R-:W-:Y:S02]  /*0620*/  IADD3 R9, PT, PT, R9, 0x2000, RZ ;  /* 0x0000200009097810 */ /* 0x000fe40007ffe0ff */
[----:B------:R-:W-:Y:S01]  /*0630*/  IADD3 R4, PT, PT, R4, 0x2000, RZ ;  /* 0x0000200004047810 */ /* 0x000fe20007ffe0ff */
[----:B--2---:R-:W-:-:S04]  /*0640*/  FADD R11, R11, R14 ;  /* 0x0000000e0b0b7221 */ /* 0x004fc80000000000 */
[----:B------:R-:W-:-:S04]  /*0650*/  FADD R11, R11, R16 ;  /* 0x000000100b0b7221 */ /* 0x000fc80000000000 */
[----:B------:R-:W-:-:S04]  /*0660*/  FADD R11, R11, R20 ;  /* 0x000000140b0b7221 */ /* 0x000fc80000000000 */
[----:B------:R-:W-:-:S04]  /*0670*/  FADD R11, R11, R22 ;  /* 0x000000160b0b7221 */ /* 0x000fc80000000000 */
[----:B------:R-:W-:Y:S01]  /*0680*/  FADD R15, R11, R12 ;  /* 0x0000000c0b0f7221 */ /* 0x000fe20000000000 */
[----:B------:R-:W-:Y:S06]  /*0690*/  @P0 BRA `(.L_x_182) ;  /* 0xfffffff800ec0947 */ /* 0x000fec000383ffff */
[----:B------:R-:W-:Y:S05]  /*06a0*/  BSYNC.RECONVERGENT B3 ;  /* 0x0000000000037941 */ /* 0x000fea0003800200 */
.L_x_181:
[----:B------:R-:W-:-:S07]  /*06b0*/  IADD3 R4, PT, PT, R9, -0x1000, RZ ;  /* 0xfffff00009047810 */ /* 0x000fce0007ffe0ff */
.L_x_180:
[----:B------:R-:W-:Y:S05]  /*06c0*/  BSYNC.RECONVERGENT B2 ;  /* 0x0000000000027941 */ /* 0x000fea0003800200 */
.L_x_179:
[----:B------:R-:W-:-:S13]  /*06d0*/  ISETP.NE.AND P0, PT, R6, RZ, PT ;  /* 0x000000ff0600720c */ /* 0x000fda0003f05270 */
[----:B------:R-:W-:Y:S05]  /*06e0*/  @!P0 BRA `(.L_x_178) ;  /* 0x0000000400308947 */ /* 0x000fea0003800000 */
[----:B------:R-:W-:Y:S01]  /*06f0*/  ISETP.GE.U32.AND P0, PT, R6, 0x8, PT ;  /* 0x000000080600780c */ /* 0x000fe20003f06070 */
[----:B------:R-:W-:Y:S01]  /*0700*/  BSSY.RECONVERGENT B2, `(.L_x_183) ;  /* 0x0000026000027945 */ /* 0x000fe20003800200 */
[----:B------:R-:W-:-:S04]  /*0710*/  LOP3.LUT R22, R5, 0x7, RZ, 0xc0, !PT ;  /* 0x0000000705167812 */ /* 0x000fc800078ec0ff */
[----:B------:R-:W-:-:S07]  /*0720*/  ISETP.NE.AND P1, PT, R22, RZ, PT ;  /* 0x000000ff1600720c */ /* 0x000fce0003f25270 */
[----:B------:R-:W-:Y:S06]  /*0730*/  @!P0 BRA `(.L_x_184) ;  /* 0x0000000000888947 */ /* 0x000fec0003800000 */
[----:B------:R-:W1:Y:S01]  /*0740*/  LDC.64 R6, c[0x0][0x380] ;  /* 0x0000e000ff067b82 */ /* 0x000e620000000a00 */
[----:B------:R-:W-:-:S04]  /*0750*/  LEA R19, R3, R4, 0xd ;  /* 0x0000000403137211 */ /* 0x000fc800078e68ff */
[C---:B------:R-:W-:Y:S02]  /*0760*/  IADD3 R17, PT, PT, R19.reuse, 0x200, RZ ;  /* 0x0000020013117810 */ /* 0x040fe40007ffe0ff */
[C---:B------:R-:W-:Y:S02]  /*0770*/  IADD3 R21, PT, PT, R19.reuse, 0x400, RZ ;  /* 0x0000040013157810 */ /* 0x040fe40007ffe0ff */
[C---:B------:R-:W-:Y:S02]  /*0780*/  IADD3 R13, PT, PT, R19.reuse, 0x600, RZ ;  /* 0x00000600130d7810 */ /* 0x040fe40007ffe0ff */
[C---:B0-----:R-:W-:Y:S01]  /*0790*/  IADD3 R9, PT, PT, R19.reuse, 0x800, RZ ;  /* 0x0000080013097810 */ /* 0x041fe20007ffe0ff */
[----:B-1----:R-:W-:-:S04]  /*07a0*/  IMAD.WIDE.U32 R10, R19, 0x4, R6 ;  /* 0x00000004130a7825 */ /* 0x002fc800078e0006 */
[--C-:B------:R-:W-:Y:S01]  /*07b0*/  IMAD.WIDE.U32 R16, R17, 0x4, R6.reuse ;  /* 0x0000000411107825 */ /* 0x100fe200078e0006 */
[----:B------:R0:W2:Y:S03]  /*07c0*/  LDG.E R14, desc[UR6][R10.64] ;  /* 0x000000060a0e7981 */ /* 0x0000a6000c1e1900 */
[--C-:B------:R-:W-:Y:S01]  /*07d0*/  IMAD.WIDE.U32 R20, R21, 0x4, R6.reuse ;  /* 0x0000000415147825 */ /* 0x100fe200078e0006 */
[----:B------:R1:W3:Y:S03]  /*07e0*/  LDG.E R18, desc[UR6][R16.64] ;  /* 0x0000000610127981 */ /* 0x0002e6000c1e1900 */
[--C-:B------:R-:W-:Y:S01]  /*07f0*/  IMAD.WIDE.U32 R12, R13, 0x4, R6.reuse ;  /* 0x000000040d0c7825 */ /* 0x100fe200078e0006 */
[----:B------:R-:W-:Y:S01]  /*0800*/  IADD3 R23, PT, PT, R19, 0xa00, RZ ;  /* 0x00000a0013177810 */ /* 0x000fe20007ffe0ff */
[----:B------:R-:W4:Y:S02]  /*0810*/  LDG.E R20, desc[UR6][R20.64] ;  /* 0x0000000614147981 */ /* 0x000f24000c1e1900 */
[--C-:B------:R-:W-:Y:S01]  /*0820*/  IMAD.WIDE.U32 R8, R9, 0x4, R6.reuse ;  /* 0x0000000409087825 */ /* 0x100fe200078e0006 */
[----:B------:R-:W-:Y:S01]  /*0830*/  IADD3 R25, PT, PT, R19, 0xc00, RZ ;  /* 0x00000c0013197810 */ /* 0x000fe20007ffe0ff */
[----:B------:R-:W4:Y:S02]  /*0840*/  LDG.E R12, desc[UR6][R12.64] ;  /* 0x000000060c0c7981 */ /* 0x000f24000c1e1900 */
[--C-:B0-----:R-:W-:Y:S01]  /*0850*/  IMAD.WIDE.U32 R10, R23, 0x4, R6.reuse ;  /* 0x00000004170a7825 */ /* 0x101fe200078e0006 */
[----:B------:R-:W-:Y:S01]  /*0860*/  IADD3 R19, PT, PT, R19, 0xe00, RZ ;  /* 0x00000e0013137810 */ /* 0x000fe20007ffe0ff */
[----:B------:R-:W4:Y:S02]  /*0870*/  LDG.E R8, desc[UR6][R8.64] ;  /* 0x0000000608087981 */ /* 0x000f24000c1e1900 */
[----:B-1----:R-:W-:-:S02]  /*0880*/  IMAD.WIDE.U32 R16, R25, 0x4, R6 ;  /* 0x0000000419107825 */ /* 0x002fc400078e0006 */
[----:B------:R-:W4:Y:S02]  /*0890*/  LDG.E R11, desc[UR6][R10.64] ;  /* 0x000000060a0b7981 */ /* 0x000f24000c1e1900 */
[----:B------:R-:W-:Y:S02]  /*08a0*/  IMAD.WIDE.U32 R6, R19, 0x4, R6 ;  /* 0x0000000413067825 */ /* 0x000fe400078e0006 */
[----:B------:R-:W4:Y:S04]  /*08b0*/  LDG.E R17, desc[UR6][R16.64] ;  /* 0x0000000610117981 */ /* 0x000f28000c1e1900 */
[----:B------:R-:W4:Y:S01]  /*08c0*/  LDG.E R7, desc[UR6][R6.64] ;  /* 0x0000000606077981 */ /* 0x000f22000c1e1900 */
        /* <DEDUP_REMOVED lines=9> */
.L_x_184:
[----:B------:R-:W-:Y:S05]  /*0960*/  BSYNC.RECONVERGENT B2 ;  /* 0x0000000000027941 */ /* 0x000fea0003800200 */
.L_x_183:
[----:B------:R-:W-:Y:S05]  /*0970*/  @!P1 BRA `(.L_x_178) ;  /* 0x00000000008c9947 */ /* 0x000fea0003800000 */
[----:B------:R-:W-:Y:S01]  /*0980*/  ISETP.GE.U32.AND P0, PT, R22, 0x4, PT ;  /* 0x000000041600780c */ /* 0x000fe20003f06070 */
[----:B------:R-:W-:Y:S01]  /*0990*/  BSSY.RECONVERGENT B2, `(.L_x_185) ;  /* 0x0000016000027945 */ /* 0x000fe20003800200 */
[----:B------:R-:W-:-:S04]  /*09a0*/  LOP3.LUT R5, R5, 0x3, RZ, 0xc0, !PT ;  /* 0x0000000305057812 */ /* 0x000fc800078ec0ff */
[----:B------:R-:W-:-:S07]  /*09b0*/  ISETP.NE.AND P1, PT, R5, RZ, PT ;  /* 0x000000ff0500720c */ /* 0x000fce0003f25270 */
[----:B------:R-:W-:Y:S06]  /*09c0*/  @!P0 BRA `(.L_x_186) ;  /* 0x0000000000488947 */ /* 0x000fec0003800000 */
[----:B------:R-:W0:Y:S01]  /*09d0*/  LDC.64 R6, c[0x0][0x380] ;  /* 0x0000e000ff067b82 */ /* 0x000e220000000a00 */
[----:B------:R-:W-:-:S04]  /*09e0*/  LEA R13, R3, R4, 0xd ;  /* 0x00000004030d7211 */ /* 0x000fc800078e68ff */
[C---:B------:R-:W-:Y:S02]  /*09f0*/  IADD3 R11, PT, PT, R13.reuse, 0x200, RZ ;  /* 0x000002000d0b7810 */ /* 0x040fe40007ffe0ff */
[C---:B------:R-:W-:Y:S02]  /*0a00*/  IADD3 R17, PT, PT, R13.reuse, 0x400, RZ ;  /* 0x000004000d117810 */ /* 0x040fe40007ffe0ff */
[C---:B------:R-:W-:Y:S01]  /*0a10*/  IADD3 R19, PT, PT, R13.reuse, 0x600, RZ ;  /* 0x000006000d137810 */ /* 0x040fe20007ffe0ff */
[----:B0-----:R-:W-:-:S04]  /*0a20*/  IMAD.WIDE.U32 R8, R13, 0x4, R6 ;  /* 0x000000040d087825 */ /* 0x001fc800078e0006 */
[--C-:B------:R-:W-:Y:S02]  /*0a30*/  IMAD.WIDE.U32 R10, R11, 0x4, R6.reuse ;  /* 0x000000040b0a7825 */ /* 0x100fe400078e0006 */
[----:B------:R-:W2:Y:S02]  /*0a40*/  LDG.E R8, desc[UR6][R8.64] ;  /* 0x0000000608087981 */ /* 0x000ea4000c1e1900 */
[--C-:B------:R-:W-:Y:S02]  /*0a50*/  IMAD.WIDE.U32 R12, R17, 0x4, R6.reuse ;  /* 0x00000004110c7825 */ /* 0x100fe400078e0006 */
[----:B------:R-:W3:Y:S02]  /*0a60*/  LDG.E R10, desc[UR6][R10.64] ;  /* 0x000000060a0a7981 */ /* 0x000ee4000c1e1900 */
[----:B------:R-:W-:Y:S02]  /*0a70*/  IMAD.WIDE.U32 R6, R19, 0x4, R6 ;  /* 0x0000000413067825 */ /* 0x000fe400078e0006 */
[----:B------:R-:W4:Y:S04]  /*0a80*/  LDG.E R12, desc[UR6][R12.64] ;  /* 0x000000060c0c7981 */ /* 0x000f28000c1e1900 */
[----:B------:R-:W4:Y:S01]  /*0a90*/  LDG.E R6, desc[UR6][R6.64] ;  /* 0x0000000606067981 */ /* 0x000f22000c1e1900 */
[----:B------:R-:W-:Y:S01]  /*0aa0*/  IADD3 R4, PT, PT, R4, 0x800, RZ ;  /* 0x0000080004047810 */ /* 0x000fe20007ffe0ff */
[----:B--2--5:R-:W-:-:S04]  /*0ab0*/  FADD R15, R15, R8 ;  /* 0x000000080f0f7221 */ /* 0x024fc80000000000 */
[----:B---3--:R-:W-:-:S04]  /*0ac0*/  FADD R15, R15, R10 ;  /* 0x0000000a0f0f7221 */ /* 0x008fc80000000000 */
[----:B----4-:R-:W-:-:S04]  /*0ad0*/  FADD R15, R15, R12 ;  /* 0x0000000c0f0f7221 */ /* 0x010fc80000000000 */
[----:B------:R-:W-:-:S07]  /*0ae0*/  FADD R15, R15, R6 ;  /* 0x000000060f0f7221 */ /* 0x000fce0000000000 */
.L_x_186:
[----:B------:R-:W-:Y:S05]  /*0af0*/  BSYNC.RECONVERGENT B2 ;  /* 0x0000000000027941 */ /* 0x000fea0003800200 */
.L_x_185:
[----:B------:R-:W-:Y:S05]  /*0b00*/  @!P1 BRA `(.L_x_178) ;  /* 0x0000000000289947 */ /* 0x000fea0003800000 */
[----:B------:R-:W1:Y:S01]  /*0b10*/  LDC.64 R6, c[0x0][0x380] ;  /* 0x0000e000ff067b82 */ /* 0x000e620000000a00 */
[----:B0-----:R-:W-:Y:S02]  /*0b20*/  LEA R9, R3, R4, 0xd ;  /* 0x0000000403097211 */ /* 0x001fe400078e68ff */
[----:B------:R-:W-:-:S07]  /*0b30*/  IADD3 R8, PT, PT, -R5, RZ, RZ ;  /* 0x000000ff05087210 */ /* 0x000fce0007ffe1ff */
.L_x_187:
[----:B-1----:R-:W-:-:S06]  /*0b40*/  IMAD.WIDE.U32 R4, R9, 0x4, R6 ;  /* 0x0000000409047825 */ /* 0x002fcc00078e0006 */
[----:B------:R-:W2:Y:S01]  /*0b50*/  LDG.E R4, desc[UR6][R4.64] ;  /* 0x0000000604047981 */ /* 0x000ea2000c1e1900 */
[----:B------:R-:W-:Y:S02]  /*0b60*/  IADD3 R8, PT, PT, R8, 0x1, RZ ;  /* 0x0000000108087810 */ /* 0x000fe40007ffe0ff */
[----:B------:R-:W-:Y:S02]  /*0b70*/  IADD3 R9, PT, PT, R9, 0x200, RZ ;  /* 0x0000020009097810 */ /* 0x000fe40007ffe0ff */
[----:B------:R-:W-:Y:S01]  /*0b80*/  ISETP.NE.AND P0, PT, R8, RZ, PT ;  /* 0x000000ff0800720c */ /* 0x000fe20003f05270 */
[----:B--2--5:R-:W-:-:S12]  /*0b90*/  FADD R15, R4, R15 ;  /* 0x0000000f040f7221 */ /* 0x024fd80000000000 */
[----:B------:R-:W-:Y:S05]  /*0ba0*/  @P0 BRA `(.L_x_187) ;  /* 0xfffffffc00e40947 */ /* 0x000fea000383ffff */
.L_x_178:
[----:B------:R-:W-:Y:S05]  /*0bb0*/  BSYNC.RECONVERGENT B1 ;  /* 0x0000000000017941 */ /* 0x000fea0003800200 */
.L_x_177:
[----:B------:R-:W-:-:S13]  /*0bc0*/  ISETP.GE.U32.AND P0, PT, R0, 0x200, PT ;  /* 0x000002000000780c */ /* 0x000fda0003f06070 */
[----:B------:R-:W-:Y:S05]  /*0bd0*/  @!P0 BRA `(.L_x_188) ;  /* 0x0000000000d08947 */ /* 0x000fea0003800000 */
[----:B0-----:R-:W0:Y:S01]  /*0be0*/  S2R R8, SR_LANEID ;  /* 0x0000000000087919 */ /* 0x001e220000000000 */
[----:B-----5:R-:W1:Y:S02]  /*0bf0*/  SHFL.DOWN PT, R0, R15, 0x1, 0x1f ;  /* 0x08201f000f007f89 */ /* 0x020e6400000e0000 */
[----:B-1----:R-:W-:Y:S01]  /*0c00*/  FADD R0, R0, R15 ;  /* 0x0000000f00007221 */ /* 0x002fe20000000000 */
[C---:B0-----:R-:W-:Y:S02]  /*0c10*/  ISETP.GT.AND P0, PT, R8.reuse, 0x1e, PT ;  /* 0x0000001e0800780c */ /* 0x041fe40003f04270 */
[C---:B------:R-:W-:Y:S02]  /*0c20*/  ISETP.NE.AND P1, PT, R8.reuse, RZ, PT ;  /* 0x000000ff0800720c */ /* 0x040fe40003f25270 */
        /* <DEDUP_REMOVED lines=27> */
[----:B------:R-:W0:Y:S04]  /*0de0*/  LDS.128 R12, [UR4+0x10] ;  /* 0x00001004ff0c7984 */ /* 0x000e280008000c00 */
[----:B------:R-:W2:Y:S04]  /*0df0*/  LDS.128 R8, [UR4+0x20] ;  /* 0x00002004ff087984 */ /* 0x000ea80008000c00 */
[----:B-1----:R-:W1:Y:S04]  /*0e00*/  LDS.128 R4, [UR4+0x30] ;  /* 0x00003004ff047984 */ /* 0x002e680008000c00 */
[----:B------:R-:W3:Y:S01]  /*0e10*/  LDS.128 R16, [UR4+0x40] ;  /* 0x00004004ff107984 */ /* 0x000ee20008000c00 */
[----:B0-----:R-:W-:-:S04]  /*0e20*/  FADD R13, R20, R13 ;  /* 0x0000000d140d7221 */ /* 0x001fc80000000000 */
[----:B------:R-:W-:-:S04]  /*0e30*/  FADD R14, R13, R14 ;  /* 0x0000000e0d0e7221 */ /* 0x000fc80000000000 */
[----:B------:R-:W-:-:S04]  /*0e40*/  FADD R15, R14, R15 ;  /* 0x0000000f0e0f7221 */ /* 0x000fc80000000000 */
[----:B--2---:R-:W-:-:S04]  /*0e50*/  FADD R8, R15, R8 ;  /* 0x000000080f087221 */ /* 0x004fc80000000000 */
[----:B------:R-:W-:-:S04]  /*0e60*/  FADD R9, R8, R9 ;  /* 0x0000000908097221 */ /* 0x000fc80000000000 */
[----:B------:R-:W-:-:S04]  /*0e70*/  FADD R10, R9, R10 ;  /* 0x0000000a090a7221 */ /* 0x000fc80000000000 */
[----:B------:R-:W-:-:S04]  /*0e80*/  FADD R11, R10, R11 ;  /* 0x0000000b0a0b7221 */ /* 0x000fc80000000000 */
[----:B-1----:R-:W-:-:S04]  /*0e90*/  FADD R4, R11, R4 ;  /* 0x000000040b047221 */ /* 0x002fc80000000000 */
        /* <DEDUP_REMOVED lines=8> */
.L_x_188:
[----:B0-----:R-:W0:Y:S01]  /*0f20*/  S2R R8, SR_LANEID ;  /* 0x0000000000087919 */ /* 0x001e220000000000 */
[----:B------:R-:W-:-:S04]  /*0f30*/  LOP3.LUT R4, R2, 0x3e0, RZ, 0xc0, !PT ;  /* 0x000003e002047812 */ /* 0x000fc800078ec0ff */
[----:B------:R-:W-:Y:S02]  /*0f40*/  IADD3 R5, PT, PT, R4, 0x20, RZ ;  /* 0x0000002004057810 */ /* 0x000fe40007ffe0ff */
[----:B------:R-:W-:Y:S02]  /*0f50*/  LOP3.LUT R7, RZ, R4, RZ, 0x33, !PT ;  /* 0x00000004ff077212 */ /* 0x000fe400078e33ff */
[----:B------:R-:W-:Y:S02]  /*0f60*/  ISETP.GT.U32.AND P0, PT, R5, R0, PT ;  /* 0x000000000500720c */ /* 0x000fe40003f04070 */
[----:B------:R-:W-:-:S04]  /*0f70*/  IADD3 R7, PT, PT, R0, R7, RZ ;  /* 0x0000000700077210 */ /* 0x000fc80007ffe0ff */
[----:B------:R-:W-:-:S05]  /*0f80*/  SEL R7, R7, 0x1f, P0 ;  /* 0x0000001f07077807 */ /* 0x000fca0000000000 */
[----:B-----5:R-:W1:Y:S01]  /*0f90*/  SHFL.DOWN PT, R4, R15, 0x1, R7 ;  /* 0x082000000f047989 */ /* 0x020e6200000e0007 */
[C---:B0-----:R-:W-:Y:S02]  /*0fa0*/  ISETP.GE.AND P0, PT, R8.reuse, R7, PT ;  /* 0x000000070800720c */ /* 0x041fe40003f06270 */
[C---:B------:R-:W-:Y:S02]  /*0fb0*/  IADD3 R6, PT, PT, R8.reuse, 0x2, RZ ;  /* 0x0000000208067810 */ /* 0x040fe40007ffe0ff */
[----:B------:R-:W-:-:S09]  /*0fc0*/  ISETP.NE.AND P1, PT, R8, RZ, PT ;  /* 0x000000ff0800720c */ /* 0x000fd20003f25270 */
[----:B-1----:R-:W-:Y:S01]  /*0fd0*/  @!P0 FADD R15, R4, R15 ;  /* 0x0000000f040f8221 */ /* 0x002fe20000000000 */
[----:B------:R-:W-:Y:S02]  /*0fe0*/  ISETP.GT.AND P0, PT, R6, R7, PT ;  /* 0x000000070600720c */ /* 0x000fe40003f04270 */
[----:B------:R-:W-:Y:S01]  /*0ff0*/  IADD3 R6, PT, PT, R8, 0x4, RZ ;  /* 0x0000000408067810 */ /* 0x000fe20007ffe0ff */
        /* <DEDUP_REMOVED lines=24> */
[----:B------:R-:W1:Y:S01]  /*1180*/  S2UR UR5, SR_CgaCtaId ;  /* 0x00000000000579c3 */ /* 0x000e620000008800 */
[----:B------:R-:W-:Y:S01]  /*1190*/  UMOV UR4, 0x400 ;  /* 0x0000040000047882 */ /* 0x000fe20000000000 */
[C---:B------:R-:W-:Y:S02]  /*11a0*/  ISETP.GT.U32.AND P2, PT, R0.reuse, 0x20, PT ;  /* 0x000000200000780c */ /* 0x040fe40003f44070 */
[C---:B------:R-:W-:Y:S02]  /*11b0*/  ISETP.GT.U32.AND P3, PT, R0.reuse, 0x40, PT ;  /* 0x000000400000780c */ /* 0x040fe40003f64070 */
[C---:B------:R-:W-:Y:S02]  /*11c0*/  ISETP.GT.U32.AND P1, PT, R0.reuse, 0x60, PT ;  /* 0x000000600000780c */ /* 0x040fe40003f24070 */
[----:B------:R-:W-:Y:S01]  /*11d0*/  ISETP.GT.U32.AND P4, PT, R0, 0xc0, PT ;  /* 0x000000c00000780c */ /* 0x000fe20003f84070 */
[----:B-1----:R-:W-:-:S09]  /*11e0*/  ULEA UR4, UR5, UR4, 0x18 ;  /* 0x0000000405047291 */ /* 0x002fd2000f8ec0ff */
[----:B0-----:R-:W0:Y:S04]  /*11f0*/  LDS.128 R4, [UR4+0x10] ;  /* 0x00001004ff047984 */ /* 0x001e280008000c00 */
[----:B------:R-:W1:Y:S04]  /*1200*/  LDS.128 R8, [UR4+0x20] ;  /* 0x00002004ff087984 */ /* 0x000e680008000c00 */
[----:B------:R-:W2:Y:S04]  /*1210*/  LDS.128 R12, [UR4+0x30] ;  /* 0x00003004ff0c7984 */ /* 0x000ea80008000c00 */
[----:B------:R-:W3:Y:S01]  /*1220*/  LDS.128 R16, [UR4+0x40] ;  /* 0x00004004ff107984 */ /* 0x000ee20008000c00 */
[----:B0-----:R-:W-:Y:S01]  /*1230*/  @P2 FADD R20, R20, R5 ;  /* 0x0000000514142221 */ /* 0x001fe20000000000 */
[----:B------:R-:W-:-:S03]  /*1240*/  ISETP.GT.U32.AND P2, PT, R0, 0x80, PT ;  /* 0x000000800000780c */ /* 0x000fc60003f44070 */
[----:B------:R-:W-:Y:S01]  /*1250*/  @P3 FADD R20, R20, R6 ;  /* 0x0000000614143221 */ /* 0x000fe20000000000 */
[----:B------:R-:W-:-:S03]  /*1260*/  ISETP.GT.U32.AND P3, PT, R0, 0xa0, PT ;  /* 0x000000a00000780c */ /* 0x000fc60003f64070 */
[----:B------:R-:W-:Y:S01]  /*1270*/  @P1 FADD R20, R20, R7 ;  /* 0x0000000714141221 */ /* 0x000fe20000000000 */
[----:B------:R-:W-:-:S05]  /*1280*/  ISETP.GT.U32.AND P1, PT, R0, 0xe0, PT ;  /* 0x000000e00000780c */ /* 0x000fca0003f24070 */
[----:B-1----:R-:W-:Y:S01]  /*1290*/  @P2 FADD R20, R20, R8 ;  /* 0x0000000814142221 */ /* 0x002fe20000000000 */
[----:B------:R-:W-:-:S03]  /*12a0*/  ISETP.GT.U32.AND P2, PT, R0, 0x100, PT ;  /* 0x000001000000780c */ /* 0x000fc60003f44070 */
[----:B------:R-:W-:Y:S01]  /*12b0*/  @P3 FADD R20, R20, R9 ;  /* 0x0000000914143221 */ /* 0x000fe20000000000 */
[----:B------:R-:W-:-:S03]  /*12c0*/  ISETP.GT.U32.AND P3, PT, R0, 0x120, PT ;  /* 0x000001200000780c */ /* 0x000fc60003f64070 */
[----:B------:R-:W-:Y:S01]  /*12d0*/  @P4 FADD R20, R20, R10 ;  /* 0x0000000a14144221 */ /* 0x000fe20000000000 */
[----:B------:R-:W-:-:S03]  /*12e0*/  ISETP.GT.U32.AND P4, PT, R0, 0x140, PT ;  /* 0x000001400000780c */ /* 0x000fc60003f84070 */
[----:B------:R-:W-:Y:S01]  /*12f0*/  @P1 FADD R20, R20, R11 ;  /* 0x0000000b14141221 */ /* 0x000fe20000000000 */
[----:B------:R-:W-:-:S03]  /*1300*/  ISETP.GT.U32.AND P1, PT, R0, 0x160, PT ;  /* 0x000001600000780c */ /* 0x000fc60003f24070 */
[----:B--2---:R-:W-:Y:S01]  /*1310*/  @P2 FADD R20, R20, R12 ;  /* 0x0000000c14142221 */ /* 0x004fe20000000000 */
[----:B------:R-:W-:-:S03]  /*1320*/  ISETP.GT.U32.AND P2, PT, R0, 0x180, PT ;  /* 0x000001800000780c */ /* 0x000fc60003f44070 */
[----:B------:R-:W-:Y:S01]  /*1330*/  @P3 FADD R20, R20, R13 ;  /* 0x0000000d14143221 */ /* 0x000fe20000000000 */
[----:B------:R-:W-:-:S03]  /*1340*/  ISETP.GT.U32.AND P3, PT, R0, 0x1a0, PT ;  /* 0x000001a00000780c */ /* 0x000fc60003f64070 */
[----:B------:R-:W-:Y:S01]  /*1350*/  @P4 FADD R20, R20, R14 ;  /* 0x0000000e14144221 */ /* 0x000fe20000000000 */
[----:B------:R-:W-:-:S03]  /*1360*/  ISETP.GT.U32.AND P4, PT, R0, 0x1c0, PT ;  /* 0x000001c00000780c */ /* 0x000fc60003f84070 */
[----:B------:R-:W-:Y:S01]  /*1370*/  @P1 FADD R20, R20, R15 ;  /* 0x0000000f14141221 */ /* 0x000fe20000000000 */
[----:B------:R-:W-:-:S03]  /*1380*/  ISETP.GT.U32.AND P1, PT, R0, 0x1e0, PT ;  /* 0x000001e00000780c */ /* 0x000fc60003f24070 */
[----:B---3--:R-:W-:-:S04]  /*1390*/  @P2 FADD R20, R20, R16 ;  /* 0x0000001014142221 */ /* 0x008fc80000000000 */
[----:B------:R-:W-:-:S04]  /*13a0*/  @P3 FADD R20, R20, R17 ;  /* 0x0000001114143221 */ /* 0x000fc80000000000 */
[----:B------:R-:W-:-:S04]  /*13b0*/  @P4 FADD R20, R20, R18 ;  /* 0x0000001214144221 */ /* 0x000fc80000000000 */
[----:B------:R-:W-:Y:S01]  /*13c0*/  @P1 FADD R20, R20, R19 ;  /* 0x0000001314141221 */ /* 0x000fe20000000000 */
[----:B------:R-:W-:Y:S06]  /*13d0*/  BRA `(.L_x_189) ;  /* 0x0000001400007947 */ /* 0x000fec0003800000 */
.L_x_174:
[----:B------:R-:W0:Y:S01]  /*13e0*/  S2R R2, SR_TID.X ;  /* 0x0000000000027919 */ /* 0x000e220000002100 */
[----:B------:R-:W1:Y:S02]  /*13f0*/  LDCU.64 UR4, c[0x0][0x380] ;  /* 0x00007000ff0477ac */ /* 0x000e640008000a00 */
[----:B-1----:R-:W-:Y:S02]  /*1400*/  MOV R4, UR4 ;  /* 0x0000000400047c02 */ /* 0x002fe40008000f00 */
[----:B------:R-:W-:Y:S02]  /*1410*/  MOV R5, UR5 ;  /* 0x0000000500057c02 */ /* 0x000fe40008000f00 */
[----:B0-----:R-:W-:-:S05]  /*1420*/  LEA R9, R3, R2, 0xd ;  /* 0x0000000203097211 */ /* 0x001fca00078e68ff */
[----:B------:R-:W-:-:S05]  /*1430*/  IMAD.WIDE.U32 R8, R9, 0x4, R4 ;  /* 0x0000000409087825 */ /* 0x000fca00078e0004 */
        /* <DEDUP_REMOVED lines=16> */
[----:B------:R-:W-:Y:S01]  /*1540*/  ISETP.GE.U32.AND P0, PT, R0, R13, PT ;  /* 0x0000000d0000720c */ /* 0x000fe20003f06070 */
        /* <DEDUP_REMOVED lines=16> */
[----:B------:R-:W-:Y:S01]  /*1650*/  LEA R9, R3, R13, 0xd ;  /* 0x0000000d03097211 */ /* 0x000fe200078e68ff */
[----:B------:R-:W-:Y:S01]  /*1660*/  UMOV UR4, URZ ;  /* 0x000000ff00047c82 */ /* 0x000fe20008000000 */
[----:B------:R-:W-:Y:S02]  /*1670*/  IADD3 R8, PT, PT, R6, -0x2000, RZ ;  /* 0xffffe00006087810 */ /* 0x000fe40007ffe0ff */
[----:B------:R-:W-:Y:S02]  /*1680*/  LOP3.LUT R0, RZ, R2, RZ, 0x33, !PT ;  /* 0x00000002ff007212 */ /* 0x000fe400078e33ff */
[----:B------:R-:W-:Y:S02]  /*1690*/  ISETP.GT.U32.AND P0, PT, R9, R8, PT ;  /* 0x000000080900720c */ /* 0x000fe40003f04070 */
[----:B------:R-:W-:Y:S02]  /*16a0*/  IADD3 R10, PT, PT, -R13, R6, R0 ;  /* 0x000000060d0a7210 */ /* 0x000fe40007ffe100 */
[----:B------:R-:W-:-:S02]  /*16b0*/  IADD3 R7, PT, PT, R9, 0x1000, R2 ;  /* 0x0000100009077810 */ /* 0x000fc40007ffe002 */
[----:B------:R-:W-:Y:S01]  /*16c0*/  MOV R0, R9 ;  /* 0x0000000900007202 */ /* 0x000fe20000000f00 */
[----:B------:R-:W-:-:S06]  /*16d0*/  IMAD R2, R3, -0x2000, R10 ;  /* 0xffffe00003027824 */ /* 0x000fcc00078e020a */
[----:B------:R-:W-:Y:S05]  /*16e0*/  @P0 BRA `(.L_x_191) ;  /* 0x0000000000bc0947 */ /* 0x000fea0003800000 */
[----:B------:R-:W0:Y:S08]  /*16f0*/  LDC R6, c[0x0][0x3a8] ;  /* 0x0000ea00ff067b82 */ /* 0x000e300000000800 */
[----:B------:R-:W1:Y:S02]  /*1700*/  LDC.64 R4, c[0x0][0x380] ;  /* 0x0000e000ff047b82 */ /* 0x000e640000000a00 */
.L_x_192:
[----:B------:R-:W2:Y:S02]  /*1710*/  S2R R10, SR_TID.X ;  /* 0x00000000000a7919 */ /* 0x000ea40000002100 */
[----:B--2---:R-:W-:-:S05]  /*1720*/  IADD3 R11, PT, PT, R10, R9, RZ ;  /* 0x000000090a0b7210 */ /* 0x004fca0007ffe0ff */
[----:B-1----:R-:W-:-:S05]  /*1730*/  IMAD.WIDE.U32 R10, R11, 0x4, R4 ;  /* 0x000000040b0a7825 */ /* 0x002fca00078e0004 */
        /* <DEDUP_REMOVED lines=13> */
[----:B---3--:R-:W-:-:S02]  /*1810*/  FADD R14, R14, R15 ;  /* 0x0000000f0e0e7221 */ /* 0x008fc40000000000 */
[----:B------:R-:W2:Y:S01]  /*1820*/  LDG.E R15, desc[UR6][R10.64+0x7000] ;  /* 0x007000060a0f7981 */ /* 0x000ea2000c1e1900 */
[----:B----4-:R-:W-:-:S03]  /*1830*/  FADD R12, R16, R17 ;  /* 0x00000011100c7221 */ /* 0x010fc60000000000 */
[----:B------:R-:W3:Y:S04]  /*1840*/  LDG.E R17, desc[UR6][R10.64+0x5800] ;  /* 0x005800060a117981 */ /* 0x000ee8000c1e1900 */
[----:B------:R-:W2:Y:S01]  /*1850*/  LDG.E R16, desc[UR6][R10.64+0x6800] ;  /* 0x006800060a107981 */ /* 0x000ea2000c1e1900 */
[----:B------:R-:W-:-:S03]  /*1860*/  FADD R14, R23, R14 ;  /* 0x0000000e170e7221 */ /* 0x000fc60000000000 */
[----:B------:R-:W4:Y:S01]  /*1870*/  LDG.E R23, desc[UR6][R10.64+0x7800] ;  /* 0x007800060a177981 */ /* 0x000f22000c1e1900 */
[----:B-----5:R-:W-:-:S04]  /*1880*/  FADD R19, R19, R20 ;  /* 0x0000001413137221 */ /* 0x020fc80000000000 */
[----:B------:R-:W-:Y:S01]  /*1890*/  FADD R19, R12, R19 ;  /* 0x000000130c137221 */ /* 0x000fe20000000000 */
[----:B0-----:R-:W-:Y:S01]  /*18a0*/  IADD3 R12, PT, PT, -R9, R6, RZ ;  /* 0x00000006090c7210 */ /* 0x001fe20007ffe1ff */
[----:B------:R-:W-:-:S03]  /*18b0*/  FADD R21, R21, R22 ;  /* 0x0000001615157221 */ /* 0x000fc60000000000 */
[----:B------:R-:W-:Y:S01]  /*18c0*/  ISETP.GE.U32.AND P0, PT, R12, R13, PT ;  /* 0x0000000d0c00720c */ /* 0x000fe20003f06070 */
[----:B------:R-:W-:-:S04]  /*18d0*/  FADD R24, R24, R25 ;  /* 0x0000001918187221 */ /* 0x000fc80000000000 */
[----:B------:R-:W-:Y:S01]  /*18e0*/  FADD R21, R21, R24 ;  /* 0x0000001815157221 */ /* 0x000fe20000000000 */
[----:B------:R-:W-:Y:S01]  /*18f0*/  FADD R14, R14, R19 ;  /* 0x000000130e0e7221 */ /* 0x000fe20000000000 */
[----:B---3--:R-:W-:Y:S01]  /*1900*/  FADD R17, R17, R18 ;  /* 0x0000001211117221 */ /* 0x008fe20000000000 */
[----:B--2---:R-:W-:-:S04]  /*1910*/  FADD R16, R16, R15 ;  /* 0x0000000f10107221 */ /* 0x004fc80000000000 */
[----:B------:R-:W-:-:S04]  /*1920*/  FADD R16, R17, R16 ;  /* 0x0000001011107221 */ /* 0x000fc80000000000 */
[----:B------:R-:W-:-:S04]  /*1930*/  FADD R21, R21, R16 ;  /* 0x0000001015157221 */ /* 0x000fc80000000000 */
[----:B------:R-:W-:-:S04]  /*1940*/  FADD R14, R14, R21 ;  /* 0x000000150e0e7221 */ /* 0x000fc80000000000 */
[----:B----4-:R-:W-:Y:S01]  /*1950*/  FADD R23, R23, R14 ;  /* 0x0000000e17177221 */ /* 0x010fe20000000000 */
[----:B------:R-:W-:Y:S06]  /*1960*/  @!P0 BRA `(.L_x_190) ;  /* 0x0000000800d08947 */ /* 0x000fec0003800000 */
[C---:B------:R-:W-:Y:S01]  /*1970*/  IADD3 R9, PT, PT, R13.reuse, R9, RZ ;  /* 0x000000090d097210 */ /* 0x040fe20007ffe0ff */
[----:B------:R-:W-:Y:S01]  /*1980*/  UIADD3 UR4, UPT, UPT, UR4, 0x1, URZ ;  /* 0x0000000104047890 */ /* 0x000fe2000fffe0ff */
[----:B------:R-:W-:Y:S02]  /*1990*/  IADD3 R0, PT, PT, R13, R0, RZ ;  /* 0x000000000d007210 */ /* 0x000fe40007ffe0ff */
[----:B------:R-:W-:Y:S02]  /*19a0*/  ISETP.GT.U32.AND P0, PT, R9, R8, PT ;  /* 0x000000080900720c */ /* 0x000fe40003f04070 */
[C---:B------:R-:W-:Y:S02]  /*19b0*/  IADD3 R2, PT, PT, -R13.reuse, R2, RZ ;  /* 0x000000020d027210 */ /* 0x040fe40007ffe1ff */
[----:B------:R-:W-:-:S09]  /*19c0*/  IADD3 R7, PT, PT, R13, R7, RZ ;  /* 0x000000070d077210 */ /* 0x000fd20007ffe0ff */
[----:B------:R-:W-:Y:S05]  /*19d0*/  @!P0 BRA `(.L_x_192) ;  /* 0xfffffffc004c8947 */ /* 0x000fea000383ffff */
.L_x_191:
[----:B------:R-:W0:Y:S01]  /*19e0*/  S2R R16, SR_TID.X ;  /* 0x0000000000107919 */ /* 0x000e220000002100 */
[----:B------:R-:W-:Y:S01]  /*19f0*/  IADD3 R8, PT, PT, -R9, R6, RZ ;  /* 0x0000000609087210 */ /* 0x000fe20007ffe1ff */
[----:B------:R-:W-:Y:S03]  /*1a00*/  BSSY.RECONVERGENT B1, `(.L_x_190) ;  /* 0x00000aa000017945 */ /* 0x000fe60003800200 */
[----:B0-----:R-:W-:-:S04]  /*1a10*/  ISETP.GE.AND P0, PT, R16, R8, PT ;  /* 0x000000081000720c */ /* 0x001fc80003f06270 */
[----:B------:R-:W-:-:S13]  /*1a20*/  ISETP.GE.U32.OR P0, PT, R9, R6, P0 ;  /* 0x000000060900720c */ /* 0x000fda0000706470 */
[----:B------:R-:W-:Y:S05]  /*1a30*/  @P0 BRA `(.L_x_193) ;  /* 0x0000000800980947 */ /* 0x000fea0003800000 */
[----:B------:R-:W0:Y:S01]  /*1a40*/  LDC R10, c[0x0][0x3ac] ;  /* 0x0000eb00ff0a7b82 */ /* 0x000e220000000800 */
[----:B------:R-:W-:Y:S01]  /*1a50*/  LOP3.LUT R11, RZ, R16, RZ, 0x33, !PT ;  /* 0x00000010ff0b7212 */ /* 0x000fe200078e33ff */
[----:B------:R-:W-:Y:S06]  /*1a60*/  BSSY.RECONVERGENT B2, `(.L_x_194) ;  /* 0x0000056000027945 */ /* 0x000fec0003800200 */
[----:B------:R-:W1:Y:S01]  /*1a70*/  LDC R8, c[0x0][0x3ac] ;  /* 0x0000eb00ff087b82 */ /* 0x000e620000000800 */
[----:B0-----:R-:W-:-:S04]  /*1a80*/  SHF.L.U32 R10, R10, 0xd, RZ ;  /* 0x0000000d0a0a7819 */ /* 0x001fc800000006ff */
[----:B------:R-:W-:-:S04]  /*1a90*/  LEA R10, R3, R10, 0xd ;  /* 0x0000000a030a7211 */ /* 0x000fc800078e68ff */
[----:B------:R-:W-:Y:S01]  /*1aa0*/  IADD3 R6, PT, PT, -R10, R6, R11 ;  /* 0x000000060a067210 */ /* 0x000fe20007ffe10b */
[----:B-1----:R-:W-:-:S04]  /*1ab0*/  IMAD R11, R8, UR4, RZ ;  /* 0x00000004080b7c24 */ /* 0x002fc8000f8e02ff */
[----:B------:R-:W-:-:S05]  /*1ac0*/  IMAD R6, R11, -0x2000, R6 ;  /* 0xffffe0000b067824 */ /* 0x000fca00078e0206 */
[C---:B------:R-:W-:Y:S02]  /*1ad0*/  ISETP.GE.U32.AND P0, PT, R6.reuse, 0x1e00, PT ;  /* 0x00001e000600780c */ /* 0x040fe40003f06070 */
[----:B------:R-:W-:-:S04]  /*1ae0*/  LEA.HI R6, R6, 0x1, RZ, 0x17 ;  /* 0x0000000106067811 */ /* 0x000fc800078fb8ff */
[----:B------:R-:W-:-:S07]  /*1af0*/  LOP3.LUT R8, R6, 0xf, RZ, 0xc0, !PT ;  /* 0x0000000f06087812 */ /* 0x000fce00078ec0ff */
[----:B------:R-:W-:Y:S05]  /*1b00*/  @!P0 BRA `(.L_x_195) ;  /* 0x00000004002c8947 */ /* 0x000fea0003800000 */
[----:B------:R-:W-:Y:S01]  /*1b10*/  LEA.HI R10, R2, 0x1, RZ, 0x17 ;  /* 0x00000001020a7811 */ /* 0x000fe200078fb8ff */
[----:B------:R-:W-:Y:S01]  /*1b20*/  BSSY.RECONVERGENT B3, `(.L_x_196) ;  /* 0x0000048000037945 */ /* 0x000fe20003800200 */
[----:B------:R-:W-:Y:S02]  /*1b30*/  LOP3.LUT R11, R16, 0x1000, RZ, 0xfc, !PT ;  /* 0x00001000100b7812 */ /* 0x000fe400078efcff */
[----:B------:R-:W-:-:S04]  /*1b40*/  LOP3.LUT R10, R10, 0xfffff0, RZ, 0xc0, !PT ;  /* 0x00fffff00a0a7812 */ /* 0x000fc800078ec0ff */
[----:B------:R-:W-:-:S07]  /*1b50*/  IADD3 R13, PT, PT, -R10, RZ, RZ ;  /* 0x000000ff0a0d7210 */ /* 0x000fce0007ffe1ff */
.L_x_197:
[C---:B------:R-:W-:Y:S02]  /*1b60*/  IADD3 R15, PT, PT, R7.reuse, -0x1000, RZ ;  /* 0xfffff000070f7810 */ /* 0x040fe40007ffe0ff */
[----:B------:R-:W-:-:S03]  /*1b70*/  IADD3 R25, PT, PT, R7, -0xe00, RZ ;  /* 0xfffff20007197810 */ /* 0x000fc60007ffe0ff */
[----:B------:R-:W-:Y:S01]  /*1b80*/  IMAD.WIDE.U32 R14, R15, 0x4, R4 ;  /* 0x000000040f0e7825 */ /* 0x000fe200078e0004 */
[----:B------:R-:W-:-:S04]  /*1b90*/  IADD3 R21, PT, PT, R7, -0xc00, RZ ;  /* 0xfffff40007157810 */ /* 0x000fc80007ffe0ff */
[----:B------:R0:W2:Y:S01]  /*1ba0*/  LDG.E R22, desc[UR6][R14.64] ;  /* 0x000000060e167981 */ /* 0x0000a2000c1e1900 */
[----:B------:R-:W-:-:S04]  /*1bb0*/  IMAD.WIDE.U32 R24, R25, 0x4, R4 ;  /* 0x0000000419187825 */ /* 0x000fc800078e0004 */
[--C-:B------:R-:W-:Y:S01]  /*1bc0*/  IMAD.WIDE.U32 R20, R21, 0x4, R4.reuse ;  /* 0x0000000415147825 */ /* 0x100fe200078e0004 */
[----:B------:R-:W3:Y:S04]  /*1bd0*/  LDG.E R16, desc[UR6][R24.64] ;  /* 0x0000000618107981 */ /* 0x000ee8000c1e1900 */
[----:B------:R1:W4:Y:S01]  /*1be0*/  LDG.E R17, desc[UR6][R20.64] ;  /* 0x0000000614117981 */ /* 0x000322000c1e1900 */
[C---:B------:R-:W-:Y:S02]  /*1bf0*/  IADD3 R19, PT, PT, R7.reuse, -0xa00, RZ ;  /* 0xfffff60007137810 */ /* 0x040fe40007ffe0ff */
[C---:B------:R-:W-:Y:S02]  /*1c00*/  IADD3 R29, PT, PT, R7.reuse, -0x800, RZ ;  /* 0xfffff800071d7810 */ /* 0x040fe40007ffe0ff */
[----:B------:R-:W-:Y:S01]  /*1c10*/  IADD3 R27, PT, PT, R7, -0x600, RZ ;  /* 0xfffffa00071b7810 */ /* 0x000fe20007ffe0ff */
[----:B------:R-:W-:Y:S01]  /*1c20*/  IMAD.WIDE.U32 R18, R19, 0x4, R4 ;  /* 0x0000000413127825 */ /* 0x000fe200078e0004 */
[----:B------:R-:W-:-:S03]  /*1c30*/  IADD3 R12, PT, PT, R7, -0x400, RZ ;  /* 0xfffffc00070c7810 */ /* 0x000fc60007ffe0ff */
[--C-:B------:R-:W-:Y:S01]  /*1c40*/  IMAD.WIDE.U32 R28, R29, 0x4, R4.reuse ;  /* 0x000000041d1c7825 */ /* 0x100fe200078e0004 */
[----:B------:R-:W5:Y:S03]  /*1c50*/  LDG.E R10, desc[UR6][R18.64] ;  /* 0x00000006120a7981 */ /* 0x000f66000c1e1900 */
[----:B0-----:R-:W-:Y:S01]  /*1c60*/  IMAD.WIDE.U32 R14, R27, 0x4, R4 ;  /* 0x000000041b0e7825 */ /* 0x001fe200078e0004 */
[----:B------:R-:W-:-:S03]  /*1c70*/  IADD3 R27, PT, PT, R7, -0x200, RZ ;  /* 0xfffffe00071b7810 */ /* 0x000fc60007ffe0ff */
[--C-:B-1----:R-:W-:Y:S02]  /*1c80*/  IMAD.WIDE.U32 R20, R12, 0x4, R4.reuse ;  /* 0x000000040c147825 */ /* 0x102fe400078e0004 */
[----:B------:R0:W5:Y:S04]  /*1c90*/  LDG.E R12, desc[UR6][R14.64] ;  /* 0x000000060e0c7981 */ /* 0x000168000c1e1900 */
[----:B------:R1:W5:Y:S01]  /*1ca0*/  LDG.E R18, desc[UR6][R28.64] ;  /* 0x000000061c127981 */ /* 0x000362000c1e1900 */
[----:B------:R-:W-:-:S04]  /*1cb0*/  IMAD.WIDE.U32 R24, R7, 0x4, R4 ;  /* 0x0000000407187825 */ /* 0x000fc800078e0004 */
[----:B0-----:R-:W-:Y:S01]  /*1cc0*/  IMAD.WIDE.U32 R14, R27, 0x4, R4 ;  /* 0x000000041b0e7825 */ /* 0x001fe200078e0004 */
[----:B------:R-:W5:Y:S04]  /*1cd0*/  LDG.E R19, desc[UR6][R24.64] ;  /* 0x0000000618137981 */ /* 0x000f68000c1e1900 */
[----:B------:R0:W5:Y:S01]  /*1ce0*/  LDG.E R27, desc[UR6][R20.64] ;  /* 0x00000006141b7981 */ /* 0x000162000c1e1900 */
[----:B-1----:R-:W-:-:S03]  /*1cf0*/  IADD3 R29, PT, PT, R7, 0x200, RZ ;  /* 0x00000200071d7810 */ /* 0x002fc60007ffe0ff */
[----:B------:R1:W5:Y:S01]  /*1d00*/  LDG.E R26, desc[UR6][R14.64] ;  /* 0x000000060e1a7981 */ /* 0x000362000c1e1900 */
[----:B0-----:R-:W-:Y:S01]  /*1d10*/  IADD3 R21, PT, PT, R7, 0x400, RZ ;  /* 0x0000040007157810 */ /* 0x001fe20007ffe0ff */
[----:B------:R-:W-:Y:S01]  /*1d20*/  IMAD.WIDE.U32 R28, R29, 0x4, R4 ;  /* 0x000000041d1c7825 */ /* 0x000fe200078e0004 */
[----:B-1----:R-:W-:-:S05]  /*1d30*/  IADD3 R15, PT, PT, R7, 0x800, RZ ;  /* 0x00000800070f7810 */ /* 0x002fca0007ffe0ff */
[----:B------:R-:W5:Y:S01]  /*1d40*/  LDG.E R28, desc[UR6][R28.64] ;  /* 0x000000061c1c7981 */ /* 0x000f62000c1e1900 */
[----:B------:R-:W-:-:S06]  /*1d50*/  IMAD.WIDE.U32 R14, R15, 0x4, R4 ;  /* 0x000000040f0e7825 */ /* 0x000fcc00078e0004 */
[----:B------:R-:W5:Y:S01]  /*1d60*/  LDG.E R14, desc[UR6][R14.64] ;  /* 0x000000060e0e7981 */ /* 0x000f62000c1e1900 */
[----:B--2---:R-:W-:Y:S01]  /*1d70*/  FADD R25, R22, R23 ;  /* 0x0000001716197221 */ /* 0x004fe20000000000 */
[----:B------:R-:W-:Y:S01]  /*1d80*/  IMAD.WIDE.U32 R22, R21, 0x4, R4 ;  /* 0x0000000415167825 */ /* 0x000fe200078e0004 */
[----:B------:R-:W-:-:S03]  /*1d90*/  IADD3 R21, PT, PT, R7, 0x600, RZ ;  /* 0x0000060007157810 */ /* 0x000fc60007ffe0ff */
[----:B---3--:R-:W-:Y:S02]  /*1da0*/  FADD R16, R25, R16 ;  /* 0x0000001019107221 */ /* 0x008fe40000000000 */
[----:B------:R-:W-:Y:S01]  /*1db0*/  IMAD.WIDE.U32 R20, R21, 0x4, R4 ;  /* 0x0000000415147825 */ /* 0x000fe200078e0004 */
[----:B------:R-:W-:Y:S01]  /*1dc0*/  IADD3 R25, PT, PT, R7, 0xa00, RZ ;  /* 0x00000a0007197810 */ /* 0x000fe20007ffe0ff */
[----:B------:R-:W2:Y:S04]  /*1dd0*/  LDG.E R29, desc[UR6][R22.64] ;  /* 0x00000006161d7981 */ /* 0x000ea8000c1e1900 */
[----:B------:R4:W3:Y:S02]  /*1de0*/  LDG.E R20, desc[UR6][R20.64] ;  /* 0x0000000614147981 */ /* 0x0008e4000c1e1900 */
[----:B----4-:R-:W-:Y:S01]  /*1df0*/  FADD R21, R16, R17 ;  /* 0x0000001110157221 */ /* 0x010fe20000000000 */
[----:B------:R-:W-:Y:S01]  /*1e00*/  IMAD.WIDE.U32 R16, R25, 0x4, R4 ;  /* 0x0000000419107825 */ /* 0x000fe200078e0004 */
[----:B------:R-:W-:-:S05]  /*1e10*/  IADD3 R25, PT, PT, R7, 0xc00, RZ ;  /* 0x00000c0007197810 */ /* 0x000fca0007ffe0ff */
[--C-:B------:R-:W-:Y:S01]  /*1e20*/  IMAD.WIDE.U32 R22, R25, 0x4, R4.reuse ;  /* 0x0000000419167825 */ /* 0x100fe200078e0004 */
[----:B------:R-:W-:Y:S01]  /*1e30*/  IADD3 R25, PT, PT, R7, 0xe00, RZ ;  /* 0x00000e0007197810 */ /* 0x000fe20007ffe0ff */
[----:B------:R-:W4:Y:S04]  /*1e40*/  LDG.E R16, desc[UR6][R16.64] ;  /* 0x0000000610107981 */ /* 0x000f28000c1e1900 */
[----:B------:R-:W-:Y:S01]  /*1e50*/  IMAD.WIDE.U32 R24, R25, 0x4, R4 ;  /* 0x0000000419187825 */ /* 0x000fe200078e0004 */
[----:B------:R-:W4:Y:S05]  /*1e60*/  LDG.E R22, desc[UR6][R22.64] ;  /* 0x0000000616167981 */ /* 0x000f2a000c1e1900 */
[----:B------:R-:W4:Y:S01]  /*1e70*/  LDG.E R24, desc[UR6][R24.64] ;  /* 0x0000000618187981 */ /* 0x000f22000c1e1900 */
[----:B-----5:R-:W-:-:S04]  /*1e80*/  FADD R21, R21, R10 ;  /* 0x0000000a15157221 */ /* 0x020fc80000000000 */
[----:B------:R-:W-:-:S04]  /*1e90*/  FADD R21, R21, R18 ;  /* 0x0000001215157221 */ /* 0x000fc80000000000 */
[----:B------:R-:W-:-:S04]  /*1ea0*/  FADD R12, R21, R12 ;  /* 0x0000000c150c7221 */ /* 0x000fc80000000000 */
[----:B------:R-:W-:-:S04]  /*1eb0*/  FADD R27, R12, R27 ;  /* 0x0000001b0c1b7221 */ /* 0x000fc80000000000 */
[----:B------:R-:W-:-:S04]  /*1ec0*/  FADD R26, R27, R26 ;  /* 0x0000001a1b1a7221 */ /* 0x000fc80000000000 */
[----:B------:R-:W-:-:S04]  /*1ed0*/  FADD R19, R26, R19 ;  /* 0x000000131a137221 */ /* 0x000fc80000000000 */
[----:B------:R-:W-:Y:S01]  /*1ee0*/  FADD R28, R19, R28 ;  /* 0x0000001c131c7221 */ /* 0x000fe20000000000 */
[----:B------:R-:W-:-:S04]  /*1ef0*/  IADD3 R13, PT, PT, R13, 0x10, RZ ;  /* 0x000000100d0d7810 */ /* 0x000fc80007ffe0ff */
[----:B------:R-:W-:Y:S02]  /*1f00*/  ISETP.NE.AND P0, PT, R13, RZ, PT ;  /* 0x000000ff0d00720c */ /* 0x000fe40003f05270 */
[----:B------:R-:W-:Y:S02]  /*1f10*/  IADD3 R11, PT, PT, R11, 0x2000, RZ ;  /* 0x000020000b0b7810 */ /* 0x000fe40007ffe0ff */
[----:B------:R-:W-:Y:S01]  /*1f20*/  IADD3 R7, PT, PT, R7, 0x2000, RZ ;  /* 0x0000200007077810 */ /* 0x000fe20007ffe0ff */
[----:B--2---:R-:W-:-:S04]  /*1f30*/  FADD R29, R28, R29 ;  /* 0x0000001d1c1d7221 */ /* 0x004fc80000000000 */
[----:B---3--:R-:W-:-:S04]  /*1f40*/  FADD R29, R29, R20 ;  /* 0x000000141d1d7221 */ /* 0x008fc80000000000 */
[----:B------:R-:W-:-:S04]  /*1f50*/  FADD R29, R29, R14 ;  /* 0x0000000e1d1d7221 */ /* 0x000fc80000000000 */
[----:B----4-:R-:W-:-:S04]  /*1f60*/  FADD R29, R29, R16 ;  /* 0x000000101d1d7221 */ /* 0x010fc80000000000 */
[----:B------:R-:W-:-:S04]  /*1f70*/  FADD R29, R29, R22 ;  /* 0x000000161d1d7221 */ /* 0x000fc80000000000 */
[----:B------:R-:W-:Y:S01]  /*1f80*/  FADD R23, R29, R24 ;  /* 0x000000181d177221 */ /* 0x000fe20000000000 */
[----:B------:R-:W-:Y:S06]  /*1f90*/  @P0 BRA `(.L_x_197) ;  /* 0xfffffff800f00947 */ /* 0x000fec000383ffff */
[----:B------:R-:W-:Y:S05]  /*1fa0*/  BSYNC.RECONVERGENT B3 ;  /* 0x0000000000037941 */ /* 0x000fea0003800200 */
.L_x_196:
[----:B------:R-:W-:-:S07]  /*1fb0*/  IADD3 R16, PT, PT, R11, -0x1000, RZ ;  /* 0xfffff0000b107810 */ /* 0x000fce0007ffe0ff */
.L_x_195:
[----:B------:R-:W-:Y:S05]  /*1fc0*/  BSYNC.RECONVERGENT B2 ;  /* 0x0000000000027941 */ /* 0x000fea0003800200 */
.L_x_194:
[----:B------:R-:W-:-:S13]  /*1fd0*/  ISETP.NE.AND P0, PT, R8, RZ, PT ;  /* 0x000000ff0800720c */ /* 0x000fda0003f05270 */
[----:B------:R-:W-:Y:S05]  /*1fe0*/  @!P0 BRA `(.L_x_193) ;  /* 0x00000004002c8947 */ /* 0x000fea0003800000 */
[----:B------:R-:W-:Y:S01]  /*1ff0*/  ISETP.GE.U32.AND P0, PT, R8, 0x8, PT ;  /* 0x000000080800780c */ /* 0x000fe20003f06070 */
[----:B------:R-:W-:Y:S01]  /*2000*/  BSSY.RECONVERGENT B2, `(.L_x_198) ;  /* 0x0000025000027945 */ /* 0x000fe20003800200 */
[----:B------:R-:W-:-:S04]  /*2010*/  LOP3.LUT R22, R6, 0x7, RZ, 0xc0, !PT ;  /* 0x0000000706167812 */ /* 0x000fc800078ec0ff */
[----:B------:R-:W-:-:S07]  /*2020*/  ISETP.NE.AND P1, PT, R22, RZ, PT ;  /* 0x000000ff1600720c */ /* 0x000fce0003f25270 */
[----:B------:R-:W-:Y:S06]  /*2030*/  @!P0 BRA `(.L_x_199) ;  /* 0x0000000000848947 */ /* 0x000fec0003800000 */
[----:B------:R-:W-:-:S04]  /*2040*/  IADD3 R7, PT, PT, R16, R9, RZ ;  /* 0x0000000910077210 */ /* 0x000fc80007ffe0ff */
[C---:B------:R-:W-:Y:S01]  /*2050*/  IADD3 R21, PT, PT, R7.reuse, 0x200, RZ ;  /* 0x0000020007157810 */ /* 0x040fe20007ffe0ff */
[C---:B------:R-:W-:Y:S01]  /*2060*/  IMAD.WIDE.U32 R14, R7.reuse, 0x4, R4 ;  /* 0x00000004070e7825 */ /* 0x040fe200078e0004 */
[----:B------:R-:W-:-:S03]  /*2070*/  IADD3 R19, PT, PT, R7, 0x400, RZ ;  /* 0x0000040007137810 */ /* 0x000fc60007ffe0ff */
[--C-:B------:R-:W-:Y:S01]  /*2080*/  IMAD.WIDE.U32 R20, R21, 0x4, R4.reuse ;  /* 0x0000000415147825 */ /* 0x100fe200078e0004 */
[----:B------:R0:W2:Y:S01]  /*2090*/  LDG.E R8, desc[UR6][R14.64] ;  /* 0x000000060e087981 */ /* 0x0000a2000c1e1900 */
[----:B------:R-:W-:Y:S02]  /*20a0*/  IADD3 R11, PT, PT, R7, 0x600, RZ ;  /* 0x00000600070b7810 */ /* 0x000fe40007ffe0ff */
[--C-:B------:R-:W-:Y:S01]  /*20b0*/  IMAD.WIDE.U32 R18, R19, 0x4, R4.reuse ;  /* 0x0000000413127825 */ /* 0x100fe200078e0004 */
[----:B------:R1:W3:Y:S01]  /*20c0*/  LDG.E R17, desc[UR6][R20.64] ;  /* 0x0000000614117981 */ /* 0x0002e2000c1e1900 */
[----:B------:R-:W-:Y:S02]  /*20d0*/  IADD3 R13, PT, PT, R7, 0x800, RZ ;  /* 0x00000800070d7810 */ /* 0x000fe40007ffe0ff */
[--C-:B------:R-:W-:Y:S01]  /*20e0*/  IMAD.WIDE.U32 R10, R11, 0x4, R4.reuse ;  /* 0x000000040b0a7825 */ /* 0x100fe200078e0004 */
[----:B------:R-:W-:Y:S01]  /*20f0*/  IADD3 R25, PT, PT, R7, 0xa00, RZ ;  /* 0x00000a0007197810 */ /* 0x000fe20007ffe0ff */
[----:B------:R-:W4:Y:S02]  /*2100*/  LDG.E R18, desc[UR6][R18.64] ;  /* 0x0000000612127981 */ /* 0x000f24000c1e1900 */
[--C-:B------:R-:W-:Y:S01]  /*2110*/  IMAD.WIDE.U32 R12, R13, 0x4, R4.reuse ;  /* 0x000000040d0c7825 */ /* 0x100fe200078e0004 */
[----:B------:R-:W-:Y:S01]  /*2120*/  IADD3 R27, PT, PT, R7, 0xc00, RZ ;  /* 0x00000c00071b7810 */ /* 0x000fe20007ffe0ff */
[----:B------:R-:W5:Y:S02]  /*2130*/  LDG.E R10, desc[UR6][R10.64] ;  /* 0x000000060a0a7981 */ /* 0x000f64000c1e1900 */
[--C-:B0-----:R-:W-:Y:S01]  /*2140*/  IMAD.WIDE.U32 R14, R25, 0x4, R4.reuse ;  /* 0x00000004190e7825 */ /* 0x101fe200078e0004 */
[----:B------:R-:W-:Y:S01]  /*2150*/  IADD3 R25, PT, PT, R7, 0xe00, RZ ;  /* 0x00000e0007197810 */ /* 0x000fe20007ffe0ff */
[----:B------:R-:W5:Y:S02]  /*2160*/  LDG.E R12, desc[UR6][R12.64] ;  /* 0x000000060c0c7981 */ /* 0x000f64000c1e1900 */
[----:B-1----:R-:W-:-:S02]  /*2170*/  IMAD.WIDE.U32 R20, R27, 0x4, R4 ;  /* 0x000000041b147825 */ /* 0x002fc400078e0004 */
[----:B------:R-:W5:Y:S02]  /*2180*/  LDG.E R15, desc[UR6][R14.64] ;  /* 0x000000060e0f7981 */ /* 0x000f64000c1e1900 */
[----:B------:R-:W-:Y:S02]  /*2190*/  IMAD.WIDE.U32 R24, R25, 0x4, R4 ;  /* 0x0000000419187825 */ /* 0x000fe400078e0004 */
        /* <DEDUP_REMOVED lines=11> */
.L_x_199:
[----:B------:R-:W-:Y:S05]  /*2250*/  BSYNC.RECONVERGENT B2 ;  /* 0x0000000000027941 */ /* 0x000fea0003800200 */
.L_x_198:
[----:B------:R-:W-:Y:S05]  /*2260*/  @!P1 BRA `(.L_x_193) ;  /* 0x00000000008c9947 */ /* 0x000fea0003800000 */
[----:B------:R-:W-:Y:S01]  /*2270*/  ISETP.GE.U32.AND P0, PT, R22, 0x4, PT ;  /* 0x000000041600780c */ /* 0x000fe20003f06070 */
[----:B------:R-:W-:Y:S01]  /*2280*/  BSSY.RECONVERGENT B2, `(.L_x_200) ;  /* 0x0000014000027945 */ /* 0x000fe20003800200 */
[----:B------:R-:W-:-:S11]  /*2290*/  LOP3.LUT P1, RZ, R6, 0x3, RZ, 0xc0, !PT ;  /* 0x0000000306ff7812 */ /* 0x000fd6000782c0ff */
[----:B------:R-:W-:Y:S05]  /*22a0*/  @!P0 BRA `(.L_x_201) ;  /* 0x0000000000448947 */ /* 0x000fea0003800000 */
[----:B------:R-:W-:-:S04]  /*22b0*/  IADD3 R11, PT, PT, R16, R9, RZ ;  /* 0x00000009100b7210 */ /* 0x000fc80007ffe0ff */
[C---:B------:R-:W-:Y:S01]  /*22c0*/  IADD3 R9, PT, PT, R11.reuse, 0x200, RZ ;  /* 0x000002000b097810 */ /* 0x040fe20007ffe0ff */
[C---:B------:R-:W-:Y:S01]  /*22d0*/  IMAD.WIDE.U32 R6, R11.reuse, 0x4, R4 ;  /* 0x000000040b067825 */ /* 0x040fe200078e0004 */
[----:B------:R-:W-:-:S03]  /*22e0*/  IADD3 R13, PT, PT, R11, 0x400, RZ ;  /* 0x000004000b0d7810 */ /* 0x000fc60007ffe0ff */
[--C-:B------:R-:W-:Y:S01]  /*22f0*/  IMAD.WIDE.U32 R8, R9, 0x4, R4.reuse ;  /* 0x0000000409087825 */ /* 0x100fe200078e0004 */
[----:B------:R-:W-:Y:S01]  /*2300*/  IADD3 R15, PT, PT, R11, 0x600, RZ ;  /* 0x000006000b0f7810 */ /* 0x000fe20007ffe0ff */
[----:B------:R-:W2:Y:S02]  /*2310*/  LDG.E R6, desc[UR6][R6.64] ;  /* 0x0000000606067981 */ /* 0x000ea4000c1e1900 */
[--C-:B------:R-:W-:Y:S02]  /*2320*/  IMAD.WIDE.U32 R10, R13, 0x4, R4.reuse ;  /* 0x000000040d0a7825 */ /* 0x100fe400078e0004 */
[----:B------:R-:W3:Y:S02]  /*2330*/  LDG.E R8, desc[UR6][R8.64] ;  /* 0x0000000608087981 */ /* 0x000ee4000c1e1900 */
[----:B------:R-:W-:Y:S02]  /*2340*/  IMAD.WIDE.U32 R12, R15, 0x4, R4 ;  /* 0x000000040f0c7825 */ /* 0x000fe400078e0004 */
[----:B------:R-:W4:Y:S04]  /*2350*/  LDG.E R10, desc[UR6][R10.64] ;  /* 0x000000060a0a7981 */ /* 0x000f28000c1e1900 */
[----:B------:R-:W5:Y:S01]  /*2360*/  LDG.E R12, desc[UR6][R12.64] ;  /* 0x000000060c0c7981 */ /* 0x000f62000c1e1900 */
[----:B------:R-:W-:Y:S01]  /*2370*/  IADD3 R16, PT, PT, R16, 0x800, RZ ;  /* 0x0000080010107810 */ /* 0x000fe20007ffe0ff */
[----:B--2---:R-:W-:-:S04]  /*2380*/  FADD R23, R23, R6 ;  /* 0x0000000617177221 */ /* 0x004fc80000000000 */
[----:B---3--:R-:W-:-:S04]  /*2390*/  FADD R23, R23, R8 ;  /* 0x0000000817177221 */ /* 0x008fc80000000000 */
[----:B----4-:R-:W-:-:S04]  /*23a0*/  FADD R23, R23, R10 ;  /* 0x0000000a17177221 */ /* 0x010fc80000000000 */
[----:B-----5:R-:W-:-:S07]  /*23b0*/  FADD R23, R23, R12 ;  /* 0x0000000c17177221 */ /* 0x020fce0000000000 */
.L_x_201:
[----:B------:R-:W-:Y:S05]  /*23c0*/  BSYNC.RECONVERGENT B2 ;  /* 0x0000000000027941 */ /* 0x000fea0003800200 */
.L_x_200:
[----:B------:R-:W-:Y:S05]  /*23d0*/  @!P1 BRA `(.L_x_193) ;  /* 0x0000000000309947 */ /* 0x000fea0003800000 */
[----:B------:R-:W-:Y:S02]  /*23e0*/  LOP3.LUT R2, R2, 0xffff, RZ, 0xc0, !PT ;  /* 0x0000ffff02027812 */ /* 0x000fe400078ec0ff */
[----:B------:R-:W-:Y:S02]  /*23f0*/  IADD3 R9, PT, PT, R16, R0, RZ ;  /* 0x0000000010097210 */ /* 0x000fe40007ffe0ff */
[----:B------:R-:W-:-:S04]  /*2400*/  LEA.HI R2, R2, 0x1, RZ, 0x17 ;  /* 0x0000000102027811 */ /* 0x000fc800078fb8ff */
[----:B------:R-:W-:-:S04]  /*2410*/  LOP3.LUT R2, R2, 0x3, RZ, 0xc0, !PT ;  /* 0x0000000302027812 */ /* 0x000fc800078ec0ff */
[----:B------:R-:W-:-:S07]  /*2420*/  IADD3 R2, PT, PT, -R2, RZ, RZ ;  /* 0x000000ff02027210 */ /* 0x000fce0007ffe1ff */
.L_x_202:
[----:B------:R-:W-:-:S06]  /*2430*/  IMAD.WIDE.U32 R6, R9, 0x4, R4 ;  /* 0x0000000409067825 */ /* 0x000fcc00078e0004 */
[----:B------:R-:W2:Y:S01]  /*2440*/  LDG.E R6, desc[UR6][R6.64] ;  /* 0x0000000606067981 */ /* 0x000ea2000c1e1900 */
[----:B------:R-:W-:Y:S02]  /*2450*/  IADD3 R2, PT, PT, R2, 0x1, RZ ;  /* 0x0000000102027810 */ /* 0x000fe40007ffe0ff */
[----:B------:R-:W-:Y:S02]  /*2460*/  IADD3 R9, PT, PT, R9, 0x200, RZ ;  /* 0x0000020009097810 */ /* 0x000fe40007ffe0ff */
[----:B------:R-:W-:Y:S01]  /*2470*/  ISETP.NE.AND P0, PT, R2, RZ, PT ;  /* 0x000000ff0200720c */ /* 0x000fe20003f05270 */
[----:B--2---:R-:W-:-:S12]  /*2480*/  FADD R23, R6, R23 ;  /* 0x0000001706177221 */ /* 0x004fd80000000000 */
[----:B------:R-:W-:Y:S05]  /*2490*/  @P0 BRA `(.L_x_202) ;  /* 0xfffffffc00e40947 */ /* 0x000fea000383ffff */
.L_x_193:
[----:B------:R-:W-:Y:S05]  /*24a0*/  BSYNC.RECONVERGENT B1 ;  /* 0x0000000000017941 */ /* 0x000fea0003800200 */
.L_x_190:
        /* <DEDUP_REMOVED lines=33> */
[----:B------:R-:W1:Y:S04]  /*26c0*/  LDS.128 R8, [UR4+0x20] ;  /* 0x00002004ff087984 */ /* 0x000e680008000c00 */
[----:B--2---:R-:W2:Y:S04]  /*26d0*/  LDS.128 R4, [UR4+0x30] ;  /* 0x00003004ff047984 */ /* 0x004ea80008000c00 */
        /* <DEDUP_REMOVED lines=16> */
.L_x_189:
[----:B------:R-:W-:Y:S05]  /*27e0*/  BSYNC.RECONVERGENT B0 ;  /* 0x0000000000007941 */ /* 0x000fea0003800200 */
.L_x_173:
[----:B------:R-:W-:Y:S05]  /*27f0*/  @P0 EXIT ;  /* 0x000000000000094d */ /* 0x000fea0003800000 */
[----:B012---:R-:W0:Y:S02]  /*2800*/  LDC.64 R4, c[0x0][0x388] ;  /* 0x0000e200ff047b82 */ /* 0x007e240000000a00 */
[----:B0-----:R-:W-:-:S05]  /*2810*/  IMAD.WIDE.U32 R2, R3, 0x4, R4 ;  /* 0x0000000403027825 */ /* 0x001fca00078e0004 */
[----:B------:R-:W-:Y:S01]  /*2820*/  STG.E desc[UR6][R2.64], R20 ;  /* 0x0000001402007986 */ /* 0x000fe2000c101906 */
[----:B------:R-:W-:Y:S05]  /*2830*/  EXIT ;  /* 0x000000000000794d */ /* 0x000fea0003800000 */
.L_x_203:
        /* <DEDUP_REMOVED lines=12> */
.L_x_286:


//--------------------- .text._ZN3cub18CUB_300001_SM_10006detail6reduce28DeviceReduceSingleTileKernelINS2_10policy_hubIfjN4cuda3std3__44plusIfEEE10Policy1000EN6thrust24THRUST_300001_SM_1000_NS6detail15normal_iteratorINSD_10device_ptrIfEEEEPijS9_ifNS7_10__identityEEEvT0_T1_T2_T3_T4_T6_ --------------------------
	.section	.text._ZN3cub18CUB_300001_SM_10006detail6reduce28DeviceReduceSingleTileKernelINS2_10policy_hubIfjN4cuda3std3__44plusIfEEE10Policy1000EN6thrust24THRUST_300001_SM_1000_NS6detail15normal_iteratorINSD_10device_ptrIfEEEEPijS9_ifNS7_10__identityEEEvT0_T1_T2_T3_T4_T6_,"ax",@progbits
	.align	128
        .global         _ZN3cub18CUB_300001_SM_10006detail6reduce28DeviceReduceSingleTileKernelINS2_10policy_hubIfjN4cuda3std3__44plusIfEEE10Policy1000EN6thrust24THRUST_300001_SM_1000_NS6detail15normal_iteratorINSD_10device_ptrIfEEEEPijS9_ifNS7_10__identityEEEvT0_T1_T2_T3_T4_T6_
        .type           _ZN3cub18CUB_300001_SM_10006detail6reduce28DeviceReduceSingleTileKernelINS2_10policy_hubIfjN4cuda3std3__44plusIfEEE10Policy1000EN6thrust24THRUST_300001_SM_1000_NS6detail15normal_iteratorINSD_10device_ptrIfEEEEPijS9_ifNS7_10__identityEEEvT0_T1_T2_T3_T4_T6_,@function
        .size           _ZN3cub18CUB_300001_SM_10006detail6reduce28DeviceReduceSingleTileKernelINS2_10policy_hubIfjN4cuda3std3__44plusIfEEE10Policy1000EN6thrust24THRUST_300001_SM_1000_NS6detail15normal_iteratorINSD_10device_ptrIfEEEEPijS9_ifNS7_10__identityEEEvT0_T1_T2_T3_T4_T6_,(.L_x_287 - _ZN3cub18CUB_300001_SM_10006detail6reduce28DeviceReduceSingleTileKernelINS2_10policy_hubIfjN4cuda3std3__44plusIfEEE10Policy1000EN6thrust24THRUST_300001_SM_1000_NS6detail15normal_iteratorINSD_10device_ptrIfEEEEPijS9_ifNS7_10__identityEEEvT0_T1_T2_T3_T4_T6_)
        .other          _ZN3cub18CUB_300001_SM_10006detail6reduce28DeviceReduceSingleTileKernelINS2_10policy_hubIfjN4cuda3std3__44plusIfEEE10Policy1000EN6thrust24THRUST_300001_SM_1000_NS6detail15normal_iteratorINSD_10device_ptrIfEEEEPijS9_ifNS7_10__identityEEEvT0_T1_T2_T3_T4_T6_,@"STO_CUDA_ENTRY STV_DEFAULT"
_ZN3cub18CUB_300001_SM_10006detail6reduce28DeviceReduceSingleTileKernelINS2_10policy_hubIfjN4cuda3std3__44plusIfEEE10Policy1000EN6thrust24THRUST_300001_SM_1000_NS6detail15normal_iteratorINSD_10device_ptrIfEEEEPijS9_ifNS7_10__identityEEEvT0_T1_T2_T3_T4_T6_:
.text._ZN3cub18CUB_300001_SM_10006detail6reduce28DeviceReduceSingleTileKernelINS2_10policy_hubIfjN4cuda3std3__44plusIfEEE10Policy1000EN6thrust24THRUST_300001_SM_1000_NS6detail15normal_iteratorINSD_10device_ptrIfEEEEPijS9_ifNS7_10__identityEEEvT0_T1_T2_T3_T4_T6_:
        /* <DEDUP_REMOVED lines=13> */
.L_x_204:
[----:B------:R-:W-:Y:S01]  /*00d0*/  ISETP.GT.U32.AND P0, PT, R4, 0x1fff, PT ;  /* 0x00001fff0400780c */ /* 0x000fe20003f04070 */
[----:B------:R-:W-:-:S12]  /*00e0*/  BSSY.RECONVERGENT B0, `(.L_x_205) ;  /* 0x000022c000007945 */ /* 0x000fd80003800200 */
[----:B------:R-:W-:Y:S05]  /*00f0*/  @P0 BRA `(.L_x_206) ;  /* 0x0000001000000947 */ /* 0x000fea0003800000 */
[----:B------:R-:W0:Y:S01]  /*0100*/  S2R R5, SR_TID.X ;  /* 0x0000000000057919 */ /* 0x000e220000002100 */
[----:B------:R-:W-:Y:S01]  /*0110*/  BSSY.RECONVERGENT B1, `(.L_x_207) ;  /* 0x0000009000017945 */ /* 0x000fe20003800200 */
[----:B------:R-:W-:Y:S01]  /*0120*/  HFMA2 R0, -RZ, RZ, 0, 0 ;  /* 0x00000000ff007431 */ /* 0x000fe200000001ff */
[----:B0-----:R-:W-:Y:S02]  /*0130*/  ISETP.GE.U32.AND P0, PT, R5, R4, PT ;  /* 0x000000040500720c */ /* 0x001fe40003f06070 */
[----:B------:R-:W-:-:S11]  /*0140*/  MOV R7, R5 ;  /* 0x0000000500077202 */ /* 0x000fd60000000f00 */
[----:B------:R-:W-:Y:S05]  /*0150*/  @P0 BRA `(.L_x_208) ;  /* 0x0000000000100947 */ /* 0x000fea0003800000 */
[----:B------:R-:W0:Y:S02]  /*0160*/  LDC.64 R2, c[0x0][0x380] ;  /* 0x0000e000ff027b82 */ /* 0x000e240000000a00 */
[----:B0-----:R-:W-:-:S05]  /*0170*/  IMAD.WIDE.U32 R2, R5, 0x4, R2 ;  /* 0x0000000405027825 */ /* 0x001fca00078e0002 */
[----:B------:R0:W5:Y:S01]  /*0180*/  LDG.E R0, desc[UR6][R2.64] ;  /* 0x0000000602007981 */ /* 0x000162000c1e1900 */
[----:B------:R-:W-:-:S07]  /*0190*/  IADD3 R7, PT, PT, R5, 0x200, RZ ;  /* 0x0000020005077810 */ /* 0x000fce0007ffe0ff */
.L_x_208:
[----:B------:R-:W-:Y:S05]  /*01a0*/  BSYNC.RECONVERGENT B1 ;  /* 0x0000000000017941 */ /* 0x000fea0003800200 */
.L_x_207:
[----:B------:R-:W-:Y:S01]  /*01b0*/  ISETP.GE.U32.AND P0, PT, R7, R4, PT ;  /* 0x000000040700720c */ /* 0x000fe20003f06070 */
[----:B------:R-:W-:-:S12]  /*01c0*/  BSSY.RECONVERGENT B1, `(.L_x_209) ;  /* 0x0000070000017945 */ /* 0x000fd80003800200 */
[----:B------:R-:W-:Y:S05]  /*01d0*/  @P0 BRA `(.L_x_210) ;  /* 0x0000000400b80947 */ /* 0x000fea0003800000 */
[----:B0-----:R-:W-:Y:S01]  /*01e0*/  LOP3.LUT R3, RZ, R7, RZ, 0x33, !PT ;  /* 0x00000007ff037212 */ /* 0x001fe200078e33ff */
[----:B------:R-:W-:Y:S03]  /*01f0*/  BSSY.RECONVERGENT B2, `(.L_x_211) ;  /* 0x0000033000027945 */ /* 0x000fe60003800200 */
[----:B------:R-:W-:-:S04]  /*0200*/  IADD3 R3, PT, PT, R3, R4, RZ ;  /* 0x0000000403037210 */ /* 0x000fc80007ffe0ff */
        /* <DEDUP_REMOVED lines=9> */
[----:B------:R-:W-:-:S04]  /*02a0*/  IADD3 R2, P0, PT, R2, 0x4000, RZ ;  /* 0x0000400002027810 */ /* 0x000fc80007f1e0ff */
[----:B------:R-:W-:-:S09]  /*02b0*/  IADD3.X R3, PT, PT, RZ, R3, RZ, P0, !PT ;  /* 0x00000003ff037210 */ /* 0x000fd200007fe4ff */
.L_x_213:
        /* <DEDUP_REMOVED lines=19> */
[----:B0-----:R-:W-:-:S04]  /*03f0*/  IADD3 R2, P2, PT, R2, 0x8000, RZ ;  /* 0x0000800002027810 */ /* 0x001fc80007f5e0ff */
[----:B------:R-:W-:Y:S01]  /*0400*/  IADD3.X R3, PT, PT, RZ, R3, RZ, P2, !PT ;  /* 0x00000003ff037210 */ /* 0x000fe200017fe4ff */
        /* <DEDUP_REMOVED lines=17> */
.L_x_212:
[----:B------:R-:W-:Y:S05]  /*0520*/  BSYNC.RECONVERGENT B2 ;  /* 0x0000000000027941 */ /* 0x000fea0003800200 */
.L_x_211:
[----:B------:R-:W-:Y:S05]  /*0530*/  @!P1 BRA `(.L_x_210) ;  /* 0x0000000000e09947 */ /* 0x000fea0003800000 */
[----:B------:R-:W-:Y:S01]  /*0540*/  ISETP.GE.U32.AND P0, PT, R22, 0x8, PT ;  /* 0x000000081600780c */ /* 0x000fe20003f06070 */
[----:B------:R-:W-:Y:S01]  /*0550*/  BSSY.RECONVERGENT B2, `(.L_x_214) ;  /* 0x0000017000027945 */ /* 0x000fe20003800200 */
[----:B------:R-:W-:-:S04]  /*0560*/  LOP3.LUT R10, R6, 0x7, RZ, 0xc0, !PT ;  /* 0x00000007060a7812 */ /* 0x000fc800078ec0ff */
[----:B------:R-:W-:-:S07]  /*0570*/  ISETP.NE.AND P1, PT, R10, RZ, PT ;  /* 0x000000ff0a00720c */ /* 0x000fce0003f25270 */
[----:B------:R-:W-:Y:S06]  /*0580*/  @!P0 BRA `(.L_x_215) ;  /* 0x00000000004c8947 */ /* 0x000fec0003800000 */
[----:B------:R-:W0:Y:S02]  /*0590*/  LDC.64 R2, c[0x0][0x380] ;  /* 0x0000e000ff027b82 */ /* 0x000e240000000a00 */
[----:B0-----:R-:W-:-:S05]  /*05a0*/  IMAD.WIDE.U32 R2, R7, 0x4, R2 ;  /* 0x0000000407027825 */ /* 0x001fca00078e0002 */
        /* <DEDUP_REMOVED lines=17> */
.L_x_215:
[----:B------:R-:W-:Y:S05]  /*06c0*/  BSYNC.RECONVERGENT B2 ;  /* 0x0000000000027941 */ /* 0x000fea0003800200 */
.L_x_214:
        /* <DEDUP_REMOVED lines=17> */
.L_x_217:
[----:B------:R-:W-:Y:S05]  /*07e0*/  BSYNC.RECONVERGENT B2 ;  /* 0x0000000000027941 */ /* 0x000fea0003800200 */
.L_x_216:
[----:B------:R-:W-:Y:S05]  /*07f0*/  @!P1 BRA `(.L_x_210) ;  /* 0x0000000000309947 */ /* 0x000fea0003800000 */
[----:B------:R-:W0:Y:S01]  /*0800*/  LDC.64 R2, c[0x0][0x380] ;  /* 0x0000e000ff027b82 */ /* 0x000e220000000a00 */
[----:B------:R-:W-:Y:S01]  /*0810*/  IADD3 R6, PT, PT, -R6, RZ, RZ ;  /* 0x000000ff06067210 */ /* 0x000fe20007ffe1ff */
[----:B0-----:R-:W-:-:S05]  /*0820*/  IMAD.WIDE.U32 R2, R7, 0x4, R2 ;  /* 0x0000000407027825 */ /* 0x001fca00078e0002 */
[----:B------:R-:W-:-:S07]  /*0830*/  MOV R7, R3 ;  /* 0x0000000300077202 */ /* 0x000fce0000000f00 */
.L_x_218:
[----:B------:R-:W-:-:S06]  /*0840*/  MOV R3, R7 ;  /* 0x0000000700037202 */ /* 0x000fcc0000000f00 */
[----:B------:R0:W2:Y:S01]  /*0850*/  LDG.E R3, desc[UR6][R2.64] ;  /* 0x0000000602037981 */ /* 0x0000a2000c1e1900 */
[----:B------:R-:W-:-:S04]  /*0860*/  IADD3 R6, PT, PT, R6, 0x1, RZ ;  /* 0x0000000106067810 */ /* 0x000fc80007ffe0ff */
[----:B------:R-:W-:Y:S02]  /*0870*/  ISETP.NE.AND P0, PT, R6, RZ, PT ;  /* 0x000000ff0600720c */ /* 0x000fe40003f05270 */
[----:B0-----:R-:W-:-:S04]  /*0880*/  IADD3 R2, P1, PT, R2, 0x800, RZ ;  /* 0x0000080002027810 */ /* 0x001fc80007f3e0ff */
[----:B------:R-:W-:Y:S01]  /*0890*/  IADD3.X R7, PT, PT, RZ, R7, RZ, P1, !PT ;  /* 0x00000007ff077210 */ /* 0x000fe20000ffe4ff */
[----:B--2--5:R-:W-:-:S06]  /*08a0*/  FADD R0, R3, R0 ;  /* 0x0000000003007221 */ /* 0x024fcc0000000000 */
[----:B------:R-:W-:Y:S05]  /*08b0*/  @P0 BRA `(.L_x_218) ;  /* 0xfffffffc00e00947 */ /* 0x000fea000383ffff */
.L_x_210:
[----:B------:R-:W-:Y:S05]  /*08c0*/  BSYNC.RECONVERGENT B1 ;  /* 0x0000000000017941 */ /* 0x000fea0003800200 */
.L_x_209:
[----:B------:R-:W-:Y:S02]  /*08d0*/  ISETP.GE.U32.AND P0, PT, R4, 0x200, PT ;  /* 0x000002000400780c */ /* 0x000fe40003f06070 */
        /* <DEDUP_REMOVED lines=36> */
[----:B------:R-:W3:Y:S04]  /*0b20*/  LDS.128 R8, [UR4+0x30] ;  /* 0x00003004ff087984 */ /* 0x000ee80008000c00 */
[----:B------:R-:W4:Y:S01]  /*0b30*/  LDS.128 R16, [UR4+0x40] ;  /* 0x00004004ff107984 */ /* 0x000f220008000c00 */
[----:B0-----:R-:W-:-:S04]  /*0b40*/  FADD R5, R0, R5 ;  /* 0x0000000500057221 */ /* 0x001fc80000000000 */
        /* <DEDUP_REMOVED lines=9> */
[----:B------:R-:W-:-:S04]  /*0be0*/  FADD R11, R10, R11 ;  /* 0x0000000b0a0b7221 */ /* 0x000fc80000000000 */
[----:B----4-:R-:W-:-:S04]  /*0bf0*/  FADD R16, R11, R16 ;  /* 0x000000100b107221 */ /* 0x010fc80000000000 */
[----:B------:R-:W-:-:S04]  /*0c00*/  FADD R17, R16, R17 ;  /* 0x0000001110117221 */ /* 0x000fc80000000000 */
[----:B------:R-:W-:-:S04]  /*0c10*/  FADD R18, R17, R18 ;  /* 0x0000001211127221 */ /* 0x000fc80000000000 */
[----:B------:R-:W-:Y:S01]  /*0c20*/  FADD R0, R18, R19 ;  /* 0x0000001312007221 */ /* 0x000fe20000000000 */
[----:B------:R-:W-:Y:S06]  /*0c30*/  BRA `(.L_x_220) ;  /* 0x0000001400d87947 */ /* 0x000fec0003800000 */
.L_x_219:
[----:B------:R-:W1:Y:S01]  /*0c40*/  S2R R6, SR_LANEID ;  /* 0x0000000000067919 */ /* 0x000e620000000000 */
[----:B------:R-:W-:-:S04]  /*0c50*/  LOP3.LUT R0, R5, 0x3e0, RZ, 0xc0, !PT ;  /* 0x000003e005007812 */ /* 0x000fc800078ec0ff */
[----:B0-----:R-:W-:Y:S02]  /*0c60*/  IADD3 R3, PT, PT, R0, 0x20, RZ ;  /* 0x0000002000037810 */ /* 0x001fe40007ffe0ff */
[----:B------:R-:W-:Y:S02]  /*0c70*/  LOP3.LUT R7, RZ, R0, RZ, 0x33, !PT ;  /* 0x00000000ff077212 */ /* 0x000fe400078e33ff */
[-C--:B------:R-:W-:Y:S02]  /*0c80*/  ISETP.GT.U32.AND P0, PT, R3, R4.reuse, PT ;  /* 0x000000040300720c */ /* 0x080fe40003f04070 */
        /* <DEDUP_REMOVED lines=40> */
[----:B------:R-:W0:Y:S04]  /*0f10*/  LDS.128 R20, [UR4+0x10] ;  /* 0x00001004ff147984 */ /* 0x000e280008000c00 */
        /* <DEDUP_REMOVED lines=30> */
.L_x_206:
[----:B------:R-:W0:Y:S01]  /*1100*/  S2R R0, SR_TID.X ;  /* 0x0000000000007919 */ /* 0x000e220000002100 */
[----:B------:R-:W1:Y:S02]  /*1110*/  LDCU.64 UR4, c[0x0][0x380] ;  /* 0x00007000ff0477ac */ /* 0x000e640008000a00 */
[----:B-1----:R-:W-:Y:S02]  /*1120*/  MOV R12, UR4 ;  /* 0x00000004000c7c02 */ /* 0x002fe40008000f00 */
[----:B------:R-:W-:-:S03]  /*1130*/  MOV R13, UR5 ;  /* 0x00000005000d7c02 */ /* 0x000fc60008000f00 */
        /* <DEDUP_REMOVED lines=17> */
[----:B------:R-:W-:Y:S01]  /*1250*/  UMOV UR4, 0x2000 ;  /* 0x0000200000047882 */ /* 0x000fe20000000000 */
[----:B--2---:R-:W-:Y:S01]  /*1260*/  FADD R20, R20, R21 ;  /* 0x0000001514147221 */ /* 0x004fe20000000000 */
[----:B------:R-:W-:-:S04]  /*1270*/  IADD3 R21, PT, PT, R4, -0x2000, RZ ;  /* 0xffffe00004157810 */ /* 0x000fc80007ffe0ff */
[----:B------:R-:W-:Y:S01]  /*1280*/  ISETP.GE.U32.AND P0, PT, R21, 0x2000, PT ;  /* 0x000020001500780c */ /* 0x000fe20003f06070 */
[----:B---3--:R-:W-:Y:S01]  /*1290*/  FADD R6, R6, R7 ;  /* 0x0000000706067221 */ /* 0x008fe20000000000 */
[----:B----4-:R-:W-:-:S04]  /*12a0*/  FADD R9, R8, R9 ;  /* 0x0000000908097221 */ /* 0x010fc80000000000 */
[----:B------:R-:W-:Y:S01]  /*12b0*/  FADD R6, R6, R9 ;  /* 0x0000000906067221 */ /* 0x000fe20000000000 */
[----:B-----5:R-:W-:Y:S01]  /*12c0*/  FADD R10, R10, R11 ;  /* 0x0000000b0a0a7221 */ /* 0x020fe20000000000 */
[----:B------:R-:W-:-:S04]  /*12d0*/  FADD R15, R14, R15 ;  /* 0x0000000f0e0f7221 */ /* 0x000fc80000000000 */
[----:B------:R-:W-:Y:S01]  /*12e0*/  FADD R15, R10, R15 ;  /* 0x0000000f0a0f7221 */ /* 0x000fe20000000000 */
[----:B------:R-:W-:Y:S01]  /*12f0*/  FADD R16, R16, R17 ;  /* 0x0000001110107221 */ /* 0x000fe20000000000 */
[----:B------:R-:W-:-:S04]  /*1300*/  FADD R19, R18, R19 ;  /* 0x0000001312137221 */ /* 0x000fc80000000000 */
[----:B------:R-:W-:Y:S01]  /*1310*/  FADD R16, R16, R19 ;  /* 0x0000001310107221 */ /* 0x000fe20000000000 */
[----:B------:R-:W-:-:S04]  /*1320*/  FADD R5, R5, R22 ;  /* 0x0000001605057221 */ /* 0x000fc80000000000 */
[----:B------:R-:W-:Y:S01]  /*1330*/  FADD R5, R20, R5 ;  /* 0x0000000514057221 */ /* 0x000fe20000000000 */
[----:B------:R-:W-:-:S03]  /*1340*/  FADD R6, R6, R15 ;  /* 0x0000000f06067221 */ /* 0x000fc60000000000 */
[----:B------:R-:W-:-:S04]  /*1350*/  FADD R5, R16, R5 ;  /* 0x0000000510057221 */ /* 0x000fc80000000000 */
[----:B------:R-:W-:Y:S01]  /*1360*/  FADD R5, R6, R5 ;  /* 0x0000000506057221 */ /* 0x000fe20000000000 */
[----:B------:R-:W-:Y:S06]  /*1370*/  @!P0 BRA `(.L_x_221) ;  /* 0x0000000000ac8947 */ /* 0x000fec0003800000 */
[----:B------:R-:W0:Y:S01]  /*1380*/  LDC R4, c[0x0][0x390] ;  /* 0x0000e400ff047b82 */ /* 0x000e220000000800 */
[----:B------:R-:W-:-:S07]  /*1390*/  UMOV UR4, 0x2000 ;  /* 0x0000200000047882 */ /* 0x000fce0000000000 */
[----:B------:R-:W1:Y:S02]  /*13a0*/  LDC.64 R12, c[0x0][0x380] ;  /* 0x0000e000ff0c7b82 */ /* 0x000e640000000a00 */
.L_x_223:
[----:B------:R-:W-:-:S05]  /*13b0*/  IADD3 R3, PT, PT, R0, UR4, RZ ;  /* 0x0000000400037c10 */ /* 0x000fca000fffe0ff */
        /* <DEDUP_REMOVED lines=17> */
[----:B0-----:R-:W-:-:S04]  /*14d0*/  IADD3 R2, PT, PT, R4, -UR4, RZ ;  /* 0x8000000404027c10 */ /* 0x001fc8000fffe0ff */
        /* <DEDUP_REMOVED lines=18> */
[----:B------:R-:W-:-:S06]  /*1600*/  UIADD3 UR4, UPT, UPT, UR4, 0x2000, URZ ;  /* 0x0000200004047890 */ /* 0x000fcc000fffe0ff */
[----:B------:R-:W-:-:S13]  /*1610*/  ISETP.LT.U32.AND P0, PT, R21, UR4, PT ;  /* 0x0000000415007c0c */ /* 0x000fda000bf01070 */
[----:B------:R-:W-:Y:S05]  /*1620*/  @!P0 BRA `(.L_x_223) ;  /* 0xfffffffc00608947 */ /* 0x000fea000383ffff */
.L_x_221:
[----:B------:R-:W-:Y:S01]  /*1630*/  IADD3 R3, PT, PT, R4, -UR4, RZ ;  /* 0x8000000404037c10 */ /* 0x000fe2000fffe0ff */
[----:B------:R-:W-:Y:S03]  /*1640*/  BSSY.RECONVERGENT B1, `(.L_x_222) ;  /* 0x00000a3000017945 */ /* 0x000fe60003800200 */
[----:B------:R-:W-:-:S04]  /*1650*/  ISETP.GE.AND P0, PT, R0, R3, PT ;  /* 0x000000030000720c */ /* 0x000fc80003f06270 */
[----:B------:R-:W-:-:S13]  /*1660*/  ISETP.LE.U32.OR P0, PT, R4, UR4, P0 ;  /* 0x0000000404007c0c */ /* 0x000fda0008703470 */
[----:B------:R-:W-:Y:S05]  /*1670*/  @P0 BRA `(.L_x_224) ;  /* 0x00000008007c0947 */ /* 0x000fea0003800000 */
[-C--:B------:R-:W-:Y:S01]  /*1680*/  LOP3.LUT R3, RZ, R0.reuse, RZ, 0x33, !PT ;  /* 0x00000000ff037212 */ /* 0x080fe200078e33ff */
[----:B------:R-:W-:Y:S01]  /*1690*/  BSSY.RECONVERGENT B2, `(.L_x_225) ;  /* 0x0000052000027945 */ /* 0x000fe20003800200 */
[----:B------:R-:W-:Y:S02]  /*16a0*/  MOV R6, R0 ;  /* 0x0000000000067202 */ /* 0x000fe40000000f00 */
[----:B------:R-:W-:-:S04]  /*16b0*/  IADD3 R3, PT, PT, R4, -UR4, R3 ;  /* 0x8000000404037c10 */ /* 0x000fc8000fffe003 */
[C---:B------:R-:W-:Y:S02]  /*16c0*/  ISETP.GE.U32.AND P0, PT, R3.reuse, 0x1e00, PT ;  /* 0x00001e000300780c */ /* 0x040fe40003f06070 */
[----:B------:R-:W-:-:S04]  /*16d0*/  LEA.HI R3, R3, 0x1, RZ, 0x17 ;  /* 0x0000000103037811 */ /* 0x000fc800078fb8ff */
[----:B------:R-:W-:-:S07]  /*16e0*/  LOP3.LUT R4, R3, 0xf, RZ, 0xc0, !PT ;  /* 0x0000000f03047812 */ /* 0x000fce00078ec0ff */
[----:B------:R-:W-:Y:S05]  /*16f0*/  @!P0 BRA `(.L_x_226) ;  /* 0x00000004002c8947 */ /* 0x000fea0003800000 */
[----:B------:R-:W-:Y:S01]  /*1700*/  LOP3.LUT R7, R3, 0xfffff0, RZ, 0xc0, !PT ;  /* 0x00fffff003077812 */ /* 0x000fe200078ec0ff */
[----:B------:R-:W-:Y:S01]  /*1710*/  BSSY.RECONVERGENT B3, `(.L_x_227) ;  /* 0x0000048000037945 */ /* 0x000fe20003800200 */
[C---:B------:R-:W-:Y:S02]  /*1720*/  LOP3.LUT R6, R0.reuse, 0x1000, RZ, 0xfc, !PT ;  /* 0x0000100000067812 */ /* 0x040fe400078efcff */
[----:B------:R-:W-:Y:S02]  /*1730*/  IADD3 R2, PT, PT, R0, UR4, RZ ;  /* 0x0000000400027c10 */ /* 0x000fe4000fffe0ff */
[----:B------:R-:W-:-:S07]  /*1740*/  IADD3 R7, PT, PT, -R7, RZ, RZ ;  /* 0x000000ff07077210 */ /* 0x000fce0007ffe1ff */
.L_x_228:
[C---:B------:R-:W-:Y:S01]  /*1750*/  IADD3 R19, PT, PT, R2.reuse, 0x200, RZ ;  /* 0x0000020002137810 */ /* 0x040fe20007ffe0ff */
[C---:B------:R-:W-:Y:S01]  /*1760*/  IMAD.WIDE.U32 R14, R2.reuse, 0x4, R12 ;  /* 0x00000004020e7825 */ /* 0x040fe200078e000c */
[----:B------:R-:W-:-:S03]  /*1770*/  IADD3 R11, PT, PT, R2, 0x400, RZ ;  /* 0x00000400020b7810 */ /* 0x000fc60007ffe0ff */
[--C-:B------:R-:W-:Y:S01]  /*1780*/  IMAD.WIDE.U32 R18, R19, 0x4, R12.reuse ;  /* 0x0000000413127825 */ /* 0x100fe200078e000c */
[----:B------:R0:W2:Y:S01]  /*1790*/  LDG.E R8, desc[UR6][R14.64] ;  /* 0x000000060e087981 */ /* 0x0000a2000c1e1900 */
[C---:B------:R-:W-:Y:S02]  /*17a0*/  IADD3 R21, PT, PT, R2.reuse, 0x600, RZ ;  /* 0x0000060002157810 */ /* 0x040fe40007ffe0ff */
[--C-:B------:R-:W-:Y:S01]  /*17b0*/  IMAD.WIDE.U32 R10, R11, 0x4, R12.reuse ;  /* 0x000000040b0a7825 */ /* 0x100fe200078e000c */
[----:B------:R1:W3:Y:S01]  /*17c0*/  LDG.E R9, desc[UR6][R18.64] ;  /* 0x0000000612097981 */ /* 0x0002e2000c1e1900 */
[C---:B------:R-:W-:Y:S02]  /*17d0*/  IADD3 R17, PT, PT, R2.reuse, 0x800, RZ ;  /* 0x0000080002117810 */ /* 0x040fe40007ffe0ff */
[--C-:B------:R-:W-:Y:S02]  /*17e0*/  IMAD.WIDE.U32 R20, R21, 0x4, R12.reuse ;  /* 0x0000000415147825 */ /* 0x100fe400078e000c */
[----:B------:R4:W5:Y:S01]  /*17f0*/  LDG.E R10, desc[UR6][R10.64] ;  /* 0x000000060a0a7981 */ /* 0x000962000c1e1900 */
[----:B------:R-:W-:Y:S01]  /*1800*/  IADD3 R29, PT, PT, R2, 0xa00, RZ ;  /* 0x00000a00021d7810 */ /* 0x000fe20007ffe0ff */
[----:B------:R-:W-:-:S02]  /*1810*/  IMAD.WIDE.U32 R16, R17, 0x4, R12 ;  /* 0x0000000411107825 */ /* 0x000fc400078e000c */
[----:B------:R4:W5:Y:S01]  /*1820*/  LDG.E R27, desc[UR6][R20.64] ;  /* 0x00000006141b7981 */ /* 0x000962000c1e1900 */
[C---:B------:R-:W-:Y:S01]  /*1830*/  IADD3 R23, PT, PT, R2.reuse, 0xc00, RZ ;  /* 0x00000c0002177810 */ /* 0x040fe20007ffe0ff */
[--C-:B------:R-:W-:Y:S02]  /*1840*/  IMAD.WIDE.U32 R28, R29, 0x4, R12.reuse ;  /* 0x000000041d1c7825 */ /* 0x100fe400078e000c */
[----:B------:R-:W5:Y:S01]  /*1850*/  LDG.E R26, desc[UR6][R16.64] ;  /* 0x00000006101a7981 */ /* 0x000f62000c1e1900 */
[C---:B------:R-:W-:Y:S01]  /*1860*/  IADD3 R22, PT, PT, R2.reuse, 0xe00, RZ ;  /* 0x00000e0002167810 */ /* 0x040fe20007ffe0ff */
[--C-:B0-----:R-:W-:Y:S02]  /*1870*/  IMAD.WIDE.U32 R14, R23, 0x4, R12.reuse ;  /* 0x00000004170e7825 */ /* 0x101fe400078e000c */
[----:B------:R0:W5:Y:S01]  /*1880*/  LDG.E R25, desc[UR6][R28.64] ;  /* 0x000000061c197981 */ /* 0x000162000c1e1900 */
[----:B------:R-:W-:Y:S01]  /*1890*/  IADD3 R23, PT, PT, R2, 0x1000, RZ ;  /* 0x0000100002177810 */ /* 0x000fe20007ffe0ff */
[----:B-1----:R-:W-:-:S02]  /*18a0*/  IMAD.WIDE.U32 R18, R22, 0x4, R12 ;  /* 0x0000000416127825 */ /* 0x002fc400078e000c */
[----:B------:R1:W5:Y:S01]  /*18b0*/  LDG.E R24, desc[UR6][R14.64] ;  /* 0x000000060e187981 */ /* 0x000362000c1e1900 */
[C---:B----4-:R-:W-:Y:S01]  /*18c0*/  IADD3 R11, PT, PT, R2.reuse, 0x1200, RZ ;  /* 0x00001200020b7810 */ /* 0x050fe20007ffe0ff */
[--C-:B------:R-:W-:Y:S02]  /*18d0*/  IMAD.WIDE.U32 R20, R23, 0x4, R12.reuse ;  /* 0x0000000417147825 */ /* 0x100fe400078e000c */
[----:B------:R4:W5:Y:S01]  /*18e0*/  LDG.E R23, desc[UR6][R18.64] ;  /* 0x0000000612177981 */ /* 0x000962000c1e1900 */
[C---:B0-----:R-:W-:Y:S01]  /*18f0*/  IADD3 R29, PT, PT, R2.reuse, 0x1400, RZ ;  /* 0x00001400021d7810 */ /* 0x041fe20007ffe0ff */
[--C-:B------:R-:W-:Y:S02]  /*1900*/  IMAD.WIDE.U32 R16, R11, 0x4, R12.reuse ;  /* 0x000000040b107825 */ /* 0x100fe400078e000c */
[----:B------:R-:W5:Y:S01]  /*1910*/  LDG.E R22, desc[UR6][R20.64] ;  /* 0x0000000614167981 */ /* 0x000f62000c1e1900 */
[----:B-1----:R-:W-:Y:S01]  /*1920*/  IADD3 R15, PT, PT, R2, 0x1600, RZ ;  /* 0x00001600020f7810 */ /* 0x002fe20007ffe0ff */
[----:B------:R-:W-:-:S02]  /*1930*/  IMAD.WIDE.U32 R28, R29, 0x4, R12 ;  /* 0x000000041d1c7825 */ /* 0x000fc400078e000c */
[----:B------:R0:W5:Y:S01]  /*1940*/  LDG.E R11, desc[UR6][R16.64] ;  /* 0x00000006100b7981 */ /* 0x000162000c1e1900 */
[C---:B----4-:R-:W-:Y:S01]  /*1950*/  IADD3 R19, PT, PT, R2.reuse, 0x1800, RZ ;  /* 0x0000180002137810 */ /* 0x050fe20007ffe0ff */
[--C-:B------:R-:W-:Y:S02]  /*1960*/  IMAD.WIDE.U32 R14, R15, 0x4, R12.reuse ;  /* 0x000000040f0e7825 */ /* 0x100fe400078e000c */
[----:B------:R-:W4:Y:S02]  /*1970*/  LDG.E R28, desc[UR6][R28.64] ;  /* 0x000000061c1c7981 */ /* 0x000f24000c1e1900 */
[----:B------:R-:W-:Y:S01]  /*1980*/  IMAD.WIDE.U32 R18, R19, 0x4, R12 ;  /* 0x0000000413127825 */ /* 0x000fe200078e000c */
[C---:B0-----:R-:W-:Y:S02]  /*1990*/  IADD3 R17, PT, PT, R2.reuse, 0x1a00, RZ ;  /* 0x00001a0002117810 */ /* 0x041fe40007ffe0ff */
[----:B------:R-:W-:-:S03]  /*19a0*/  IADD3 R21, PT, PT, R2, 0x1c00, RZ ;  /* 0x00001c0002157810 */ /* 0x000fc60007ffe0ff */
[----:B------:R-:W4:Y:S04]  /*19b0*/  LDG.E R18, desc[UR6][R18.64] ;  /* 0x0000000612127981 */ /* 0x000f28000c1e1900 */
[----:B------:R0:W4:Y:S01]  /*19c0*/  LDG.E R29, desc[UR6][R14.64] ;  /* 0x000000060e1d7981 */ /* 0x000122000c1e1900 */
[----:B------:R-:W-:Y:S01]  /*19d0*/  IADD3 R20, PT, PT, R2, 0x1e00, RZ ;  /* 0x00001e0002147810 */ /* 0x000fe20007ffe0ff */
[----:B0-----:R-:W-:-:S04]  /*19e0*/  IMAD.WIDE.U32 R14, R17, 0x4, R12 ;  /* 0x00000004110e7825 */ /* 0x001fc800078e000c */
[--C-:B------:R-:W-:Y:S02]  /*19f0*/  IMAD.WIDE.U32 R16, R21, 0x4, R12.reuse ;  /* 0x0000000415107825 */ /* 0x100fe400078e000c */
[----:B------:R-:W4:Y:S02]  /*1a00*/  LDG.E R14, desc[UR6][R14.64] ;  /* 0x000000060e0e7981 */ /* 0x000f24000c1e1900 */
[----:B------:R-:W-:Y:S02]  /*1a10*/  IMAD.WIDE.U32 R20, R20, 0x4, R12 ;  /* 0x0000000414147825 */ /* 0x000fe400078e000c */
[----:B------:R-:W4:Y:S04]  /*1a20*/  LDG.E R16, desc[UR6][R16.64] ;  /* 0x0000000610107981 */ /* 0x000f28000c1e1900 */
[----:B------:R-:W4:Y:S01]  /*1a30*/  LDG.E R20, desc[UR6][R20.64] ;  /* 0x0000000614147981 */ /* 0x000f22000c1e1900 */
[----:B------:R-:W-:-:S04]  /*1a40*/  IADD3 R7, PT, PT, R7, 0x10, RZ ;  /* 0x0000001007077810 */ /* 0x000fc80007ffe0ff */
[----:B------:R-:W-:Y:S02]  /*1a50*/  ISETP.NE.AND P0, PT, R7, RZ, PT ;  /* 0x000000ff0700720c */ /* 0x000fe40003f05270 */
[----:B------:R-:W-:Y:S02]  /*1a60*/  IADD3 R6, PT, PT, R6, 0x2000, RZ ;  /* 0x0000200006067810 */ /* 0x000fe40007ffe0ff */
[----:B------:R-:W-:Y:S01]  /*1a70*/  IADD3 R2, PT, PT, R2, 0x2000, RZ ;  /* 0x0000200002027810 */ /* 0x000fe20007ffe0ff */
[----:B--2---:R-:W-:-:S04]  /*1a80*/  FADD R8, R8, R5 ;  /* 0x0000000508087221 */ /* 0x004fc80000000000 */
[----:B---3--:R-:W-:-:S04]  /*1a90*/  FADD R9, R8, R9 ;  /* 0x0000000908097221 */ /* 0x008fc80000000000 */
        /* <DEDUP_REMOVED lines=8> */
[----:B----4-:R-:W-:-:S04]  /*1b20*/  FADD R28, R11, R28 ;  /* 0x0000001c0b1c7221 */ /* 0x010fc80000000000 */
[----:B------:R-:W-:-:S04]  /*1b30*/  FADD R29, R28, R29 ;  /* 0x0000001d1c1d7221 */ /* 0x000fc80000000000 */
[----:B------:R-:W-:-:S04]  /*1b40*/  FADD R29, R29, R18 ;  /* 0x000000121d1d7221 */ /* 0x000fc80000000000 */
[----:B------:R-:W-:-:S04]  /*1b50*/  FADD R29, R29, R14 ;  /* 0x0000000e1d1d7221 */ /* 0x000fc80000000000 */
[----:B------:R-:W-:-:S04]  /*1b60*/  FADD R29, R29, R16 ;  /* 0x000000101d1d7221 */ /* 0x000fc80000000000 */
[----:B------:R-:W-:Y:S01]  /*1b70*/  FADD R5, R29, R20 ;  /* 0x000000141d057221 */ /* 0x000fe20000000000 */
[----:B------:R-:W-:Y:S06]  /*1b80*/  @P0 BRA `(.L_x_228) ;  /* 0xfffffff800f00947 */ /* 0x000fec000383ffff */
[----:B------:R-:W-:Y:S05]  /*1b90*/  BSYNC.RECONVERGENT B3 ;  /* 0x0000000000037941 */ /* 0x000fea0003800200 */
.L_x_227:
[----:B------:R-:W-:-:S07]  /*1ba0*/  IADD3 R6, PT, PT, R6, -0x1000, RZ ;  /* 0xfffff00006067810 */ /* 0x000fce0007ffe0ff */
.L_x_226:
[----:B------:R-:W-:Y:S05]  /*1bb0*/  BSYNC.RECONVERGENT B2 ;  /* 0x0000000000027941 */ /* 0x000fea0003800200 */
.L_x_225:
[----:B------:R-:W-:-:S13]  /*1bc0*/  ISETP.NE.AND P0, PT, R4, RZ, PT ;  /* 0x000000ff0400720c */ /* 0x000fda0003f05270 */
[----:B------:R-:W-:Y:S05]  /*1bd0*/  @!P0 BRA `(.L_x_224) ;  /* 0x0000000400248947 */ /* 0x000fea0003800000 */
[----:B------:R-:W-:Y:S01]  /*1be0*/  ISETP.GE.U32.AND P0, PT, R4, 0x8, PT ;  /* 0x000000080400780c */ /* 0x000fe20003f06070 */
[----:B------:R-:W-:Y:S01]  /*1bf0*/  BSSY.RECONVERGENT B2, `(.L_x_229) ;  /* 0x0000025000027945 */ /* 0x000fe20003800200 */
[----:B------:R-:W-:-:S04]  /*1c00*/  LOP3.LUT R22, R3, 0x7, RZ, 0xc0, !PT ;  /* 0x0000000703167812 */ /* 0x000fc800078ec0ff */
[----:B------:R-:W-:-:S07]  /*1c10*/  ISETP.NE.AND P1, PT, R22, RZ, PT ;  /* 0x000000ff1600720c */ /* 0x000fce0003f25270 */
[----:B------:R-:W-:Y:S06]  /*1c20*/  @!P0 BRA `(.L_x_230) ;  /* 0x0000000000848947 */ /* 0x000fec0003800000 */
[----:B------:R-:W-:-:S04]  /*1c30*/  IADD3 R7, PT, PT, R6, UR4, RZ ;  /* 0x0000000406077c10 */ /* 0x000fc8000fffe0ff */
        /* <DEDUP_REMOVED lines=32> */
.L_x_230:
[----:B------:R-:W-:Y:S05]  /*1e40*/  BSYNC.RECONVERGENT B2 ;  /* 0x0000000000027941 */ /* 0x000fea0003800200 */
.L_x_229:
        /* <DEDUP_REMOVED lines=23> */
.L_x_232:
[----:B------:R-:W-:Y:S05]  /*1fc0*/  BSYNC.RECONVERGENT B2 ;  /* 0x0000000000027941 */ /* 0x000fea0003800200 */
.L_x_231:
[----:B------:R-:W-:Y:S05]  /*1fd0*/  @!P1 BRA `(.L_x_224) ;  /* 0x0000000000249947 */ /* 0x000fea0003800000 */
[----:B------:R-:W-:Y:S02]  /*1fe0*/  IADD3 R7, PT, PT, R6, UR4, RZ ;  /* 0x0000000406077c10 */ /* 0x000fe4000fffe0ff */
[----:B------:R-:W-:-:S07]  /*1ff0*/  IADD3 R4, PT, PT, -R4, RZ, RZ ;  /* 0x000000ff04047210 */ /* 0x000fce0007ffe1ff */
.L_x_233:
[----:B------:R-:W-:-:S06]  /*2000*/  IMAD.WIDE.U32 R2, R7, 0x4, R12 ;  /* 0x0000000407027825 */ /* 0x000fcc00078e000c */
[----:B------:R-:W2:Y:S01]  /*2010*/  LDG.E R2, desc[UR6][R2.64] ;  /* 0x0000000602027981 */ /* 0x000ea2000c1e1900 */
[----:B------:R-:W-:Y:S02]  /*2020*/  IADD3 R4, PT, PT, R4, 0x1, RZ ;  /* 0x0000000104047810 */ /* 0x000fe40007ffe0ff */
[----:B------:R-:W-:Y:S02]  /*2030*/  IADD3 R7, PT, PT, R7, 0x200, RZ ;  /* 0x0000020007077810 */ /* 0x000fe40007ffe0ff */
[----:B------:R-:W-:Y:S01]  /*2040*/  ISETP.NE.AND P0, PT, R4, RZ, PT ;  /* 0x000000ff0400720c */ /* 0x000fe20003f05270 */
[----:B--2---:R-:W-:-:S12]  /*2050*/  FADD R5, R2, R5 ;  /* 0x0000000502057221 */ /* 0x004fd80000000000 */
[----:B------:R-:W-:Y:S05]  /*2060*/  @P0 BRA `(.L_x_233) ;  /* 0xfffffffc00e40947 */ /* 0x000fea000383ffff */
.L_x_224:
[----:B------:R-:W-:Y:S05]  /*2070*/  BSYNC.RECONVERGENT B1 ;  /* 0x0000000000017941 */ /* 0x000fea0003800200 */
.L_x_222:
        /* <DEDUP_REMOVED lines=33> */
[----:B------:R-:W3:Y:S04]  /*2290*/  LDS.128 R8, [UR4+0x30] ;  /* 0x00003004ff087984 */ /* 0x000ee80008000c00 */
[----:B------:R-:W4:Y:S01]  /*22a0*/  LDS.128 R16, [UR4+0x40] ;  /* 0x00004004ff107984 */ /* 0x000f220008000c00 */
[----:B0-----:R-:W-:-:S04]  /*22b0*/  FADD R5, R0, R5 ;  /* 0x0000000500057221 */ /* 0x001fc80000000000 */
        /* <DEDUP_REMOVED lines=13> */
[----:B------:R-:W-:-:S07]  /*2390*/  FADD R0, R18, R19 ;  /* 0x0000001312007221 */ /* 0x000fce0000000000 */
.L_x_220:
[----:B------:R-:W-:Y:S05]  /*23a0*/  BSYNC.RECONVERGENT B0 ;  /* 0x0000000000007941 */ /* 0x000fea0003800200 */
.L_x_205:
[----:B------:R-:W-:Y:S05]  /*23b0*/  @P0 EXIT ;  /* 0x000000000000094d */ /* 0x000fea0003800000 */
[----:B------:R-:W3:Y:S01]  /*23c0*/  LDCU UR4, c[0x0][0x398] ;  /* 0x00007300ff0477ac */ /* 0x000ee20008000800 */
[----:B012---:R-:W0:Y:S01]  /*23d0*/  LDC.64 R2, c[0x0][0x388] ;  /* 0x0000e200ff027b82 */ /* 0x007e220000000a00 */
[----:B---3--:R-:W-:-:S05]  /*23e0*/  I2FP.F32.S32 R5, UR4 ;  /* 0x0000000400057c45 */ /* 0x008fca0008201400 */
[----:B------:R-:W-:-:S06]  /*23f0*/  FADD R5, R5, R0 ;  /* 0x0000000005057221 */ /* 0x000fcc0000000000 */
[----:B------:R-:W0:Y:S02]  /*2400*/  F2I.TRUNC.NTZ R5, R5 ;  /* 0x0000000500057305 */ /* 0x000e24000020f100 */
[----:B0-----:R-:W-:Y:S01]  /*2410*/  STG.E desc[UR6][R2.64], R5 ;  /* 0x0000000502007986 */ /* 0x001fe2000c101906 */
[----:B------:R-:W-:Y:S05]  /*2420*/  EXIT ;  /* 0x000000000000794d */ /* 0x000fea0003800000 */
.L_x_234:
        /* <DEDUP_REMOVED lines=13> */
.L_x_287:


//--------------------- .text._ZN3cub18CUB_300001_SM_10006detail9transform16transform_kernelINS2_10policy_hubILb1EN4cuda3std3__45tupleIJN6thrust24THRUST_300001_SM_1000_NS6detail15normal_iteratorINSA_10device_ptrIfEEEEEEEE10policy1000El6squareSF_JPfEEEvT0_iT1_T2_DpNS2_10kernel_argIT3_EE --------------------------
	.section	.text._ZN3cub18CUB_300001_SM_10006detail9transform16transform_kernelINS2_10policy_hubILb1EN4cuda3std3__45tupleIJN6thrust24THRUST_300001_SM_1000_NS6detail15normal_iteratorINSA_10device_ptrIfEEEEEEEE10policy1000El6squareSF_JPfEEEvT0_iT1_T2_DpNS2_10kernel_argIT3_EE,"ax",@progbits
	.align	128
        .global         _ZN3cub18CUB_300001_SM_10006detail9transform16transform_kernelINS2_10policy_hubILb1EN4cuda3std3__45tupleIJN6thrust24THRUST_300001_SM_1000_NS6detail15normal_iteratorINSA_10device_ptrIfEEEEEEEE10policy1000El6squareSF_JPfEEEvT0_iT1_T2_DpNS2_10kernel_argIT3_EE
        .type           _ZN3cub18CUB_300001_SM_10006detail9transform16transform_kernelINS2_10policy_hubILb1EN4cuda3std3__45tupleIJN6thrust24THRUST_300001_SM_1000_NS6detail15normal_iteratorINSA_10device_ptrIfEEEEEEEE10policy1000El6squareSF_JPfEEEvT0_iT1_T2_DpNS2_10kernel_argIT3_EE,@function
        .size           _ZN3cub18CUB_300001_SM_10006detail9transform16transform_kernelINS2_10policy_hubILb1EN4cuda3std3__45tupleIJN6thrust24THRUST_300001_SM_1000_NS6detail15normal_iteratorINSA_10device_ptrIfEEEEEEEE10policy1000El6squareSF_JPfEEEvT0_iT1_T2_DpNS2_10kernel_argIT3_EE,(.L_x_288 - _ZN3cub18CUB_300001_SM_10006detail9transform16transform_kernelINS2_10policy_hubILb1EN4cuda3std3__45tupleIJN6thrust24THRUST_300001_SM_1000_NS6detail15normal_iteratorINSA_10device_ptrIfEEEEEEEE10policy1000El6squareSF_JPfEEEvT0_iT1_T2_DpNS2_10kernel_argIT3_EE)
        .other          _ZN3cub18CUB_300001_SM_10006detail9transform16transform_kernelINS2_10policy_hubILb1EN4cuda3std3__45tupleIJN6thrust24THRUST_300001_SM_1000_NS6detail15normal_iteratorINSA_10device_ptrIfEEEEEEEE10policy1000El6squareSF_JPfEEEvT0_iT1_T2_DpNS2_10kernel_argIT3_EE,@"STO_CUDA_ENTRY STV_DEFAULT"
_ZN3cub18CUB_300001_SM_10006detail9transform16transform_kernelINS2_10policy_hubILb1EN4cuda3std3__45tupleIJN6thrust24THRUST_300001_SM_1000_NS6detail15normal_iteratorINSA_10device_ptrIfEEEEEEEE10policy1000El6squareSF_JPfEEEvT0_iT1_T2_DpNS2_10kernel_argIT3_EE:
.text._ZN3cub18CUB_300001_SM_10006detail9transform16transform_kernelINS2_10policy_hubILb1EN4cuda3std3__45tupleIJN6thrust24THRUST_300001_SM_1000_NS6detail15normal_iteratorINSA_10device_ptrIfEEEEEEEE10policy1000El6squareSF_JPfEEEvT0_iT1_T2_DpNS2_10kernel_argIT3_EE:
[----:B------:R-:W-:Y:S08]  /*0000*/  LDC R1, c[0x0][0x37c] ;  /* 0x0000df00ff017b82 */ /* 0x000ff00000000800 */
[----:B------:R-:W0:Y:S01]  /*0010*/  LDC R0, c[0x0][0x388] ;  /* 0x0000e200ff007b82 */ /* 0x000e220000000800 */
[----:B------:R-:W1:Y:S01]  /*0020*/  LDCU.64 UR6, c[0x0][0x380] ;  /* 0x00007000ff0677ac */ /* 0x000e620008000a00 */
[----:B------:R-:W2:Y:S01]  /*0030*/  S2R R7, SR_TID.X ;  /* 0x0000000000077919 */ /* 0x000ea20000002100 */
[----:B------:R-:W-:Y:S05]  /*0040*/  BSSY.RECONVERGENT B0, `(.L_x_235) ;  /* 0x000001a000007945 */ /* 0x000fea0003800200 */
[----:B------:R-:W3:Y:S01]  /*0050*/  S2UR UR4, SR_CTAID.X ;  /* 0x00000000000479c3 */ /* 0x000ee20000002500 */
[----:B0-----:R-:W-:-:S04]  /*0060*/  SHF.L.U32 R5, R0, 0x7, RZ ;  /* 0x0000000700057819 */ /* 0x001fc800000006ff */
[----:B------:R-:W-:Y:S01]  /*0070*/  SHF.R.S32.HI R4, RZ, 0x1f, R5 ;  /* 0x0000001fff047819 */ /* 0x000fe20000011405 */
[----:B---3--:R-:W-:Y:S01]  /*0080*/  IMAD.WIDE.U32 R2, R5, UR4, RZ ;  /* 0x0000000405027c25 */ /* 0x008fe2000f8e00ff */
[----:B--2---:R-:W-:-:S03]  /*0090*/  SHF.L.U32 R11, R7, 0x7, RZ ;  /* 0x00000007070b7819 */ /* 0x004fc600000006ff */
[----:B------:R-:W-:Y:S01]  /*00a0*/  IMAD R13, R4, UR4, RZ ;  /* 0x00000004040d7c24 */ /* 0x000fe2000f8e02ff */
[----:B-1----:R-:W-:-:S03]  /*00b0*/  IADD3 R6, P1, PT, -R2, UR6, RZ ;  /* 0x0000000602067c10 */ /* 0x002fc6000ff3e1ff */
[----:B------:R-:W-:Y:S01]  /*00c0*/  IMAD.IADD R13, R3, 0x1, R13 ;  /* 0x00000001030d7824 */ /* 0x000fe200078e020d */
[----:B------:R-:W-:-:S04]  /*00d0*/  ISETP.LT.U32.AND P0, PT, R6, R5, PT ;  /* 0x000000050600720c */ /* 0x000fc80003f01070 */
[----:B------:R-:W-:-:S04]  /*00e0*/  IADD3.X R9, PT, PT, ~R13, UR7, RZ, P1, !PT ;  /* 0x000000070d097c10 */ /* 0x000fc80008ffe5ff */
[----:B------:R-:W-:-:S04]  /*00f0*/  ISETP.LT.AND.EX P0, PT, R9, R4, PT, P0 ;  /* 0x000000040900720c */ /* 0x000fc80003f01300 */
[----:B------:R-:W-:-:S05]  /*0100*/  SEL R6, R6, R5, P0 ;  /* 0x0000000506067207 */ /* 0x000fca0000000000 */
[----:B------:R-:W-:-:S05]  /*0110*/  IMAD.SHL.U32 R4, R6, 0x4, RZ ;  /* 0x0000000406047824 */ /* 0x000fca00078e00ff */
[----:B------:R-:W-:-:S13]  /*0120*/  ISETP.GE.AND P0, PT, R11, R4, PT ;  /* 0x000000040b00720c */ /* 0x000fda0003f06270 */
[----:B------:R-:W-:Y:S05]  /*0130*/  @P0 BRA `(.L_x_236) ;  /* 0x0000000000280947 */ /* 0x000fea0003800000 */
[----:B------:R-:W0:Y:S02]  /*0140*/  LDC.64 R8, c[0x0][0x398] ;  /* 0x0000e600ff087b82 */ /* 0x000e240000000a00 */
[----:B0-----:R-:W-:-:S04]  /*0150*/  LEA R8, P0, R2, R8, 0x2 ;  /* 0x0000000802087211 */ /* 0x001fc800078010ff */
[----:B------:R-:W-:-:S03]  /*0160*/  LEA.HI.X R9, R2, R9, R13, 0x2, P0 ;  /* 0x0000000902097211 */ /* 0x000fc600000f140d */
[----:B------:R-:W-:-:S07]  /*0170*/  IMAD.WIDE.U32 R8, R7, 0x80, R8 ;  /* 0x0000008007087825 */ /* 0x000fce00078e0008 */
.L_x_237:
[----:B------:R-:W-:Y:S01]  /*0180*/  IADD3 R11, PT, PT, R11, 0x4000, RZ ;  /* 0x000040000b0b7810 */ /* 0x000fe20007ffe0ff */
[----:B------:R0:W-:Y:S03]  /*0190*/  CCTL.E.PF2 [R8] ;  /* 0x000000000800798f */ /* 0x0001e60000800100 */
[----:B------:R-:W-:Y:S02]  /*01a0*/  ISETP.GE.AND P0, PT, R11, R4, PT ;  /* 0x000000040b00720c */ /* 0x000fe40003f06270 */
[----:B0-----:R-:W-:-:S05]  /*01b0*/  IADD3 R8, P1, PT, R8, 0x4000, RZ ;  /* 0x0000400008087810 */ /* 0x001fca0007f3e0ff */
[----:B------:R-:W-:-:S06]  /*01c0*/  IMAD.X R9, RZ, RZ, R9, P1 ;  /* 0x000000ffff097224 */ /* 0x000fcc00008e0609 */
[----:B------:R-:W-:Y:S05]  /*01d0*/  @!P0 BRA `(.L_x_237) ;  /* 0xfffffffc00e88947 */ /* 0x000fea000383ffff */
.L_x_236:
[----:B------:R-:W-:Y:S05]  /*01e0*/  BSYNC.RECONVERGENT B0 ;  /* 0x0000000000007941 */ /* 0x000fea0003800200 */
.L_x_235:
[----:B------:R-:W0:Y:S01]  /*01f0*/  LDCU.128 UR8, c[0x0][0x390] ;  /* 0x00007200ff0877ac */ /* 0x000e220008000c00 */
[----:B------:R-:W-:Y:S02]  /*0200*/  ISETP.NE.AND P0, PT, R5, R6, PT ;  /* 0x000000060500720c */ /* 0x000fe40003f05270 */
[C---:B------:R-:W-:Y:S01]  /*0210*/  SHF.L.U32 R3, R2.reuse, 0x2, RZ ;  /* 0x0000000202037819 */ /* 0x040fe200000006ff */
[----:B------:R-:W1:Y:S01]  /*0220*/  LDCU.64 UR4, c[0x0][0x358] ;  /* 0x00006b00ff0477ac */ /* 0x000e620008000a00 */
[----:B------:R-:W-:Y:S02]  /*0230*/  SHF.L.U64.HI R8, R2, 0x2, R13 ;  /* 0x0000000202087819 */ /* 0x000fe4000001020d */
[C---:B0-----:R-:W-:Y:S02]  /*0240*/  IADD3 R4, P1, PT, R3.reuse, UR10, RZ ;  /* 0x0000000a03047c10 */ /* 0x041fe4000ff3e0ff */
[----:B------:R-:W-:Y:S02]  /*0250*/  IADD3 R2, P2, PT, R3, UR8, RZ ;  /* 0x0000000803027c10 */ /* 0x000fe4000ff5e0ff */
[----:B------:R-:W-:-:S02]  /*0260*/  IADD3.X R5, PT, PT, R8, UR11, RZ, P1, !PT ;  /* 0x0000000b08057c10 */ /* 0x000fc40008ffe4ff */
[----:B------:R-:W-:Y:S01]  /*0270*/  IADD3.X R3, PT, PT, R8, UR9, RZ, P2, !PT ;  /* 0x0000000908037c10 */ /* 0x000fe200097fe4ff */
[----:B-1----:R-:W-:Y:S08]  /*0280*/  @!P0 BRA `(.L_x_238) ;  /* 0x0000000800ec8947 */ /* 0x002ff00003800000 */
[----:B------:R-:W-:-:S13]  /*0290*/  ISETP.GE.AND P0, PT, R0, 0x1, PT ;  /* 0x000000010000780c */ /* 0x000fda0003f06270 */
[----:B------:R-:W-:Y:S05]  /*02a0*/  @!P0 EXIT ;  /* 0x000000000000894d */ /* 0x000fea0003800000 */
[C---:B------:R-:W-:Y:S01]  /*02b0*/  ISETP.GE.U32.AND P0, PT, R0.reuse, 0x8, PT ;  /* 0x000000080000780c */ /* 0x040fe20003f06070 */
[----:B------:R-:W-:Y:S01]  /*02c0*/  IMAD.MOV.U32 R8, RZ, RZ, RZ ;  /* 0x000000ffff087224 */ /* 0x000fe200078e00ff */
[----:B------:R-:W-:-:S11]  /*02d0*/  LOP3.LUT R18, R0, 0x7, RZ, 0xc0, !PT ;  /* 0x0000000700127812 */ /* 0x000fd600078ec0ff */
[----:B------:R-:W-:Y:S05]  /*02e0*/  @!P0 BRA `(.L_x_239) ;  /* 0x0000000400cc8947 */ /* 0x000fea0003800000 */
[----:B------:R-:W-:-:S13]  /*02f0*/  ISETP.GE.AND P1, PT, R7, R6, PT ;  /* 0x000000060700720c */ /* 0x000fda0003f26270 */
[----:B------:R-:W-:-:S06]  /*0300*/  @!P1 IMAD.WIDE.U32 R8, R7, 0x4, R4 ;  /* 0x0000000407089825 */ /* 0x000fcc00078e0004 */
[----:B------:R-:W2:Y:S01]  /*0310*/  @!P1 LDG.E R8, desc[UR4][R8.64] ;  /* 0x0000000408089981 */ /* 0x000ea2000c1e1900 */
[C---:B------:R-:W-:Y:S01]  /*0320*/  IADD3 R17, PT, PT, R7.reuse, 0x80, RZ ;  /* 0x0000008007117810 */ /* 0x040fe20007ffe0ff */
[----:B------:R-:W-:-:S03]  /*0330*/  @!P1 IMAD.WIDE.U32 R12, R7, 0x4, R2 ;  /* 0x00000004070c9825 */ /* 0x000fc600078e0002 */
[C---:B------:R-:W-:Y:S01]  /*0340*/  ISETP.GE.AND P0, PT, R17.reuse, R6, PT ;  /* 0x000000061100720c */ /* 0x040fe20003f06270 */
[----:B------:R-:W-:-:S04]  /*0350*/  IMAD.WIDE R10, R17, 0x4, R4 ;  /* 0x00000004110a7825 */ /* 0x000fc800078e0204 */
[----:B--2---:R-:W-:-:S05]  /*0360*/  @!P1 FMUL R15, R8, R8 ;  /* 0x00000008080f9220 */ /* 0x004fca0000400000 */
[----:B------:R0:W-:Y:S04]  /*0370*/  @!P1 STG.E desc[UR4][R12.64], R15 ;  /* 0x0000000f0c009986 */ /* 0x0001e8000c101904 */
[----:B------:R-:W2:Y:S01]  /*0380*/  @!P0 LDG.E R14, desc[UR4][R10.64] ;  /* 0x000000040a0e8981 */ /* 0x000ea2000c1e1900 */
[C---:B------:R-:W-:Y:S01]  /*0390*/  VIADD R19, R7.reuse, 0x100 ;  /* 0x0000010007137836 */ /* 0x040fe20000000000 */
[C---:B------:R-:W-:Y:S01]  /*03a0*/  IADD3 R21, PT, PT, R7.reuse, 0x180, RZ ;  /* 0x0000018007157810 */ /* 0x040fe20007ffe0ff */
[----:B------:R-:W-:Y:S01]  /*03b0*/  VIADD R23, R7, 0x200 ;  /* 0x0000020007177836 */ /* 0x000fe20000000000 */
[----:B------:R-:W-:Y:S01]  /*03c0*/  LOP3.LUT R8, R0, 0x7ffffff8, RZ, 0xc0, !PT ;  /* 0x7ffffff800087812 */ /* 0x000fe200078ec0ff */
[----:B------:R-:W-:Y:S01]  /*03d0*/  BSSY.RECONVERGENT B0, `(.L_x_240) ;  /* 0x0000012000007945 */ /* 0x000fe20003800200 */
[----:B------:R-:W-:-:S02]  /*03e0*/  ISETP.GE.AND P6, PT, R19, R6, PT ;  /* 0x000000061300720c */ /* 0x000fc40003fc6270 */
[-C--:B------:R-:W-:Y:S01]  /*03f0*/  ISETP.GE.AND P5, PT, R21, R6.reuse, PT ;  /* 0x000000061500720c */ /* 0x080fe20003fa6270 */
[----:B0-----:R-:W-:Y:S01]  /*0400*/  IMAD.WIDE R12, R17, 0x4, R2 ;  /* 0x00000004110c7825 */ /* 0x001fe200078e0202 */
[-C--:B------:R-:W-:Y:S02]  /*0410*/  ISETP.GE.AND P4, PT, R23, R6.reuse, PT ;  /* 0x000000061700720c */ /* 0x080fe40003f86270 */
[C---:B------:R-:W-:Y:S01]  /*0420*/  IADD3 R19, PT, PT, R7.reuse, 0x280, RZ ;  /* 0x0000028007137810 */ /* 0x040fe20007ffe0ff */
[C---:B------:R-:W-:Y:S01]  /*0430*/  VIADD R21, R7.reuse, 0x300 ;  /* 0x0000030007157836 */ /* 0x040fe20000000000 */
[----:B------:R-:W-:Y:S02]  /*0440*/  IADD3 R23, PT, PT, R7, 0x380, RZ ;  /* 0x0000038007177810 */ /* 0x000fe40007ffe0ff */
[-C--:B------:R-:W-:Y:S02]  /*0450*/  ISETP.GE.AND P3, PT, R19, R6.reuse, PT ;  /* 0x000000061300720c */ /* 0x080fe40003f66270 */
[----:B------:R-:W-:-:S02]  /*0460*/  ISETP.GE.AND P2, PT, R21, R6, PT ;  /* 0x000000061500720c */ /* 0x000fc40003f46270 */
[----:B------:R-:W-:Y:S01]  /*0470*/  ISETP.GE.AND P1, PT, R23, R6, PT ;  /* 0x000000061700720c */ /* 0x000fe20003f26270 */
[----:B--2---:R-:W-:-:S05]  /*0480*/  @!P0 FMUL R9, R14, R14 ;  /* 0x0000000e0e098220 */ /* 0x004fca0000400000 */
[----:B------:R0:W-:Y:S01]  /*0490*/  @!P0 STG.E desc[UR4][R12.64], R9 ;  /* 0x000000090c008986 */ /* 0x0001e2000c101904 */
[----:B------:R-:W-:Y:S01]  /*04a0*/  ISETP.NE.AND P0, PT, R8, 0x8, PT ;  /* 0x000000080800780c */ /* 0x000fe20003f05270 */
[----:B------:R-:W-:-:S12]  /*04b0*/  @P6 BRA `(.L_x_241) ;  /* 0x00000000000c6947 */ /* 0x000fd80003800000 */
[----:B------:R-:W0:Y:S02]  /*04c0*/  LDG.E R0, desc[UR4][R10.64+0x200] ;  /* 0x000200040a007981 */ /* 0x000e24000c1e1900 */
[----:B0-----:R-:W-:-:S05]  /*04d0*/  FMUL R9, R0, R0 ;  /* 0x0000000000097220 */ /* 0x001fca0000400000 */
[----:B------:R1:W-:Y:S02]  /*04e0*/  STG.E desc[UR4][R12.64+0x200], R9 ;  /* 0x000200090c007986 */ /* 0x0003e4000c101904 */
.L_x_241:
[----:B------:R-:W-:Y:S05]  /*04f0*/  BSYNC.RECONVERGENT B0 ;  /* 0x0000000000007941 */ /* 0x000fea0003800200 */
.L_x_240:
[----:B------:R-:W-:Y:S04]  /*0500*/  BSSY.RECONVERGENT B0, `(.L_x_242) ;  /* 0x0000005000007945 */ /* 0x000fe80003800200 */
[----:B------:R-:W-:Y:S05]  /*0510*/  @P5 BRA `(.L_x_243) ;  /* 0x00000000000c5947 */ /* 0x000fea0003800000 */
[----:B------:R-:W0:Y:S02]  /*0520*/  LDG.E R0, desc[UR4][R10.64+0x400] ;  /* 0x000400040a007981 */ /* 0x000e24000c1e1900 */
[----:B01----:R-:W-:-:S05]  /*0530*/  FMUL R9, R0, R0 ;  /* 0x0000000000097220 */ /* 0x003fca0000400000 */
[----:B------:R2:W-:Y:S02]  /*0540*/  STG.E desc[UR4][R12.64+0x400], R9 ;  /* 0x000400090c007986 */ /* 0x0005e4000c101904 */
.L_x_243:
[----:B------:R-:W-:Y:S05]  /*0550*/  BSYNC.RECONVERGENT B0 ;  /* 0x0000000000007941 */ /* 0x000fea0003800200 */
.L_x_242:
[----:B------:R-:W-:Y:S04]  /*0560*/  BSSY.RECONVERGENT B0, `(.L_x_244) ;  /* 0x0000005000007945 */ /* 0x000fe80003800200 */
[----:B------:R-:W-:Y:S05]  /*0570*/  @P4 BRA `(.L_x_245) ;  /* 0x00000000000c4947 */ /* 0x000fea0003800000 */
[----:B------:R-:W0:Y:S02]  /*0580*/  LDG.E R0, desc[UR4][R10.64+0x600] ;  /* 0x000600040a007981 */ /* 0x000e24000c1e1900 */
[----:B012---:R-:W-:-:S05]  /*0590*/  FMUL R9, R0, R0 ;  /* 0x0000000000097220 */ /* 0x007fca0000400000 */
[----:B------:R3:W-:Y:S02]  /*05a0*/  STG.E desc[UR4][R12.64+0x600], R9 ;  /* 0x000600090c007986 */ /* 0x0007e4000c101904 */
.L_x_245:
[----:B------:R-:W-:Y:S05]  /*05b0*/  BSYNC.RECONVERGENT B0 ;  /* 0x0000000000007941 */ /* 0x000fea0003800200 */
.L_x_244:
[----:B------:R-:W-:Y:S04]  /*05c0*/  BSSY.RECONVERGENT B0, `(.L_x_246) ;  /* 0x0000005000007945 */ /* 0x000fe80003800200 */
[----:B------:R-:W-:Y:S05]  /*05d0*/  @P3 BRA `(.L_x_247) ;  /* 0x00000000000c3947 */ /* 0x000fea0003800000 */
[----:B------:R-:W0:Y:S02]  /*05e0*/  LDG.E R0, desc[UR4][R10.64+0x800] ;  /* 0x000800040a007981 */ /* 0x000e24000c1e1900 */
[----:B0123--:R-:W-:-:S05]  /*05f0*/  FMUL R9, R0, R0 ;  /* 0x0000000000097220 */ /* 0x00ffca0000400000 */
[----:B------:R4:W-:Y:S02]  /*0600*/  STG.E desc[UR4][R12.64+0x800], R9 ;  /* 0x000800090c007986 */ /* 0x0009e4000c101904 */
.L_x_247:
[----:B------:R-:W-:Y:S05]  /*0610*/  BSYNC.RECONVERGENT B0 ;  /* 0x0000000000007941 */ /* 0x000fea0003800200 */
.L_x_246:
[----:B------:R-:W-:Y:S04]  /*0620*/  BSSY.RECONVERGENT B0, `(.L_x_248) ;  /* 0x0000005000007945 */ /* 0x000fe80003800200 */
[----:B------:R-:W-:Y:S05]  /*0630*/  @P2 BRA `(.L_x_249) ;  /* 0x00000000000c2947 */ /* 0x000fea0003800000 */
[----:B------:R-:W0:Y:S02]  /*0640*/  LDG.E R0, desc[UR4][R10.64+0xa00] ;  /* 0x000a00040a007981 */ /* 0x000e24000c1e1900 */
[----:B01234-:R-:W-:-:S05]  /*0650*/  FMUL R9, R0, R0 ;  /* 0x0000000000097220 */ /* 0x01ffca0000400000 */
[----:B------:R0:W-:Y:S02]  /*0660*/  STG.E desc[UR4][R12.64+0xa00], R9 ;  /* 0x000a00090c007986 */ /* 0x0001e4000c101904 */
.L_x_249:
[----:B------:R-:W-:Y:S05]  /*0670*/  BSYNC.RECONVERGENT B0 ;  /* 0x0000000000007941 */ /* 0x000fea0003800200 */
.L_x_248:
[----:B------:R-:W-:Y:S04]  /*0680*/  BSSY.RECONVERGENT B0, `(.L_x_250) ;  /* 0x0000005000007945 */ /* 0x000fe80003800200 */
[----:B------:R-:W-:Y:S05]  /*0690*/  @P1 BRA `(.L_x_251) ;  /* 0x00000000000c1947 */ /* 0x000fea0003800000 */
[----:B------:R-:W0:Y:S02]  /*06a0*/  LDG.E R10, desc[UR4][R10.64+0xc00] ;  /* 0x000c00040a0a7981 */ /* 0x000e24000c1e1900 */
[----:B01234-:R-:W-:-:S05]  /*06b0*/  FMUL R9, R10, R10 ;  /* 0x0000000a0a097220 */ /* 0x01ffca0000400000 */
[----:B------:R0:W-:Y:S02]  /*06c0*/  STG.E desc[UR4][R12.64+0xc00], R9 ;  /* 0x000c00090c007986 */ /* 0x0001e4000c101904 */
.L_x_251:
[----:B------:R-:W-:Y:S05]  /*06d0*/  BSYNC.RECONVERGENT B0 ;  /* 0x0000000000007941 */ /* 0x000fea0003800200 */
.L_x_250:
[----:B------:R-:W-:Y:S05]  /*06e0*/  @!P0 BRA `(.L_x_239) ;  /* 0x0000000000cc8947 */ /* 0x000fea0003800000 */
[----:B------:R-:W-:-:S07]  /*06f0*/  IMAD.MOV.U32 R0, RZ, RZ, 0x8 ;  /* 0x00000008ff007424 */ /* 0x000fce00078e00ff */
.L_x_254:
[----:B01234-:R-:W-:-:S04]  /*0700*/  LEA R9, R0, R7, 0x7 ;  /* 0x0000000700097211 */ /* 0x01ffc800078e38ff */
        /* <DEDUP_REMOVED lines=8> */
[----:B------:R-:W-:Y:S04]  /*0790*/  @!P0 STG.E desc[UR4][R16.64], R25 ;  /* 0x0000001910008986 */ /* 0x000fe8000c101904 */
[----:B------:R-:W2:Y:S01]  /*07a0*/  @!P1 LDG.E R19, desc[UR4][R12.64] ;  /* 0x000000040c139981 */ /* 0x000ea2000c1e1900 */
[----:B------:R-:W-:-:S05]  /*07b0*/  VIADD R11, R9, 0x100 ;  /* 0x00000100090b7836 */ /* 0x000fca0000000000 */
[----:B------:R-:W-:Y:S01]  /*07c0*/  ISETP.GE.AND P0, PT, R11, R6, PT ;  /* 0x000000060b00720c */ /* 0x000fe20003f06270 */
[----:B------:R-:W-:-:S04]  /*07d0*/  IMAD.WIDE R10, R21, 0x4, R2 ;  /* 0x00000004150a7825 */ /* 0x000fc800078e0202 */
[----:B--2---:R-:W-:-:S05]  /*07e0*/  @!P1 FMUL R19, R19, R19 ;  /* 0x0000001313139220 */ /* 0x004fca0000400000 */
[----:B------:R0:W-:Y:S04]  /*07f0*/  @!P1 STG.E desc[UR4][R10.64], R19 ;  /* 0x000000130a009986 */ /* 0x0001e8000c101904 */
[----:B------:R-:W2:Y:S01]  /*0800*/  @!P0 LDG.E R14, desc[UR4][R12.64+0x200] ;  /* 0x000200040c0e8981 */ /* 0x000ea2000c1e1900 */
[----:B------:R-:W-:-:S04]  /*0810*/  IADD3 R15, PT, PT, R9, 0x180, RZ ;  /* 0x00000180090f7810 */ /* 0x000fc80007ffe0ff */
[----:B------:R-:W-:Y:S01]  /*0820*/  ISETP.GE.AND P1, PT, R15, R6, PT ;  /* 0x000000060f00720c */ /* 0x000fe20003f26270 */
[----:B--2---:R-:W-:-:S05]  /*0830*/  @!P0 FMUL R23, R14, R14 ;  /* 0x0000000e0e178220 */ /* 0x004fca0000400000 */
[----:B------:R1:W-:Y:S07]  /*0840*/  @!P0 STG.E desc[UR4][R10.64+0x200], R23 ;  /* 0x000200170a008986 */ /* 0x0003ee000c101904 */
[----:B------:R-:W2:Y:S01]  /*0850*/  @!P1 LDG.E R14, desc[UR4][R12.64+0x400] ;  /* 0x000400040c0e9981 */ /* 0x000ea2000c1e1900 */
[----:B------:R-:W-:-:S04]  /*0860*/  IADD3 R15, PT, PT, R9, 0x200, RZ ;  /* 0x00000200090f7810 */ /* 0x000fc80007ffe0ff */
[----:B------:R-:W-:Y:S01]  /*0870*/  ISETP.GE.AND P0, PT, R15, R6, PT ;  /* 0x000000060f00720c */ /* 0x000fe20003f06270 */
[----:B------:R-:W-:Y:S02]  /*0880*/  VIADD R15, R9, 0x280 ;  /* 0x00000280090f7836 */ /* 0x000fe40000000000 */
[----:B--2---:R-:W-:-:S05]  /*0890*/  @!P1 FMUL R21, R14, R14 ;  /* 0x0000000e0e159220 */ /* 0x004fca0000400000 */
[----:B------:R1:W-:Y:S05]  /*08a0*/  @!P1 STG.E desc[UR4][R10.64+0x400], R21 ;  /* 0x000400150a009986 */ /* 0x0003ea000c101904 */
[----:B------:R-:W0:Y:S01]  /*08b0*/  @!P0 LDG.E R14, desc[UR4][R12.64+0x600] ;  /* 0x000600040c0e8981 */ /* 0x000e22000c1e1900 */
[----:B------:R-:W-:Y:S02]  /*08c0*/  ISETP.GE.AND P1, PT, R15, R6, PT ;  /* 0x000000060f00720c */ /* 0x000fe40003f26270 */
[----:B------:R-:W-:Y:S01]  /*08d0*/  IADD3 R15, PT, PT, R9, 0x300, RZ ;  /* 0x00000300090f7810 */ /* 0x000fe20007ffe0ff */
[----:B0-----:R-:W-:-:S05]  /*08e0*/  @!P0 FMUL R19, R14, R14 ;  /* 0x0000000e0e138220 */ /* 0x001fca0000400000 */
[----:B------:R1:W-:Y:S05]  /*08f0*/  @!P0 STG.E desc[UR4][R10.64+0x600], R19 ;  /* 0x000600130a008986 */ /* 0x0003ea000c101904 */
[----:B------:R-:W2:Y:S01]  /*0900*/  @!P1 LDG.E R14, desc[UR4][R12.64+0x800] ;  /* 0x000800040c0e9981 */ /* 0x000ea2000c1e1900 */
[----:B------:R-:W-:Y:S01]  /*0910*/  ISETP.GE.AND P0, PT, R15, R6, PT ;  /* 0x000000060f00720c */ /* 0x000fe20003f06270 */
[----:B--2---:R-:W-:-:S05]  /*0920*/  @!P1 FMUL R17, R14, R14 ;  /* 0x0000000e0e119220 */ /* 0x004fca0000400000 */
[----:B------:R1:W-:Y:S07]  /*0930*/  @!P1 STG.E desc[UR4][R10.64+0x800], R17 ;  /* 0x000800110a009986 */ /* 0x0003ee000c101904 */
[----:B------:R-:W2:Y:S01]  /*0940*/  @!P0 LDG.E R14, desc[UR4][R12.64+0xa00] ;  /* 0x000a00040c0e8981 */ /* 0x000ea2000c1e1900 */
[----:B------:R-:W-:Y:S01]  /*0950*/  IADD3 R9, PT, PT, R9, 0x380, RZ ;  /* 0x0000038009097810 */ /* 0x000fe20007ffe0ff */
[----:B------:R-:W-:Y:S01]  /*0960*/  VIADD R0, R0, 0x8 ;  /* 0x0000000800007836 */ /* 0x000fe20000000000 */
[----:B------:R-:W-:Y:S04]  /*0970*/  BSSY.RECONVERGENT B0, `(.L_x_252) ;  /* 0x0000009000007945 */ /* 0x000fe80003800200 */
[----:B------:R-:W-:Y:S01]  /*0980*/  ISETP.NE.AND P1, PT, R0, R8, PT ;  /* 0x000000080000720c */ /* 0x000fe20003f25270 */
[----:B--2---:R-:W-:-:S05]  /*0990*/  @!P0 FMUL R15, R14, R14 ;  /* 0x0000000e0e0f8220 */ /* 0x004fca0000400000 */
[----:B------:R1:W-:Y:S01]  /*09a0*/  @!P0 STG.E desc[UR4][R10.64+0xa00], R15 ;  /* 0x000a000f0a008986 */ /* 0x0003e2000c101904 */
[----:B------:R-:W-:-:S13]  /*09b0*/  ISETP.GE.AND P0, PT, R9, R6, PT ;  /* 0x000000060900720c */ /* 0x000fda0003f06270 */
[----:B-1----:R-:W-:Y:S05]  /*09c0*/  @P0 BRA `(.L_x_253) ;  /* 0x00000000000c0947 */ /* 0x002fea0003800000 */
[----:B------:R-:W2:Y:S02]  /*09d0*/  LDG.E R12, desc[UR4][R12.64+0xc00] ;  /* 0x000c00040c0c7981 */ /* 0x000ea4000c1e1900 */
[----:B--2---:R-:W-:-:S05]  /*09e0*/  FMUL R9, R12, R12 ;  /* 0x0000000c0c097220 */ /* 0x004fca0000400000 */
[----:B------:R0:W-:Y:S02]  /*09f0*/  STG.E desc[UR4][R10.64+0xc00], R9 ;  /* 0x000c00090a007986 */ /* 0x0001e4000c101904 */
.L_x_253:
[----:B------:R-:W-:Y:S05]  /*0a00*/  BSYNC.RECONVERGENT B0 ;  /* 0x0000000000007941 */ /* 0x000fea0003800200 */
.L_x_252:
[----:B------:R-:W-:Y:S05]  /*0a10*/  @P1 BRA `(.L_x_254) ;  /* 0xfffffffc00381947 */ /* 0x000fea000383ffff */
.L_x_239:
[----:B------:R-:W-:-:S13]  /*0a20*/  ISETP.NE.AND P0, PT, R18, RZ, PT ;  /* 0x000000ff1200720c */ /* 0x000fda0003f05270 */
[----:B------:R-:W-:Y:S05]  /*0a30*/  @!P0 EXIT ;  /* 0x000000000000894d */ /* 0x000fea0003800000 */
[----:B------:R-:W5:Y:S01]  /*0a40*/  LDC R0, c[0x0][0x388] ;  /* 0x0000e200ff007b82 */ /* 0x000f620000000800 */
[----:B------:R-:W-:Y:S02]  /*0a50*/  ISETP.GE.U32.AND P0, PT, R18, 0x4, PT ;  /* 0x000000041200780c */ /* 0x000fe40003f06070 */
[----:B-----5:R-:W-:-:S04]  /*0a60*/  LOP3.LUT R20, R0, 0x3, RZ, 0xc0, !PT ;  /* 0x0000000300147812 */ /* 0x020fc800078ec0ff */
[----:B------:R-:W-:-:S07]  /*0a70*/  ISETP.NE.AND P2, PT, R20, RZ, PT ;  /* 0x000000ff1400720c */ /* 0x000fce0003f45270 */
[----:B------:R-:W-:Y:S06]  /*0a80*/  @!P0 BRA `(.L_x_255) ;  /* 0x0000000000748947 */ /* 0x000fec0003800000 */
[----:B------:R-:W-:-:S04]  /*0a90*/  LEA R19, R8, R7, 0x7 ;  /* 0x0000000708137211 */ /* 0x000fc800078e38ff */
[----:B------:R-:W-:-:S13]  /*0aa0*/  ISETP.GE.AND P0, PT, R19, R6, PT ;  /* 0x000000061300720c */ /* 0x000fda0003f06270 */
[----:B0-----:R-:W-:-:S06]  /*0ab0*/  @!P0 IMAD.WIDE R10, R19, 0x4, R4 ;  /* 0x00000004130a8825 */ /* 0x001fcc00078e0204 */
[----:B------:R-:W5:Y:S01]  /*0ac0*/  @!P0 LDG.E R10, desc[UR4][R10.64] ;  /* 0x000000040a0a8981 */ /* 0x000f62000c1e1900 */
[C---:B------:R-:W-:Y:S01]  /*0ad0*/  IADD3 R17, PT, PT, R19.reuse, 0x80, RZ ;  /* 0x0000008013117810 */ /* 0x040fe20007ffe0ff */
[----:B-1234-:R-:W-:-:S03]  /*0ae0*/  @!P0 IMAD.WIDE R12, R19, 0x4, R2 ;  /* 0x00000004130c8825 */ /* 0x01efc600078e0202 */
[----:B------:R-:W-:-:S13]  /*0af0*/  ISETP.GE.AND P1, PT, R17, R6, PT ;  /* 0x000000061100720c */ /* 0x000fda0003f26270 */
[----:B------:R-:W-:-:S04]  /*0b00*/  @!P1 IMAD.WIDE R14, R17, 0x4, R4 ;  /* 0x00000004110e9825 */ /* 0x000fc800078e0204 */
[----:B-----5:R-:W-:-:S05]  /*0b10*/  @!P0 FMUL R9, R10, R10 ;  /* 0x0000000a0a098220 */ /* 0x020fca0000400000 */
[----:B------:R0:W-:Y:S04]  /*0b20*/  @!P0 STG.E desc[UR4][R12.64], R9 ;  /* 0x000000090c008986 */ /* 0x0001e8000c101904 */
[----:B------:R-:W2:Y:S01]  /*0b30*/  @!P1 LDG.E R14, desc[UR4][R14.64] ;  /* 0x000000040e0e9981 */ /* 0x000ea2000c1e1900 */
[----:B------:R-:W-:Y:S02]  /*0b40*/  VIADD R23, R19, 0x100 ;  /* 0x0000010013177836 */ /* 0x000fe40000000000 */
[----:B------:R-:W-:-:S03]  /*0b50*/  @!P1 IMAD.WIDE R16, R17, 0x4, R2 ;  /* 0x0000000411109825 */ /* 0x000fc600078e0202 */
[----:B------:R-:W-:-:S13]  /*0b60*/  ISETP.GE.AND P0, PT, R23, R6, PT ;  /* 0x000000061700720c */ /* 0x000fda0003f06270 */
[----:B------:R-:W-:-:S04]  /*0b70*/  @!P0 IMAD.WIDE R10, R23, 0x4, R4 ;  /* 0x00000004170a8825 */ /* 0x000fc800078e0204 */
[----:B--2---:R-:W-:-:S05]  /*0b80*/  @!P1 FMUL R21, R14, R14 ;  /* 0x0000000e0e159220 */ /* 0x004fca0000400000 */
[----:B------:R1:W-:Y:S04]  /*0b90*/  @!P1 STG.E desc[UR4][R16.64], R21 ;  /* 0x0000001510009986 */ /* 0x0003e8000c101904 */
[----:B------:R-:W2:Y:S01]  /*0ba0*/  @!P0 LDG.E R10, desc[UR4][R10.64] ;  /* 0x000000040a0a8981 */ /* 0x000ea2000c1e1900 */
[----:B------:R-:W-:Y:S01]  /*0bb0*/  IADD3 R19, PT, PT, R19, 0x180, RZ ;  /* 0x0000018013137810 */ /* 0x000fe20007ffe0ff */
[----:B0-----:R-:W-:-:S03]  /*0bc0*/  @!P0 IMAD.WIDE R12, R23, 0x4, R2 ;  /* 0x00000004170c8825 */ /* 0x001fc600078e0202 */
[----:B------:R-:W-:-:S13]  /*0bd0*/  ISETP.GE.AND P1, PT, R19, R6, PT ;  /* 0x000000061300720c */ /* 0x000fda0003f26270 */
[----:B------:R-:W-:-:S04]  /*0be0*/  @!P1 IMAD.WIDE R14, R19, 0x4, R4 ;  /* 0x00000004130e9825 */ /* 0x000fc800078e0204 */
[----:B--2---:R-:W-:-:S05]  /*0bf0*/  @!P0 FMUL R9, R10, R10 ;  /* 0x0000000a0a098220 */ /* 0x004fca0000400000 */
[----:B------:R1:W-:Y:S04]  /*0c00*/  @!P0 STG.E desc[UR4][R12.64], R9 ;  /* 0x000000090c008986 */ /* 0x0003e8000c101904 */
[----:B------:R-:W2:Y:S01]  /*0c10*/  @!P1 LDG.E R14, desc[UR4][R14.64] ;  /* 0x000000040e0e9981 */ /* 0x000ea2000c1e1900 */
[----:B------:R-:W-:Y:S01]  /*0c20*/  @!P1 IMAD.WIDE R18, R19, 0x4, R2 ;  /* 0x0000000413129825 */ /* 0x000fe200078e0202 */
[----:B------:R-:W-:-:S03]  /*0c30*/  IADD3 R8, PT, PT, R8, 0x4, RZ ;  /* 0x0000000408087810 */ /* 0x000fc60007ffe0ff */
[----:B--2---:R-:W-:-:S05]  /*0c40*/  @!P1 FMUL R23, R14, R14 ;  /* 0x0000000e0e179220 */ /* 0x004fca0000400000 */
[----:B------:R1:W-:Y:S02]  /*0c50*/  @!P1 STG.E desc[UR4][R18.64], R23 ;  /* 0x0000001712009986 */ /* 0x0003e4000c101904 */
.L_x_255:
[----:B------:R-:W-:Y:S05]  /*0c60*/  @!P2 EXIT ;  /* 0x000000000000a94d */ /* 0x000fea0003800000 */
[----:B------:R-:W-:Y:S02]  /*0c70*/  ISETP.NE.AND P0, PT, R20, 0x1, PT ;  /* 0x000000011400780c */ /* 0x000fe40003f05270 */
[----:B------:R-:W-:-:S04]  /*0c80*/  LOP3.LUT R0, R0, 0x1, RZ, 0xc0, !PT ;  /* 0x0000000100007812 */ /* 0x000fc800078ec0ff */
[----:B------:R-:W-:-:S07]  /*0c90*/  ISETP.NE.U32.AND P2, PT, R0, 0x1, PT ;  /* 0x000000010000780c */ /* 0x000fce0003f45070 */
[----:B------:R-:W-:Y:S06]  /*0ca0*/  @!P0 BRA `(.L_x_256) ;  /* 0x00000000003c8947 */ /* 0x000fec0003800000 */
[----:B01234-:R-:W-:-:S05]  /*0cb0*/  IMAD R13, R8, 0x80, R7 ;  /* 0x00000080080d7824 */ /* 0x01ffca00078e0207 */
[----:B------:R-:W-:-:S13]  /*0cc0*/  ISETP.GE.AND P0, PT, R13, R6, PT ;  /* 0x000000060d00720c */ /* 0x000fda0003f06270 */
[----:B------:R-:W-:-:S06]  /*0cd0*/  @!P0 IMAD.WIDE R10, R13, 0x4, R4 ;  /* 0x000000040d0a8825 */ /* 0x000fcc00078e0204 */
[----:B------:R-:W2:Y:S01]  /*0ce0*/  @!P0 LDG.E R10, desc[UR4][R10.64] ;  /* 0x000000040a0a8981 */ /* 0x000ea2000c1e1900 */
[C---:B------:R-:W-:Y:S01]  /*0cf0*/  IADD3 R17, PT, PT, R13.reuse, 0x80, RZ ;  /* 0x000000800d117810 */ /* 0x040fe20007ffe0ff */
[----:B------:R-:W-:-:S03]  /*0d00*/  @!P0 IMAD.WIDE R12, R13, 0x4, R2 ;  /* 0x000000040d0c8825 */ /* 0x000fc600078e0202 */
        /* <DEDUP_REMOVED lines=9> */
.L_x_256:
[----:B------:R-:W-:Y:S05]  /*0da0*/  @P2 EXIT ;  /* 0x000000000000294d */ /* 0x000fea0003800000 */
[----:B------:R-:W-:-:S05]  /*0db0*/  IMAD R7, R8, 0x80, R7 ;  /* 0x0000008008077824 */ /* 0x000fca00078e0207 */
[----:B------:R-:W-:-:S13]  /*0dc0*/  ISETP.GE.AND P0, PT, R7, R6, PT ;  /* 0x000000060700720c */ /* 0x000fda0003f06270 */
[----:B------:R-:W-:Y:S05]  /*0dd0*/  @P0 EXIT ;  /* 0x000000000000094d */ /* 0x000fea0003800000 */
[----:B------:R-:W-:-:S06]  /*0de0*/  IMAD.WIDE R4, R7, 0x4, R4 ;  /* 0x0000000407047825 */ /* 0x000fcc00078e0204 */
[----:B------:R-:W5:Y:S01]  /*0df0*/  LDG.E R4, desc[UR4][R4.64] ;  /* 0x0000000404047981 */ /* 0x000f62000c1e1900 */
[----:B------:R-:W-:-:S04]  /*0e00*/  IMAD.WIDE R2, R7, 0x4, R2 ;  /* 0x0000000407027825 */ /* 0x000fc800078e0202 */
[----:B-----5:R-:W-:-:S05]  /*0e10*/  FMUL R7, R4, R4 ;  /* 0x0000000404077220 */ /* 0x020fca0000400000 */
[----:B------:R-:W-:Y:S01]  /*0e20*/  STG.E desc[UR4][R2.64], R7 ;  /* 0x0000000702007986 */ /* 0x000fe2000c101904 */
[----:B------:R-:W-:Y:S05]  /*0e30*/  EXIT ;  /* 0x000000000000794d */ /* 0x000fea0003800000 */
.L_x_238:
[----:B------:R-:W-:-:S13]  /*0e40*/  ISETP.GE.AND P0, PT, R0, 0x1, PT ;  /* 0x000000010000780c */ /* 0x000fda0003f06270 */
[----:B------:R-:W-:Y:S05]  /*0e50*/  @!P0 EXIT ;  /* 0x000000000000894d */ /* 0x000fea0003800000 */
[C---:B------:R-:W-:Y:S01]  /*0e60*/  ISETP.GE.U32.AND P1, PT, R0.reuse, 0x10, PT ;  /* 0x000000100000780c */ /* 0x040fe20003f26070 */
[----:B------:R-:W-:Y:S01]  /*0e70*/  HFMA2 R6, -RZ, RZ, 0, 0 ;  /* 0x00000000ff067431 */ /* 0x000fe200000001ff */
[----:B------:R-:W-:-:S04]  /*0e80*/  LOP3.LUT R20, R0, 0xf, RZ, 0xc0, !PT ;  /* 0x0000000f00147812 */ /* 0x000fc800078ec0ff */
[----:B------:R-:W-:-:S07]  /*0e90*/  ISETP.NE.AND P0, PT, R20, RZ, PT ;  /* 0x000000ff1400720c */ /* 0x000fce0003f05270 */
[----:B------:R-:W-:Y:S06]  /*0ea0*/  @!P1 BRA `(.L_x_257) ;  /* 0x0000000400189947 */ /* 0x000fec0003800000 */
[C---:B------:R-:W-:Y:S01]  /*0eb0*/  IMAD.WIDE.U32 R14, R7.reuse, 0x4, RZ ;  /* 0x00000004070e7825 */ /* 0x040fe200078e00ff */
[----:B------:R-:W-:Y:S02]  /*0ec0*/  LOP3.LUT R6, R0, 0x7ffffff0, RZ, 0xc0, !PT ;  /* 0x7ffffff000067812 */ /* 0x000fe400078ec0ff */
[----:B------:R-:W-:Y:S02]  /*0ed0*/  IADD3 R12, PT, PT, R7, 0x480, RZ ;  /* 0x00000480070c7810 */ /* 0x000fe40007ffe0ff */
[----:B------:R-:W-:Y:S01]  /*0ee0*/  LOP3.LUT R13, R14, 0x1000, RZ, 0xfc, !PT ;  /* 0x000010000e0d7812 */ /* 0x000fe200078efcff */
[----:B------:R-:W-:-:S07]  /*0ef0*/  IMAD.MOV R14, RZ, RZ, -R6 ;  /* 0x000000ffff0e7224 */ /* 0x000fce00078e0a06 */
.L_x_258:
[----:B------:R-:W-:-:S04]  /*0f00*/  IADD3 R10, P1, PT, R13, R4, RZ ;  /* 0x000000040d0a7210 */ /* 0x000fc80007f3e0ff */
[----:B0-----:R-:W-:-:S05]  /*0f10*/  IADD3.X R11, PT, PT, R15, R5, RZ, P1, !PT ;  /* 0x000000050f0b7210 */ /* 0x001fca0000ffe4ff */
[----:B------:R-:W2:Y:S01]  /*0f20*/  LDG.E R16, desc[UR4][R10.64+-0x1000] ;  /* 0xfff000040a107981 */ /* 0x000ea2000c1e1900 */
[----:B------:R-:W-:-:S04]  /*0f30*/  IADD3 R8, P1, PT, R13, R2, RZ ;  /* 0x000000020d087210 */ /* 0x000fc80007f3e0ff */
[----:B------:R-:W-:Y:S01]  /*0f40*/  IADD3.X R9, PT, PT, R15, R3, RZ, P1, !PT ;  /* 0x000000030f097210 */ /* 0x000fe20000ffe4ff */
[----:B--2---:R-:W-:-:S05]  /*0f50*/  FMUL R17, R16, R16 ;  /* 0x0000001010117220 */ /* 0x004fca0000400000 */
[----:B------:R0:W-:Y:S04]  /*0f60*/  STG.E desc[UR4][R8.64+-0x1000], R17 ;  /* 0xfff0001108007986 */ /* 0x0001e8000c101904 */
[----:B------:R-:W2:Y:S02]  /*0f70*/  LDG.E R16, desc[UR4][R10.64+-0xe00] ;  /* 0xfff200040a107981 */ /* 0x000ea4000c1e1900 */
[----:B--2---:R-:W-:-:S05]  /*0f80*/  FMUL R19, R16, R16 ;  /* 0x0000001010137220 */ /* 0x004fca0000400000 */
[----:B------:R-:W-:Y:S04]  /*0f90*/  STG.E desc[UR4][R8.64+-0xe00], R19 ;  /* 0xfff2001308007986 */ /* 0x000fe8000c101904 */
[----:B------:R-:W2:Y:S02]  /*0fa0*/  LDG.E R16, desc[UR4][R10.64+-0xc00] ;  /* 0xfff400040a107981 */ /* 0x000ea4000c1e1900 */
[----:B--2---:R-:W-:-:S05]  /*0fb0*/  FMUL R21, R16, R16 ;  /* 0x0000001010157220 */ /* 0x004fca0000400000 */
[----:B------:R1:W-:Y:S04]  /*0fc0*/  STG.E desc[UR4][R8.64+-0xc00], R21 ;  /* 0xfff4001508007986 */ /* 0x0003e8000c101904 */
[----:B------:R-:W2:Y:S02]  /*0fd0*/  LDG.E R16, desc[UR4][R10.64+-0xa00] ;  /* 0xfff600040a107981 */ /* 0x000ea4000c1e1900 */
[----:B--2---:R-:W-:-:S05]  /*0fe0*/  FMUL R23, R16, R16 ;  /* 0x0000001010177220 */ /* 0x004fca0000400000 */
[----:B------:R2:W-:Y:S04]  /*0ff0*/  STG.E desc[UR4][R8.64+-0xa00], R23 ;  /* 0xfff6001708007986 */ /* 0x0005e8000c101904 */
[----:B------:R-:W0:Y:S02]  /*1000*/  LDG.E R16, desc[UR4][R10.64+-0x800] ;  /* 0xfff800040a107981 */ /* 0x000e24000c1e1900 */
[----:B0-----:R-:W-:-:S05]  /*1010*/  FMUL R17, R16, R16 ;  /* 0x0000001010117220 */ /* 0x001fca0000400000 */
[----:B------:R0:W-:Y:S04]  /*1020*/  STG.E desc[UR4][R8.64+-0x800], R17 ;  /* 0xfff8001108007986 */ /* 0x0001e8000c101904 */
[----:B------:R-:W3:Y:S02]  /*1030*/  LDG.E R16, desc[UR4][R10.64+-0x600] ;  /* 0xfffa00040a107981 */ /* 0x000ee4000c1e1900 */
[----:B---3--:R-:W-:-:S05]  /*1040*/  FMUL R25, R16, R16 ;  /* 0x0000001010197220 */ /* 0x008fca0000400000 */
[----:B------:R3:W-:Y:S04]  /*1050*/  STG.E desc[UR4][R8.64+-0x600], R25 ;  /* 0xfffa001908007986 */ /* 0x0007e8000c101904 */
[----:B------:R-:W1:Y:S02]  /*1060*/  LDG.E R16, desc[UR4][R10.64+-0x400] ;  /* 0xfffc00040a107981 */ /* 0x000e64000c1e1900 */
[----:B-1----:R-:W-:-:S05]  /*1070*/  FMUL R21, R16, R16 ;  /* 0x0000001010157220 */ /* 0x002fca0000400000 */
[----:B------:R1:W-:Y:S04]  /*1080*/  STG.E desc[UR4][R8.64+-0x400], R21 ;  /* 0xfffc001508007986 */ /* 0x0003e8000c101904 */
[----:B------:R-:W2:Y:S01]  /*1090*/  LDG.E R16, desc[UR4][R10.64+-0x200] ;  /* 0xfffe00040a107981 */ /* 0x000ea2000c1e1900 */
[----:B------:R-:W-:Y:S01]  /*10a0*/  MOV R19, 0x0 ;  /* 0x0000000000137802 */ /* 0x000fe20000000f00 */
[----:B------:R-:W-:Y:S02]  /*10b0*/  IMAD.MOV.U32 R18, RZ, RZ, 0x600 ;  /* 0x00000600ff127424 */ /* 0x000fe400078e00ff */
[----:B--2---:R-:W-:-:S05]  /*10c0*/  FMUL R23, R16, R16 ;  /* 0x0000001010177220 */ /* 0x004fca0000400000 */
[----:B------:R2:W-:Y:S04]  /*10d0*/  STG.E desc[UR4][R8.64+-0x200], R23 ;  /* 0xfffe001708007986 */ /* 0x0005e8000c101904 */
[----:B------:R-:W3:Y:S01]  /*10e0*/  LDG.E R22, desc[UR4][R10.64] ;  /* 0x000000040a167981 */ /* 0x000ee2000c1e1900 */
[----:B------:R-:W-:-:S03]  /*10f0*/  IMAD.WIDE R18, R12, 0x4, R18 ;  /* 0x000000040c127825 */ /* 0x000fc600078e0212 */
[----:B------:R-:W-:-:S04]  /*1100*/  IADD3 R16, P1, PT, R18, R4, RZ ;  /* 0x0000000412107210 */ /* 0x000fc80007f3e0ff */
[----:B0-----:R-:W-:Y:S01]  /*1110*/  IADD3.X R17, PT, PT, R19, R5, RZ, P1, !PT ;  /* 0x0000000513117210 */ /* 0x001fe20000ffe4ff */
[----:B---3--:R-:W-:-:S05]  /*1120*/  FMUL R25, R22, R22 ;  /* 0x0000001616197220 */ /* 0x008fca0000400000 */
[----:B------:R0:W-:Y:S04]  /*1130*/  STG.E desc[UR4][R8.64], R25 ;  /* 0x0000001908007986 */ /* 0x0001e8000c101904 */
[----:B-1----:R-:W3:Y:S01]  /*1140*/  LDG.E R21, desc[UR4][R16.64+-0x600] ;  /* 0xfffa000410157981 */ /* 0x002ee2000c1e1900 */
[----:B------:R-:W-:-:S05]  /*1150*/  IADD3 R18, P1, PT, R18, R2, RZ ;  /* 0x0000000212127210 */ /* 0x000fca0007f3e0ff */
[----:B------:R-:W-:Y:S02]  /*1160*/  IMAD.X R19, R19, 0x1, R3, P1 ;  /* 0x0000000113137824 */ /* 0x000fe400008e0603 */
[----:B---3--:R-:W-:-:S05]  /*1170*/  FMUL R21, R21, R21 ;  /* 0x0000001515157220 */ /* 0x008fca0000400000 */
[----:B------:R1:W-:Y:S04]  /*1180*/  STG.E desc[UR4][R18.64+-0x600], R21 ;  /* 0xfffa001512007986 */ /* 0x0003e8000c101904 */
[----:B------:R-:W3:Y:S02]  /*1190*/  LDG.E R10, desc[UR4][R16.64+-0x400] ;  /* 0xfffc0004100a7981 */ /* 0x000ee4000c1e1900 */
[----:B---3--:R-:W-:-:S05]  /*11a0*/  FMUL R11, R10, R10 ;  /* 0x0000000a0a0b7220 */ /* 0x008fca0000400000 */
[----:B------:R3:W-:Y:S04]  /*11b0*/  STG.E desc[UR4][R18.64+-0x400], R11 ;  /* 0xfffc000b12007986 */ /* 0x0007e8000c101904 */
[----:B------:R-:W2:Y:S02]  /*11c0*/  LDG.E R10, desc[UR4][R16.64+-0x200] ;  /* 0xfffe0004100a7981 */ /* 0x000ea4000c1e1900 */
[----:B--2---:R-:W-:-:S05]  /*11d0*/  FMUL R23, R10, R10 ;  /* 0x0000000a0a177220 */ /* 0x004fca0000400000 */
[----:B------:R2:W-:Y:S04]  /*11e0*/  STG.E desc[UR4][R18.64+-0x200], R23 ;  /* 0xfffe001712007986 */ /* 0x0005e8000c101904 */
[----:B0-----:R-:W4:Y:S02]  /*11f0*/  LDG.E R8, desc[UR4][R16.64] ;  /* 0x0000000410087981 */ /* 0x001f24000c1e1900 */
[----:B----4-:R-:W-:-:S05]  /*1200*/  FMUL R9, R8, R8 ;  /* 0x0000000808097220 */ /* 0x010fca0000400000 */
[----:B------:R0:W-:Y:S04]  /*1210*/  STG.E desc[UR4][R18.64], R9 ;  /* 0x0000000912007986 */ /* 0x0001e8000c101904 */
[----:B------:R-:W1:Y:S02]  /*1220*/  LDG.E R8, desc[UR4][R16.64+0x200] ;  /* 0x0002000410087981 */ /* 0x000e64000c1e1900 */
[----:B-1----:R-:W-:-:S05]  /*1230*/  FMUL R21, R8, R8 ;  /* 0x0000000808157220 */ /* 0x002fca0000400000 */
[----:B------:R0:W-:Y:S04]  /*1240*/  STG.E desc[UR4][R18.64+0x200], R21 ;  /* 0x0002001512007986 */ /* 0x0001e8000c101904 */
[----:B------:R-:W3:Y:S02]  /*1250*/  LDG.E R8, desc[UR4][R16.64+0x400] ;  /* 0x0004000410087981 */ /* 0x000ee4000c1e1900 */
[----:B---3--:R-:W-:-:S05]  /*1260*/  FMUL R11, R8, R8 ;  /* 0x00000008080b7220 */ /* 0x008fca0000400000 */
[----:B------:R0:W-:Y:S04]  /*1270*/  STG.E desc[UR4][R18.64+0x400], R11 ;  /* 0x0004000b12007986 */ /* 0x0001e8000c101904 */
[----:B------:R-:W2:Y:S01]  /*1280*/  LDG.E R8, desc[UR4][R16.64+0x600] ;  /* 0x0006000410087981 */ /* 0x000ea2000c1e1900 */
[----:B------:R-:W-:Y:S01]  /*1290*/  IADD3 R14, PT, PT, R14, 0x10, RZ ;  /* 0x000000100e0e7810 */ /* 0x000fe20007ffe0ff */
[----:B------:R-:W-:Y:S01]  /*12a0*/  VIADD R12, R12, 0x800 ;  /* 0x000008000c0c7836 */ /* 0x000fe20000000000 */
[----:B------:R-:W-:Y:S02]  /*12b0*/  IADD3 R13, P2, PT, R13, 0x2000, RZ ;  /* 0x000020000d0d7810 */ /* 0x000fe40007f5e0ff */
[----:B------:R-:W-:Y:S02]  /*12c0*/  ISETP.NE.AND P1, PT, R14, RZ, PT ;  /* 0x000000ff0e00720c */ /* 0x000fe40003f25270 */
[----:B------:R-:W-:Y:S01]  /*12d0*/  IADD3.X R15, PT, PT, RZ, R15, RZ, P2, !PT ;  /* 0x0000000fff0f7210 */ /* 0x000fe200017fe4ff */
[----:B--2---:R-:W-:-:S05]  /*12e0*/  FMUL R23, R8, R8 ;  /* 0x0000000808177220 */ /* 0x004fca0000400000 */
[----:B------:R0:W-:Y:S05]  /*12f0*/  STG.E desc[UR4][R18.64+0x600], R23 ;  /* 0x0006001712007986 */ /* 0x0001ea000c101904 */
[----:B------:R-:W-:Y:S05]  /*1300*/  @P1 BRA `(.L_x_258) ;  /* 0xfffffff800fc1947 */ /* 0x000fea000383ffff */
.L_x_257:
[----:B------:R-:W-:Y:S05]  /*1310*/  @!P0 EXIT ;  /* 0x000000000000894d */ /* 0x000fea0003800000 */
[----:B------:R-:W-:Y:S02]  /*1320*/  ISETP.GE.U32.AND P0, PT, R20, 0x8, PT ;  /* 0x000000081400780c */ /* 0x000fe40003f06070 */
[----:B------:R-:W-:-:S04]  /*1330*/  LOP3.LUT R14, R0, 0x7, RZ, 0xc0, !PT ;  /* 0x00000007000e7812 */ /* 0x000fc800078ec0ff */
[----:B------:R-:W-:-:S07]  /*1340*/  ISETP.NE.AND P1, PT, R14, RZ, PT ;  /* 0x000000ff0e00720c */ /* 0x000fce0003f25270 */
[----:B------:R-:W-:Y:S06]  /*1350*/  @!P0 BRA `(.L_x_259) ;  /* 0x0000000000708947 */ /* 0x000fec0003800000 */
[----:B0-----:R-:W-:-:S05]  /*1360*/  LEA R11, R6, R7, 0x7 ;  /* 0x00000007060b7211 */ /* 0x001fca00078e38ff */
[----:B------:R-:W-:-:S05]  /*1370*/  IMAD.WIDE R8, R11, 0x4, R4 ;  /* 0x000000040b087825 */ /* 0x000fca00078e0204 */
[----:B------:R-:W2:Y:S01]  /*1380*/  LDG.E R12, desc[UR4][R8.64] ;  /* 0x00000004080c7981 */ /* 0x000ea2000c1e1900 */
[----:B------:R-:W-:-:S04]  /*1390*/  IMAD.WIDE R10, R11, 0x4, R2 ;  /* 0x000000040b0a7825 */ /* 0x000fc800078e0202 */
[----:B--2---:R-:W-:-:S05]  /*13a0*/  FMUL R13, R12, R12 ;  /* 0x0000000c0c0d7220 */ /* 0x004fca0000400000 */
[----:B------:R0:W-:Y:S04]  /*13b0*/  STG.E desc[UR4][R10.64], R13 ;  /* 0x0000000d0a007986 */ /* 0x0001e8000c101904 */
[----:B------:R-:W2:Y:S02]  /*13c0*/  LDG.E R12, desc[UR4][R8.64+0x200] ;  /* 0x00020004080c7981 */ /* 0x000ea4000c1e1900 */
[----:B--2---:R-:W-:-:S05]  /*13d0*/  FMUL R15, R12, R12 ;  /* 0x0000000c0c0f7220 */ /* 0x004fca0000400000 */
[----:B------:R1:W-:Y:S04]  /*13e0*/  STG.E desc[UR4][R10.64+0x200], R15 ;  /* 0x0002000f0a007986 */ /* 0x0003e8000c101904 */
[----:B------:R-:W2:Y:S02]  /*13f0*/  LDG.E R12, desc[UR4][R8.64+0x400] ;  /* 0x00040004080c7981 */ /* 0x000ea4000c1e1900 */
[----:B--2---:R-:W-:-:S05]  /*1400*/  FMUL R17, R12, R12 ;  /* 0x0000000c0c117220 */ /* 0x004fca0000400000 */
[----:B------:R2:W-:Y:S04]  /*1410*/  STG.E desc[UR4][R10.64+0x400], R17 ;  /* 0x000400110a007986 */ /* 0x0005e8000c101904 */
[----:B------:R-:W3:Y:S02]  /*1420*/  LDG.E R12, desc[UR4][R8.64+0x600] ;  /* 0x00060004080c7981 */ /* 0x000ee4000c1e1900 */
[----:B---3--:R-:W-:-:S05]  /*1430*/  FMUL R19, R12, R12 ;  /* 0x0000000c0c137220 */ /* 0x008fca0000400000 */
[----:B------:R3:W-:Y:S04]  /*1440*/  STG.E desc[UR4][R10.64+0x600], R19 ;  /* 0x000600130a007986 */ /* 0x0007e8000c101904 */
[----:B------:R-:W0:Y:S02]  /*1450*/  LDG.E R12, desc[UR4][R8.64+0x800] ;  /* 0x00080004080c7981 */ /* 0x000e24000c1e1900 */
[----:B0-----:R-:W-:-:S05]  /*1460*/  FMUL R13, R12, R12 ;  /* 0x0000000c0c0d7220 */ /* 0x001fca0000400000 */
[----:B------:R4:W-:Y:S04]  /*1470*/  STG.E desc[UR4][R10.64+0x800], R13 ;  /* 0x0008000d0a007986 */ /* 0x0009e8000c101904 */
[----:B------:R-:W1:Y:S02]  /*1480*/  LDG.E R12, desc[UR4][R8.64+0xa00] ;  /* 0x000a0004080c7981 */ /* 0x000e64000c1e1900 */
[----:B-1----:R-:W-:-:S05]  /*1490*/  FMUL R15, R12, R12 ;  /* 0x0000000c0c0f7220 */ /* 0x002fca0000400000 */
[----:B------:R4:W-:Y:S04]  /*14a0*/  STG.E desc[UR4][R10.64+0xa00], R15 ;  /* 0x000a000f0a007986 */ /* 0x0009e8000c101904 */
[----:B------:R-:W2:Y:S02]  /*14b0*/  LDG.E R12, desc[UR4][R8.64+0xc00] ;  /* 0x000c0004080c7981 */ /* 0x000ea4000c1e1900 */
[----:B--2---:R-:W-:-:S05]  /*14c0*/  FMUL R17, R12, R12 ;  /* 0x0000000c0c117220 */ /* 0x004fca0000400000 */
[----:B------:R4:W-:Y:S04]  /*14d0*/  STG.E desc[UR4][R10.64+0xc00], R17 ;  /* 0x000c00110a007986 */ /* 0x0009e8000c101904 */
[----:B------:R-:W3:Y:S01]  /*14e0*/  LDG.E R12, desc[UR4][R8.64+0xe00] ;  /* 0x000e0004080c7981 */ /* 0x000ee2000c1e1900 */
[----:B------:R-:W-:Y:S01]  /*14f0*/  IADD3 R6, PT, PT, R6, 0x8, RZ ;  /* 0x0000000806067810 */ /* 0x000fe20007ffe0ff */
[----:B---3--:R-:W-:-:S05]  /*1500*/  FMUL R19, R12, R12 ;  /* 0x0000000c0c137220 */ /* 0x008fca0000400000 */
[----:B------:R4:W-:Y:S02]  /*1510*/  STG.E desc[UR4][R10.64+0xe00], R19 ;  /* 0x000e00130a007986 */ /* 0x0009e4000c101904 */
.L_x_259:
[----:B------:R-:W-:Y:S05]  /*1520*/  @!P1 EXIT ;  /* 0x000000000000994d */ /* 0x000fea0003800000 */
[----:B------:R-:W-:Y:S02]  /*1530*/  ISETP.GE.U32.AND P0, PT, R14, 0x4, PT ;  /* 0x000000040e00780c */ /* 0x000fe40003f06070 */
[----:B------:R-:W-:-:S04]  /*1540*/  LOP3.LUT R12, R0, 0x3, RZ, 0xc0, !PT ;  /* 0x00000003000c7812 */ /* 0x000fc800078ec0ff */
[----:B------:R-:W-:-:S07]  /*1550*/  ISETP.NE.AND P1, PT, R12, RZ, PT ;  /* 0x000000ff0c00720c */ /* 0x000fce0003f25270 */
[----:B------:R-:W-:Y:S06]  /*1560*/  @!P0 BRA `(.L_x_260) ;  /* 0x0000000000408947 */ /* 0x000fec0003800000 */
[----:B0-----:R-:W-:-:S04]  /*1570*/  IMAD R9, R6, 0x80, R7 ;  /* 0x0000008006097824 */ /* 0x001fc800078e0207 */
[----:B----4-:R-:W-:-:S05]  /*1580*/  IMAD.WIDE R10, R9, 0x4, R4 ;  /* 0x00000004090a7825 */ /* 0x010fca00078e0204 */
        /* <DEDUP_REMOVED lines=10> */
[----:B------:R-:W2:Y:S01]  /*1630*/  LDG.E R0, desc[UR4][R10.64+0x600] ;  /* 0x000600040a007981 */ /* 0x000ea2000c1e1900 */
[----:B------:R-:W-:Y:S01]  /*1640*/  IADD3 R6, PT, PT, R6, 0x4, RZ ;  /* 0x0000000406067810 */ /* 0x000fe20007ffe0ff */
[----:B--2---:R-:W-:-:S05]  /*1650*/  FMUL R19, R0, R0 ;  /* 0x0000000000137220 */ /* 0x004fca0000400000 */
[----:B------:R1:W-:Y:S02]  /*1660*/  STG.E desc[UR4][R8.64+0x600], R19 ;  /* 0x0006001308007986 */ /* 0x0003e4000c101904 */
.L_x_260:
[----:B------:R-:W-:Y:S05]  /*1670*/  @!P1 EXIT ;  /* 0x000000000000994d */ /* 0x000fea0003800000 */
[----:B0---4-:R-:W-:Y:S01]  /*1680*/  LEA R11, R6, R7, 0x7 ;  /* 0x00000007060b7211 */ /* 0x011fe200078e38ff */
[----:B------:R-:W-:-:S07]  /*1690*/  IMAD.MOV R0, RZ, RZ, -R12 ;  /* 0x000000ffff007224 */ /* 0x000fce00078e0a0c */
.L_x_261:
[----:B-1----:R-:W-:-:S06]  /*16a0*/  IMAD.WIDE R8, R11, 0x4, R4 ;  /* 0x000000040b087825 */ /* 0x002fcc00078e0204 */
[----:B------:R-:W2:Y:S01]  /*16b0*/  LDG.E R8, desc[UR4][R8.64] ;  /* 0x0000000408087981 */ /* 0x000ea2000c1e1900 */
[----:B------:R-:W-:Y:S01]  /*16c0*/  IADD3 R0, PT, PT, R0, 0x1, RZ ;  /* 0x0000000100007810 */ /* 0x000fe20007ffe0ff */
[----:B0-----:R-:W-:-:S03]  /*16d0*/  IMAD.WIDE R6, R11, 0x4, R2 ;  /* 0x000000040b067825 */ /* 0x001fc600078e0202 */
[----:B------:R-:W-:Y:S01]  /*16e0*/  ISETP.NE.AND P0, PT, R0, RZ, PT ;  /* 0x000000ff0000720c */ /* 0x000fe20003f05270 */
[----:B--2---:R-:W-:-:S05]  /*16f0*/  FMUL R13, R8, R8 ;  /* 0x00000008080d7220 */ /* 0x004fca0000400000 */
[----:B------:R0:W-:Y:S07]  /*1700*/  STG.E desc[UR4][R6.64], R13 ;  /* 0x0000000d06007986 */ /* 0x0001ee000c101904 */
[----:B------:R-:W-:Y:S05]  /*1710*/  @!P0 EXIT ;  /* 0x000000000000894d */ /* 0x000fea0003800000 */
[----:B------:R-:W-:Y:S01]  /*1720*/  IADD3 R11, PT, PT, R11, 0x80, RZ ;  /* 0x000000800b0b7810 */ /* 0x000fe20007ffe0ff */
[----:B------:R-:W-:Y:S06]  /*1730*/  BRA `(.L_x_261) ;  /* 0xfffffffc00d87947 */ /* 0x000fec000383ffff */
.L_x_262:
        /* <DEDUP_REMOVED lines=12> */
.L_x_288:


//--------------------- .text._ZN3cub18CUB_300001_SM_10006detail9transform16transform_kernelINS2_10policy_hubILb1EN4cuda3std3__45tupleIJN6thrust24THRUST_300001_SM_1000_NS6detail15normal_iteratorINSA_10device_ptrIfEEEEEEEE10policy1000Ei6squareSF_JPfEEEvT0_iT1_T2_DpNS2_10kernel_argIT3_EE --------------------------
	.section	.text._ZN3cub18CUB_300001_SM_10006detail9transform16transform_kernelINS2_10policy_hubILb1EN4cuda3std3__45tupleIJN6thrust24THRUST_300001_SM_1000_NS6detail15normal_iteratorINSA_10device_ptrIfEEEEEEEE10policy1000Ei6squareSF_JPfEEEvT0_iT1_T2_DpNS2_10kernel_argIT3_EE,"ax",@progbits
	.align	128
        .global         _ZN3cub18CUB_300001_SM_10006detail9transform16transform_kernelINS2_10policy_hubILb1EN4cuda3std3__45tupleIJN6thrust24THRUST_300001_SM_1000_NS6detail15normal_iteratorINSA_10device_ptrIfEEEEEEEE10policy1000Ei6squareSF_JPfEEEvT0_iT1_T2_DpNS2_10kernel_argIT3_EE
        .type           _ZN3cub18CUB_300001_SM_10006detail9transform16transform_kernelINS2_10policy_hubILb1EN4cuda3std3__45tupleIJN6thrust24THRUST_300001_SM_1000_NS6detail15normal_iteratorINSA_10device_ptrIfEEEEEEEE10policy1000Ei6squareSF_JPfEEEvT0_iT1_T2_DpNS2_10kernel_argIT3_EE,@function
        .size           _ZN3cub18CUB_300001_SM_10006detail9transform16transform_kernelINS2_10policy_hubILb1EN4cuda3std3__45tupleIJN6thrust24THRUST_300001_SM_1000_NS6detail15normal_iteratorINSA_10device_ptrIfEEEEEEEE10policy1000Ei6squareSF_JPfEEEvT0_iT1_T2_DpNS2_10kernel_argIT3_EE,(.L_x_289 - _ZN3cub18CUB_300001_SM_10006detail9transform16transform_kernelINS2_10policy_hubILb1EN4cuda3std3__45tupleIJN6thrust24THRUST_300001_SM_1000_NS6detail15normal_iteratorINSA_10device_ptrIfEEEEEEEE10policy1000Ei6squareSF_JPfEEEvT0_iT1_T2_DpNS2_10kernel_argIT3_EE)
        .other          _ZN3cub18CUB_300001_SM_10006detail9transform16transform_kernelINS2_10policy_hubILb1EN4cuda3std3__45tupleIJN6thrust24THRUST_300001_SM_1000_NS6detail15normal_iteratorINSA_10device_ptrIfEEEEEEEE10policy1000Ei6squareSF_JPfEEEvT0_iT1_T2_DpNS2_10kernel_argIT3_EE,@"STO_CUDA_ENTRY STV_DEFAULT"
_ZN3cub18CUB_300001_SM_10006detail9transform16transform_kernelINS2_10policy_hubILb1EN4cuda3std3__45tupleIJN6thrust24THRUST_300001_SM_1000_NS6detail15normal_iteratorINSA_10device_ptrIfEEEEEEEE10policy1000Ei6squareSF_JPfEEEvT0_iT1_T2_DpNS2_10kernel_argIT3_EE:
.text._ZN3cub18CUB_300001_SM_10006detail9transform16transform_kernelINS2_10policy_hubILb1EN4cuda3std3__45tupleIJN6thrust24THRUST_300001_SM_1000_NS6detail15normal_iteratorINSA_10device_ptrIfEEEEEEEE10policy1000Ei6squareSF_JPfEEEvT0_iT1_T2_DpNS2_10kernel_argIT3_EE:
[----:B------:R-:W-:Y:S08]  /*0000*/  LDC R1, c[0x0][0x37c] ;  /* 0x0000df00ff017b82 */ /* 0x000ff00000000800 */
[----:B------:R-:W0:Y:S01]  /*0010*/  LDC.64 R8, c[0x0][0x380] ;  /* 0x0000e000ff087b82 */ /* 0x000e220000000a00 */
[----:B------:R-:W1:Y:S01]  /*0020*/  S2R R0, SR_TID.X ;  /* 0x0000000000007919 */ /* 0x000e620000002100 */
[----:B------:R-:W2:Y:S01]  /*0030*/  LDCU.64 UR6, c[0x0][0x358] ;  /* 0x00006b00ff0677ac */ /* 0x000ea20008000a00 */
[----:B------:R-:W-:Y:S05]  /*0040*/  BSSY.RECONVERGENT B0, `(.L_x_263) ;  /* 0x0000016000007945 */ /* 0x000fea0003800200 */
[----:B------:R-:W3:Y:S08]  /*0050*/  S2UR UR4, SR_CTAID.X ;  /* 0x00000000000479c3 */ /* 0x000ef00000002500 */
[----:B------:R-:W4:Y:S01]  /*0060*/  LDC.64 R2, c[0x0][0x398] ;  /* 0x0000e600ff027b82 */ /* 0x000f220000000a00 */
[----:B0-----:R-:W-:-:S07]  /*0070*/  SHF.L.U32 R7, R9, 0x7, RZ ;  /* 0x0000000709077819 */ /* 0x001fce00000006ff */
[----:B------:R-:W0:Y:S01]  /*0080*/  LDC.64 R4, c[0x0][0x390] ;  /* 0x0000e400ff047b82 */ /* 0x000e220000000a00 */
[----:B---3--:R-:W-:Y:S01]  /*0090*/  IMAD R13, R7, UR4, RZ ;  /* 0x00000004070d7c24 */ /* 0x008fe2000f8e02ff */
[----:B-1----:R-:W-:-:S04]  /*00a0*/  SHF.L.U32 R15, R0, 0x7, RZ ;  /* 0x00000007000f7819 */ /* 0x002fc800000006ff */
[----:B------:R-:W-:-:S04]  /*00b0*/  IADD3 R8, PT, PT, -R13, R8, RZ ;  /* 0x000000080d087210 */ /* 0x000fc80007ffe1ff */
[CC--:B------:R-:W-:Y:S02]  /*00c0*/  VIMNMX R6, PT, PT, R7.reuse, R8.reuse, PT ;  /* 0x0000000807067248 */ /* 0x0c0fe40003fe0100 */
[----:B------:R-:W-:Y:S02]  /*00d0*/  ISETP.GT.AND P0, PT, R7, R8, PT ;  /* 0x000000080700720c */ /* 0x000fe40003f04270 */
[----:B------:R-:W-:-:S04]  /*00e0*/  SHF.L.U32 R12, R6, 0x2, RZ ;  /* 0x00000002060c7819 */ /* 0x000fc800000006ff */
[----:B------:R-:W-:-:S13]  /*00f0*/  ISETP.GE.AND P1, PT, R15, R12, PT ;  /* 0x0000000c0f00720c */ /* 0x000fda0003f26270 */
[----:B--2-4-:R-:W-:Y:S05]  /*0100*/  @P1 BRA `(.L_x_264) ;  /* 0x0000000000241947 */ /* 0x014fea0003800000 */
[----:B------:R-:W1:Y:S02]  /*0110*/  LDC.64 R10, c[0x0][0x398] ;  /* 0x0000e600ff0a7b82 */ /* 0x000e640000000a00 */
[----:B-1----:R-:W-:-:S04]  /*0120*/  IMAD.WIDE.U32 R10, R0, 0x80, R10 ;  /* 0x00000080000a7825 */ /* 0x002fc800078e000a */
[----:B------:R-:W-:-:S07]  /*0130*/  IMAD.WIDE R10, R13, 0x4, R10 ;  /* 0x000000040d0a7825 */ /* 0x000fce00078e020a */
.L_x_265:
[----:B------:R-:W-:Y:S01]  /*0140*/  VIADD R15, R15, 0x4000 ;  /* 0x000040000f0f7836 */ /* 0x000fe20000000000 */
[----:B------:R1:W-:Y:S04]  /*0150*/  CCTL.E.PF2 [R10] ;  /* 0x000000000a00798f */ /* 0x0003e80000800100 */
[----:B------:R-:W-:Y:S02]  /*0160*/  ISETP.GE.AND P1, PT, R15, R12, PT ;  /* 0x0000000c0f00720c */ /* 0x000fe40003f26270 */
[----:B-1----:R-:W-:-:S04]  /*0170*/  IADD3 R10, P2, PT, R10, 0x4000, RZ ;  /* 0x000040000a0a7810 */ /* 0x002fc80007f5e0ff */
[----:B------:R-:W-:-:S07]  /*0180*/  IADD3.X R11, PT, PT, RZ, R11, RZ, P2, !PT ;  /* 0x0000000bff0b7210 */ /* 0x000fce00017fe4ff */
[----:B------:R-:W-:Y:S05]  /*0190*/  @!P1 BRA `(.L_x_265) ;  /* 0xfffffffc00e89947 */ /* 0x000fea000383ffff */
.L_x_264:
[----:B------:R-:W-:Y:S05]  /*01a0*/  BSYNC.RECONVERGENT B0 ;  /* 0x0000000000007941 */ /* 0x000fea0003800200 */
.L_x_263:
[----:B------:R-:W-:-:S04]  /*01b0*/  IMAD.WIDE R2, R13, 0x4, R2 ;  /* 0x000000040d027825 */ /* 0x000fc800078e0202 */
[----:B0-----:R-:W-:Y:S01]  /*01c0*/  IMAD.WIDE R4, R13, 0x4, R4 ;  /* 0x000000040d047825 */ /* 0x001fe200078e0204 */
[----:B------:R-:W-:Y:S06]  /*01d0*/  @P0 BRA `(.L_x_266) ;  /* 0x0000000800440947 */ /* 0x000fec0003800000 */
        /* <DEDUP_REMOVED lines=10> */
[----:B------:R-:W-:Y:S02]  /*0280*/  LOP3.LUT R13, R14, 0x1000, RZ, 0xfc, !PT ;  /* 0x000010000e0d7812 */ /* 0x000fe400078efcff */
[----:B------:R-:W-:-:S07]  /*0290*/  IADD3 R12, PT, PT, -R7, RZ, RZ ;  /* 0x000000ff070c7210 */ /* 0x000fce0007ffe1ff */
.L_x_268:
[----:B------:R-:W-:-:S05]  /*02a0*/  IADD3 R10, P1, PT, R2, R13, RZ ;  /* 0x0000000d020a7210 */ /* 0x000fca0007f3e0ff */
[----:B0-----:R-:W-:-:S05]  /*02b0*/  IMAD.X R11, R3, 0x1, R15, P1 ;  /* 0x00000001030b7824 */ /* 0x001fca00008e060f */
        /* <DEDUP_REMOVED lines=24> */
[----:B------:R-:W-:Y:S01]  /*0440*/  HFMA2 R19, -RZ, RZ, 0, 0 ;  /* 0x00000000ff137431 */ /* 0x000fe200000001ff */
[----:B------:R-:W-:Y:S01]  /*0450*/  MOV R18, 0x600 ;  /* 0x0000060000127802 */ /* 0x000fe20000000f00 */
        /* <DEDUP_REMOVED lines=8> */
[----:B------:R-:W1:Y:S01]  /*04e0*/  LDG.E R14, desc[UR6][R16.64+-0x600] ;  /* 0xfffa0006100e7981 */ /* 0x000e62000c1e1900 */
[----:B------:R-:W-:-:S05]  /*04f0*/  IADD3 R18, P1, PT, R4, R18, RZ ;  /* 0x0000001204127210 */ /* 0x000fca0007f3e0ff */
[----:B------:R-:W-:Y:S02]  /*0500*/  IMAD.X R19, R5, 0x1, R19, P1 ;  /* 0x0000000105137824 */ /* 0x000fe400008e0613 */
[----:B-1----:R-:W-:-:S05]  /*0510*/  FMUL R21, R14, R14 ;  /* 0x0000000e0e157220 */ /* 0x002fca0000400000 */
        /* <DEDUP_REMOVED lines=17> */
[----:B------:R-:W-:Y:S02]  /*0630*/  IADD3 R12, PT, PT, R12, 0x10, RZ ;  /* 0x000000100c0c7810 */ /* 0x000fe40007ffe0ff */
[----:B------:R-:W-:Y:S02]  /*0640*/  IADD3 R13, P2, PT, R13, 0x2000, RZ ;  /* 0x000020000d0d7810 */ /* 0x000fe40007f5e0ff */
[----:B------:R-:W-:Y:S02]  /*0650*/  ISETP.NE.AND P1, PT, R12, RZ, PT ;  /* 0x000000ff0c00720c */ /* 0x000fe40003f25270 */
[----:B------:R-:W-:-:S02]  /*0660*/  IADD3.X R15, PT, PT, RZ, R15, RZ, P2, !PT ;  /* 0x0000000fff0f7210 */ /* 0x000fc400017fe4ff */
[----:B------:R-:W-:Y:S01]  /*0670*/  IADD3 R6, PT, PT, R6, 0x800, RZ ;  /* 0x0000080006067810 */ /* 0x000fe20007ffe0ff */
[----:B--2---:R-:W-:-:S05]  /*0680*/  FMUL R23, R8, R8 ;  /* 0x0000000808177220 */ /* 0x004fca0000400000 */
[----:B------:R0:W-:Y:S03]  /*0690*/  STG.E desc[UR6][R18.64+0x600], R23 ;  /* 0x0006001712007986 */ /* 0x0001e6000c101906 */
[----:B------:R-:W-:Y:S05]  /*06a0*/  @P1 BRA `(.L_x_268) ;  /* 0xfffffff800fc1947 */ /* 0x000fea000383ffff */
.L_x_267:
[----:B------:R-:W-:Y:S05]  /*06b0*/  @!P0 EXIT ;  /* 0x000000000000894d */ /* 0x000fea0003800000 */
[----:B------:R-:W1:Y:S01]  /*06c0*/  LDCU UR4, c[0x0][0x384] ;  /* 0x00007080ff0477ac */ /* 0x000e620008000800 */
[----:B------:R-:W-:Y:S01]  /*06d0*/  ISETP.GE.U32.AND P0, PT, R20, 0x8, PT ;  /* 0x000000081400780c */ /* 0x000fe20003f06070 */
[----:B-1----:R-:W-:-:S06]  /*06e0*/  ULOP3.LUT UR5, UR4, 0x7, URZ, 0xc0, !UPT ;  /* 0x0000000704057892 */ /* 0x002fcc000f8ec0ff */
[----:B------:R-:W-:-:S06]  /*06f0*/  ISETP.NE.AND P1, PT, RZ, UR5, PT ;  /* 0x00000005ff007c0c */ /* 0x000fcc000bf25270 */
[----:B------:R-:W-:Y:S07]  /*0700*/  @!P0 BRA `(.L_x_269) ;  /* 0x0000000000708947 */ /* 0x000fee0003800000 */
        /* <DEDUP_REMOVED lines=25> */
[----:B------:R-:W-:Y:S02]  /*08a0*/  VIADD R7, R7, 0x8 ;  /* 0x0000000807077836 */ /* 0x000fe40000000000 */
[----:B---3--:R-:W-:-:S05]  /*08b0*/  FMUL R19, R6, R6 ;  /* 0x0000000606137220 */ /* 0x008fca0000400000 */
[----:B------:R4:W-:Y:S02]  /*08c0*/  STG.E desc[UR6][R10.64+0xe00], R19 ;  /* 0x000e00130a007986 */ /* 0x0009e4000c101906 */
.L_x_269:
[----:B------:R-:W-:Y:S05]  /*08d0*/  @!P1 EXIT ;  /* 0x000000000000994d */ /* 0x000fea0003800000 */
[----:B------:R-:W-:Y:S02]  /*08e0*/  UISETP.GE.U32.AND UP0, UPT, UR5, 0x4, UPT ;  /* 0x000000040500788c */ /* 0x000fe4000bf06070 */
[----:B------:R-:W-:-:S06]  /*08f0*/  ULOP3.LUT UR4, UR4, 0x3, URZ, 0xc0, !UPT ;  /* 0x0000000304047892 */ /* 0x000fcc000f8ec0ff */
[----:B------:R-:W-:Y:S01]  /*0900*/  ISETP.NE.AND P0, PT, RZ, UR4, PT ;  /* 0x00000004ff007c0c */ /* 0x000fe2000bf05270 */
[----:B------:R-:W-:-:S12]  /*0910*/  BRA.U !UP0, `(.L_x_270) ;  /* 0x0000000108407547 */ /* 0x000fd8000b800000 */
[----:B0---4-:R-:W-:-:S05]  /*0920*/  LEA R11, R7, R0, 0x7 ;  /* 0x00000000070b7211 */ /* 0x011fca00078e38ff */
        /* <DEDUP_REMOVED lines=15> */
.L_x_270:
[----:B------:R-:W-:Y:S05]  /*0a20*/  @!P0 EXIT ;  /* 0x000000000000894d */ /* 0x000fea0003800000 */
[----:B01--4-:R-:W-:Y:S01]  /*0a30*/  LEA R11, R7, R0, 0x7 ;  /* 0x00000000070b7211 */ /* 0x013fe200078e38ff */
[----:B------:R-:W-:-:S12]  /*0a40*/  UIADD3 UR4, UPT, UPT, -UR4, URZ, URZ ;  /* 0x000000ff04047290 */ /* 0x000fd8000fffe1ff */
.L_x_271:
[----:B------:R-:W-:-:S06]  /*0a50*/  IMAD.WIDE R8, R11, 0x4, R2 ;  /* 0x000000040b087825 */ /* 0x000fcc00078e0202 */
[----:B------:R-:W2:Y:S01]  /*0a60*/  LDG.E R8, desc[UR6][R8.64] ;  /* 0x0000000608087981 */ /* 0x000ea2000c1e1900 */
[C---:B0-----:R-:W-:Y:S01]  /*0a70*/  IMAD.WIDE R6, R11.reuse, 0x4, R4 ;  /* 0x000000040b067825 */ /* 0x041fe200078e0204 */
[----:B------:R-:W-:Y:S01]  /*0a80*/  UIADD3 UR4, UPT, UPT, UR4, 0x1, URZ ;  /* 0x0000000104047890 */ /* 0x000fe2000fffe0ff */
[----:B------:R-:W-:-:S03]  /*0a90*/  IADD3 R11, PT, PT, R11, 0x80, RZ ;  /* 0x000000800b0b7810 */ /* 0x000fc60007ffe0ff */
[----:B------:R-:W-:Y:S01]  /*0aa0*/  UISETP.NE.AND UP0, UPT, UR4, URZ, UPT ;  /* 0x000000ff0400728c */ /* 0x000fe2000bf05270 */
[----:B--2---:R-:W-:-:S05]  /*0ab0*/  FMUL R13, R8, R8 ;  /* 0x00000008080d7220 */ /* 0x004fca0000400000 */
[----:B------:R0:W-:Y:S03]  /*0ac0*/  STG.E desc[UR6][R6.64], R13 ;  /* 0x0000000d06007986 */ /* 0x0001e6000c101906 */
[----:B------:R-:W-:Y:S05]  /*0ad0*/  BRA.U UP0, `(.L_x_271) ;  /* 0xfffffffd00dc7547 */ /* 0x000fea000b83ffff */
[----:B------:R-:W-:Y:S05]  /*0ae0*/  EXIT ;  /* 0x000000000000794d */ /* 0x000fea0003800000 */
.L_x_266:
[----:B------:R-:W-:-:S13]  /*0af0*/  ISETP.GE.AND P0, PT, R9, 0x1, PT ;  /* 0x000000010900780c */ /* 0x000fda0003f06270 */
[----:B------:R-:W-:Y:S05]  /*0b00*/  @!P0 EXIT ;  /* 0x000000000000894d */ /* 0x000fea0003800000 */
[C---:B------:R-:W-:Y:S01]  /*0b10*/  ISETP.GE.U32.AND P0, PT, R9.reuse, 0x8, PT ;  /* 0x000000080900780c */ /* 0x040fe20003f06070 */
[----:B------:R-:W-:Y:S01]  /*0b20*/  IMAD.MOV.U32 R7, RZ, RZ, RZ ;  /* 0x000000ffff077224 */ /* 0x000fe200078e00ff */
[----:B------:R-:W-:-:S11]  /*0b30*/  LOP3.LUT R20, R9, 0x7, RZ, 0xc0, !PT ;  /* 0x0000000709147812 */ /* 0x000fd600078ec0ff */
[----:B------:R-:W-:Y:S05]  /*0b40*/  @!P0 BRA `(.L_x_272) ;  /* 0x0000000000d08947 */ /* 0x000fea0003800000 */
[----:B------:R-:W-:Y:S02]  /*0b50*/  LOP3.LUT R7, R9, 0x7ffffff8, RZ, 0xc0, !PT ;  /* 0x7ffffff809077812 */ /* 0x000fe400078ec0ff */
[----:B------:R-:W-:-:S07]  /*0b60*/  MOV R12, RZ ;  /* 0x000000ff000c7202 */ /* 0x000fce0000000f00 */
.L_x_275:
[----:B0-----:R-:W-:-:S04]  /*0b70*/  LEA R13, R12, R0, 0x7 ;  /* 0x000000000c0d7211 */ /* 0x001fc800078e38ff */
        /* <DEDUP_REMOVED lines=10> */
[----:B------:R-:W-:Y:S01]  /*0c20*/  IADD3 R21, PT, PT, R13, 0x100, RZ ;  /* 0x000001000d157810 */ /* 0x000fe20007ffe0ff */
[----:B------:R-:W-:-:S03]  /*0c30*/  IMAD.WIDE R10, R11, 0x4, R4 ;  /* 0x000000040b0a7825 */ /* 0x000fc600078e0204 */
[----:B------:R-:W-:Y:S01]  /*0c40*/  ISETP.GE.AND P0, PT, R21, R6, PT ;  /* 0x000000061500720c */ /* 0x000fe20003f06270 */
[----:B------:R-:W-:Y:S02]  /*0c50*/  VIADD R21, R13, 0x180 ;  /* 0x000001800d157836 */ /* 0x000fe40000000000 */
[----:B--2---:R-:W-:-:S05]  /*0c60*/  @!P1 FMUL R15, R18, R18 ;  /* 0x00000012120f9220 */ /* 0x004fca0000400000 */
[----:B------:R1:W-:Y:S05]  /*0c70*/  @!P1 STG.E desc[UR6][R10.64], R15 ;  /* 0x0000000f0a009986 */ /* 0x0003ea000c101906 */
[----:B------:R-:W2:Y:S01]  /*0c80*/  @!P0 LDG.E R14, desc[UR6][R8.64+0x200] ;  /* 0x00020006080e8981 */ /* 0x000ea2000c1e1900 */
[----:B------:R-:W-:Y:S02]  /*0c90*/  ISETP.GE.AND P1, PT, R21, R6, PT ;  /* 0x000000061500720c */ /* 0x000fe40003f26270 */
[----:B0-----:R-:W-:Y:S01]  /*0ca0*/  IADD3 R17, PT, PT, R13, 0x200, RZ ;  /* 0x000002000d117810 */ /* 0x001fe20007ffe0ff */
[----:B--2---:R-:W-:-:S05]  /*0cb0*/  @!P0 FMUL R21, R14, R14 ;  /* 0x0000000e0e158220 */ /* 0x004fca0000400000 */
[----:B------:R-:W-:Y:S05]  /*0cc0*/  @!P0 STG.E desc[UR6][R10.64+0x200], R21 ;  /* 0x000200150a008986 */ /* 0x000fea000c101906 */
[----:B------:R-:W2:Y:S01]  /*0cd0*/  @!P1 LDG.E R14, desc[UR6][R8.64+0x400] ;  /* 0x00040006080e9981 */ /* 0x000ea2000c1e1900 */
[----:B------:R-:W-:Y:S02]  /*0ce0*/  ISETP.GE.AND P0, PT, R17, R6, PT ;  /* 0x000000061100720c */ /* 0x000fe40003f06270 */
[----:B-1----:R-:W-:Y:S01]  /*0cf0*/  IADD3 R15, PT, PT, R13, 0x280, RZ ;  /* 0x000002800d0f7810 */ /* 0x002fe20007ffe0ff */
[----:B--2---:R-:W-:-:S05]  /*0d00*/  @!P1 FMUL R17, R14, R14 ;  /* 0x0000000e0e119220 */ /* 0x004fca0000400000 */
[----:B------:R0:W-:Y:S05]  /*0d10*/  @!P1 STG.E desc[UR6][R10.64+0x400], R17 ;  /* 0x000400110a009986 */ /* 0x0001ea000c101906 */
[----:B------:R-:W2:Y:S01]  /*0d20*/  @!P0 LDG.E R14, desc[UR6][R8.64+0x600] ;  /* 0x00060006080e8981 */ /* 0x000ea2000c1e1900 */
[----:B------:R-:W-:Y:S02]  /*0d30*/  ISETP.GE.AND P1, PT, R15, R6, PT ;  /* 0x000000060f00720c */ /* 0x000fe40003f26270 */
[----:B------:R-:W-:Y:S01]  /*0d40*/  IADD3 R19, PT, PT, R13, 0x300, RZ ;  /* 0x000003000d137810 */ /* 0x000fe20007ffe0ff */
[----:B--2---:R-:W-:-:S05]  /*0d50*/  @!P0 FMUL R15, R14, R14 ;  /* 0x0000000e0e0f8220 */ /* 0x004fca0000400000 */
[----:B------:R1:W-:Y:S05]  /*0d60*/  @!P0 STG.E desc[UR6][R10.64+0x600], R15 ;  /* 0x0006000f0a008986 */ /* 0x0003ea000c101906 */
[----:B------:R-:W2:Y:S01]  /*0d70*/  @!P1 LDG.E R14, desc[UR6][R8.64+0x800] ;  /* 0x00080006080e9981 */ /* 0x000ea2000c1e1900 */
[----:B------:R-:W-:Y:S01]  /*0d80*/  ISETP.GE.AND P0, PT, R19, R6, PT ;  /* 0x000000061300720c */ /* 0x000fe20003f06270 */
[----:B--2---:R-:W-:-:S05]  /*0d90*/  @!P1 FMUL R19, R14, R14 ;  /* 0x0000000e0e139220 */ /* 0x004fca0000400000 */
[----:B------:R1:W-:Y:S07]  /*0da0*/  @!P1 STG.E desc[UR6][R10.64+0x800], R19 ;  /* 0x000800130a009986 */ /* 0x0003ee000c101906 */
[----:B------:R-:W0:Y:S01]  /*0db0*/  @!P0 LDG.E R14, desc[UR6][R8.64+0xa00] ;  /* 0x000a0006080e8981 */ /* 0x000e22000c1e1900 */
[----:B------:R-:W-:Y:S01]  /*0dc0*/  IADD3 R13, PT, PT, R13, 0x380, RZ ;  /* 0x000003800d0d7810 */ /* 0x000fe20007ffe0ff */
[----:B------:R-:W-:Y:S01]  /*0dd0*/  VIADD R12, R12, 0x8 ;  /* 0x000000080c0c7836 */ /* 0x000fe20000000000 */
[----:B------:R-:W-:Y:S04]  /*0de0*/  BSSY.RECONVERGENT B0, `(.L_x_273) ;  /* 0x0000009000007945 */ /* 0x000fe80003800200 */
[----:B------:R-:W-:Y:S01]  /*0df0*/  ISETP.NE.AND P1, PT, R12, R7, PT ;  /* 0x000000070c00720c */ /* 0x000fe20003f25270 */
[----:B0-----:R-:W-:-:S05]  /*0e00*/  @!P0 FMUL R17, R14, R14 ;  /* 0x0000000e0e118220 */ /* 0x001fca0000400000 */
[----:B------:R1:W-:Y:S01]  /*0e10*/  @!P0 STG.E desc[UR6][R10.64+0xa00], R17 ;  /* 0x000a00110a008986 */ /* 0x0003e2000c101906 */
[----:B------:R-:W-:-:S13]  /*0e20*/  ISETP.GE.AND P0, PT, R13, R6, PT ;  /* 0x000000060d00720c */ /* 0x000fda0003f06270 */
[----:B-1----:R-:W-:Y:S05]  /*0e30*/  @P0 BRA `(.L_x_274) ;  /* 0x00000000000c0947 */ /* 0x002fea0003800000 */
[----:B------:R-:W2:Y:S02]  /*0e40*/  LDG.E R8, desc[UR6][R8.64+0xc00] ;  /* 0x000c000608087981 */ /* 0x000ea4000c1e1900 */
[----:B--2---:R-:W-:-:S05]  /*0e50*/  FMUL R13, R8, R8 ;  /* 0x00000008080d7220 */ /* 0x004fca0000400000 */
[----:B------:R0:W-:Y:S02]  /*0e60*/  STG.E desc[UR6][R10.64+0xc00], R13 ;  /* 0x000c000d0a007986 */ /* 0x0001e4000c101906 */
.L_x_274:
[----:B------:R-:W-:Y:S05]  /*0e70*/  BSYNC.RECONVERGENT B0 ;  /* 0x0000000000007941 */ /* 0x000fea0003800200 */
.L_x_273:
[----:B------:R-:W-:Y:S05]  /*0e80*/  @P1 BRA `(.L_x_275) ;  /* 0xfffffffc00381947 */ /* 0x000fea000383ffff */
.L_x_272:
[----:B------:R-:W-:-:S13]  /*0e90*/  ISETP.NE.AND P0, PT, R20, RZ, PT ;  /* 0x000000ff1400720c */ /* 0x000fda0003f05270 */
[----:B------:R-:W-:Y:S05]  /*0ea0*/  @!P0 EXIT ;  /* 0x000000000000894d */ /* 0x000fea0003800000 */
[----:B------:R-:W1:Y:S01]  /*0eb0*/  LDC R8, c[0x0][0x384] ;  /* 0x0000e100ff087b82 */ /* 0x000e620000000800 */
[----:B------:R-:W-:Y:S02]  /*0ec0*/  ISETP.GE.U32.AND P1, PT, R20, 0x4, PT ;  /* 0x000000041400780c */ /* 0x000fe40003f26070 */
[----:B-1----:R-:W-:-:S04]  /*0ed0*/  LOP3.LUT R21, R8, 0x3, RZ, 0xc0, !PT ;  /* 0x0000000308157812 */ /* 0x002fc800078ec0ff */
[----:B------:R-:W-:-:S07]  /*0ee0*/  ISETP.NE.AND P0, PT, R21, RZ, PT ;  /* 0x000000ff1500720c */ /* 0x000fce0003f05270 */
[----:B------:R-:W-:Y:S06]  /*0ef0*/  @!P1 BRA `(.L_x_276) ;  /* 0x0000000000749947 */ /* 0x000fec0003800000 */
[----:B------:R-:W-:-:S04]  /*0f00*/  LEA R19, R7, R0, 0x7 ;  /* 0x0000000007137211 */ /* 0x000fc800078e38ff */
[----:B------:R-:W-:-:S13]  /*0f10*/  ISETP.GE.AND P2, PT, R19, R6, PT ;  /* 0x000000061300720c */ /* 0x000fda0003f46270 */
[----:B0-----:R-:W-:-:S06]  /*0f20*/  @!P2 IMAD.WIDE R10, R19, 0x4, R2 ;  /* 0x00000004130aa825 */ /* 0x001fcc00078e0202 */
        /* <DEDUP_REMOVED lines=8> */
[----:B------:R-:W-:Y:S01]  /*0fb0*/  IADD3 R25, PT, PT, R19, 0x100, RZ ;  /* 0x0000010013197810 */ /* 0x000fe20007ffe0ff */
        /* <DEDUP_REMOVED lines=13> */
[----:B------:R-:W-:-:S04]  /*1090*/  @!P1 IMAD.WIDE R18, R19, 0x4, R4 ;  /* 0x0000000413129825 */ /* 0x000fc800078e0204 */
[----:B------:R-:W-:Y:S02]  /*10a0*/  VIADD R7, R7, 0x4 ;  /* 0x0000000407077836 */ /* 0x000fe40000000000 */
[----:B--2---:R-:W-:-:S05]  /*10b0*/  @!P1 FMUL R25, R14, R14 ;  /* 0x0000000e0e199220 */ /* 0x004fca0000400000 */
[----:B------:R1:W-:Y:S02]  /*10c0*/  @!P1 STG.E desc[UR6][R18.64], R25 ;  /* 0x0000001912009986 */ /* 0x0003e4000c101906 */
.L_x_276:
[----:B------:R-:W-:Y:S05]  /*10d0*/  @!P0 EXIT ;  /* 0x000000000000894d */ /* 0x000fea0003800000 */
[----:B------:R-:W-:Y:S02]  /*10e0*/  ISETP.NE.AND P1, PT, R21, 0x1, PT ;  /* 0x000000011500780c */ /* 0x000fe40003f25270 */
[----:B------:R-:W-:-:S04]  /*10f0*/  LOP3.LUT R8, R8, 0x1, RZ, 0xc0, !PT ;  /* 0x0000000108087812 */ /* 0x000fc800078ec0ff */
[----:B------:R-:W-:-:S07]  /*1100*/  ISETP.NE.U32.AND P0, PT, R8, 0x1, PT ;  /* 0x000000010800780c */ /* 0x000fce0003f05070 */
[----:B------:R-:W-:Y:S06]  /*1110*/  @!P1 BRA `(.L_x_277) ;  /* 0x00000000003c9947 */ /* 0x000fec0003800000 */
[----:B0-----:R-:W-:-:S04]  /*1120*/  LEA R11, R7, R0, 0x7 ;  /* 0x00000000070b7211 */ /* 0x001fc800078e38ff */
[----:B------:R-:W-:-:S13]  /*1130*/  ISETP.GE.AND P1, PT, R11, R6, PT ;  /* 0x000000060b00720c */ /* 0x000fda0003f26270 */
[----:B-1----:R-:W-:-:S06]  /*1140*/  @!P1 IMAD.WIDE R8, R11, 0x4, R2 ;  /* 0x000000040b089825 */ /* 0x002fcc00078e0202 */
[----:B------:R-:W2:Y:S01]  /*1150*/  @!P1 LDG.E R8, desc[UR6][R8.64] ;  /* 0x0000000608089981 */ /* 0x000ea2000c1e1900 */
[C---:B------:R-:W-:Y:S01]  /*1160*/  IADD3 R15, PT, PT, R11.reuse, 0x80, RZ ;  /* 0x000000800b0f7810 */ /* 0x040fe20007ffe0ff */
[----:B------:R-:W-:-:S03]  /*1170*/  @!P1 IMAD.WIDE R10, R11, 0x4, R4 ;  /* 0x000000040b0a9825 */ /* 0x000fc600078e0204 */
[----:B------:R-:W-:-:S13]  /*1180*/  ISETP.GE.AND P2, PT, R15, R6, PT ;  /* 0x000000060f00720c */ /* 0x000fda0003f46270 */
[----:B------:R-:W-:-:S04]  /*1190*/  @!P2 IMAD.WIDE R12, R15, 0x4, R2 ;  /* 0x000000040f0ca825 */ /* 0x000fc800078e0202 */
[----:B--2---:R-:W-:-:S05]  /*11a0*/  @!P1 FMUL R17, R8, R8 ;  /* 0x0000000808119220 */ /* 0x004fca0000400000 */
[----:B------:R2:W-:Y:S04]  /*11b0*/  @!P1 STG.E desc[UR6][R10.64], R17 ;  /* 0x000000110a009986 */ /* 0x0005e8000c101906 */
[----:B------:R-:W3:Y:S01]  /*11c0*/  @!P2 LDG.E R12, desc[UR6][R12.64] ;  /* 0x000000060c0ca981 */ /* 0x000ee2000c1e1900 */
[----:B------:R-:W-:Y:S01]  /*11d0*/  @!P2 IMAD.WIDE R14, R15, 0x4, R4 ;  /* 0x000000040f0ea825 */ /* 0x000fe200078e0204 */
[----:B------:R-:W-:-:S03]  /*11e0*/  IADD3 R7, PT, PT, R7, 0x2, RZ ;  /* 0x0000000207077810 */ /* 0x000fc60007ffe0ff */
[----:B---3--:R-:W-:-:S05]  /*11f0*/  @!P2 FMUL R19, R12, R12 ;  /* 0x0000000c0c13a220 */ /* 0x008fca0000400000 */
[----:B------:R2:W-:Y:S02]  /*1200*/  @!P2 STG.E desc[UR6][R14.64], R19 ;  /* 0x000000130e00a986 */ /* 0x0005e4000c101906 */
.L_x_277:
[----:B------:R-:W-:Y:S05]  /*1210*/  @P0 EXIT ;  /* 0x000000000000094d */ /* 0x000fea0003800000 */
[----:B------:R-:W-:-:S04]  /*1220*/  LEA R7, R7, R0, 0x7 ;  /* 0x0000000007077211 */ /* 0x000fc800078e38ff */
[----:B------:R-:W-:-:S13]  /*1230*/  ISETP.GE.AND P0, PT, R7, R6, PT ;  /* 0x000000060700720c */ /* 0x000fda0003f06270 */
[----:B------:R-:W-:Y:S05]  /*1240*/  @P0 EXIT ;  /* 0x000000000000094d */ /* 0x000fea0003800000 */
[----:B------:R-:W-:-:S06]  /*1250*/  IMAD.WIDE R2, R7, 0x4, R2 ;  /* 0x0000000407027825 */ /* 0x000fcc00078e0202 */
[----:B------:R-:W3:Y:S01]  /*1260*/  LDG.E R2, desc[UR6][R2.64] ;  /* 0x0000000602027981 */ /* 0x000ee2000c1e1900 */
[----:B------:R-:W-:-:S04]  /*1270*/  IMAD.WIDE R4, R7, 0x4, R4 ;  /* 0x0000000407047825 */ /* 0x000fc800078e0204 */
[----:B---3--:R-:W-:-:S05]  /*1280*/  FMUL R7, R2, R2 ;  /* 0x0000000202077220 */ /* 0x008fca0000400000 */
[----:B------:R-:W-:Y:S01]  /*1290*/  STG.E desc[UR6][R4.64], R7 ;  /* 0x0000000704007986 */ /* 0x000fe2000c101906 */
[----:B------:R-:W-:Y:S05]  /*12a0*/  EXIT ;  /* 0x000000000000794d */ /* 0x000fea0003800000 */
.L_x_278:
        /* <DEDUP_REMOVED lines=13> */
.L_x_289:


//--------------------- .text._ZN3cub18CUB_300001_SM_10006detail8for_each13static_kernelINS2_12policy_hub_t12policy_500_tEmN6thrust24THRUST_300001_SM_1000_NS8cuda_cub20__uninitialized_fill7functorINS7_10device_ptrIfEEfEEEEvT0_T1_ --------------------------
	.section	.text._ZN3cub18CUB_300001_SM_10006detail8for_each13static_kernelINS2_12policy_hub_t12policy_500_tEmN6thrust24THRUST_300001_SM_1000_NS8cuda_cub20__uninitialized_fill7functorINS7_10device_ptrIfEEfEEEEvT0_T1_,"ax",@progbits
	.align	128
        .global         _ZN3cub18CUB_300001_SM_10006detail8for_each13static_kernelINS2_12policy_hub_t12policy_500_tEmN6thrust24THRUST_300001_SM_1000_NS8cuda_cub20__uninitialized_fill7functorINS7_10device_ptrIfEEfEEEEvT0_T1_
        .type           _ZN3cub18CUB_300001_SM_10006detail8for_each13static_kernelINS2_12policy_hub_t12policy_500_tEmN6thrust24THRUST_300001_SM_1000_NS8cuda_cub20__uninitialized_fill7functorINS7_10device_ptrIfEEfEEEEvT0_T1_,@function
        .size           _ZN3cub18CUB_300001_SM_10006detail8for_each13static_kernelINS2_12policy_hub_t12policy_500_tEmN6thrust24THRUST_300001_SM_1000_NS8cuda_cub20__uninitialized_fill7functorINS7_10device_ptrIfEEfEEEEvT0_T1_,(.L_x_290 - _ZN3cub18CUB_300001_SM_10006detail8for_each13static_kernelINS2_12policy_hub_t12policy_500_tEmN6thrust24THRUST_300001_SM_1000_NS8cuda_cub20__uninitialized_fill7functorINS7_10device_ptrIfEEfEEEEvT0_T1_)
        .other          _ZN3cub18CUB_300001_SM_10006detail8for_each13static_kernelINS2_12policy_hub_t12policy_500_tEmN6thrust24THRUST_300001_SM_1000_NS8cuda_cub20__uninitialized_fill7functorINS7_10device_ptrIfEEfEEEEvT0_T1_,@"STO_CUDA_ENTRY STV_DEFAULT"
_ZN3cub18CUB_300001_SM_10006detail8for_each13static_kernelINS2_12policy_hub_t12policy_500_tEmN6thrust24THRUST_300001_SM_1000_NS8cuda_cub20__uninitialized_fill7functorINS7_10device_ptrIfEEfEEEEvT0_T1_:
.text._ZN3cub18CUB_300001_SM_10006detail8for_each13static_kernelINS2_12policy_hub_t12policy_500_tEmN6thrust24THRUST_300001_SM_1000_NS8cuda_cub20__uninitialized_fill7functorINS7_10device_ptrIfEEfEEEEvT0_T1_:
[----:B------:R-:W-:Y:S08]  /*0000*/  LDC R1, c[0x0][0x37c] ;  /* 0x0000df00ff017b82 */ /* 0x000ff00000000800 */
[----:B------:R-:W0:Y:S01]  /*0010*/  S2UR UR4, SR_CTAID.X ;  /* 0x00000000000479c3 */ /* 0x000e220000002500 */
[----:B------:R-:W1:Y:S01]  /*0020*/  LDCU.64 UR6, c[0x0][0x380] ;  /* 0x00007000ff0677ac */ /* 0x000e620008000a00 */
[----:B------:R-:W2:Y:S01]  /*0030*/  LDCU.64 UR8, c[0x0][0x358] ;  /* 0x00006b00ff0877ac */ /* 0x000ea20008000a00 */
[----:B0-----:R-:W-:-:S04]  /*0040*/  UIMAD.WIDE.U32 UR4, UR4, 0x200, URZ ;  /* 0x00000200040478a5 */ /* 0x001fc8000f8e00ff */
[----:B-1----:R-:W-:-:S04]  /*0050*/  UIADD3 UR6, UP0, UPT, -UR4, UR6, URZ ;  /* 0x0000000604067290 */ /* 0x002fc8000ff1e1ff */
[----:B------:R-:W-:Y:S02]  /*0060*/  UIADD3.X UR7, UPT, UPT, ~UR5, UR7, URZ, UP0, !UPT ;  /* 0x0000000705077290 */ /* 0x000fe400087fe5ff */
[----:B------:R-:W-:-:S04]  /*0070*/  UISETP.GE.U32.AND UP0, UPT, UR6, 0x200, UPT ;  /* 0x000002000600788c */ /* 0x000fc8000bf06070 */
[----:B------:R-:W-:-:S09]  /*0080*/  UISETP.GE.U32.AND.EX UP0, UPT, UR7, URZ, UPT, UP0 ;  /* 0x000000ff0700728c */ /* 0x000fd2000bf06100 */
[----:B--2---:R-:W-:Y:S05]  /*0090*/  BRA.U !UP0, `(.L_x_279) ;  /* 0x0000000108287547 */ /* 0x004fea000b800000 */
[----:B------:R-:W0:Y:S01]  /*00a0*/  S2R R0, SR_TID.X ;  /* 0x0000000000007919 */ /* 0x000e220000002100 */
[----:B------:R-:W1:Y:S01]  /*00b0*/  LDCU.64 UR6, c[0x0][0x388] ;  /* 0x00007100ff0677ac */ /* 0x000e620008000a00 */
[----:B------:R-:W2:Y:S01]  /*00c0*/  LDC R5, c[0x0][0x390] ;  /* 0x0000e400ff057b82 */ /* 0x000ea20000000800 */
[----:B0-----:R-:W-:-:S05]  /*00d0*/  IADD3 R0, P0, PT, R0, UR4, RZ ;  /* 0x0000000400007c10 */ /* 0x001fca000ff1e0ff */
[----:B------:R-:W-:Y:S01]  /*00e0*/  IMAD.X R3, RZ, RZ, UR5, P0 ;  /* 0x00000005ff037e24 */ /* 0x000fe200080e06ff */
[----:B-1----:R-:W-:-:S04]  /*00f0*/  LEA R2, P0, R0, UR6, 0x2 ;  /* 0x0000000600027c11 */ /* 0x002fc8000f8010ff */
[----:B------:R-:W-:-:S05]  /*0100*/  LEA.HI.X R3, R0, UR7, R3, 0x2, P0 ;  /* 0x0000000700037c11 */ /* 0x000fca00080f1403 */
[----:B--2---:R-:W-:Y:S04]  /*0110*/  STG.E desc[UR8][R2.64], R5 ;  /* 0x0000000502007986 */ /* 0x004fe8000c101908 */
[----:B------:R-:W-:Y:S01]  /*0120*/  STG.E desc[UR8][R2.64+0x400], R5 ;  /* 0x0004000502007986 */ /* 0x000fe2000c101908 */
[----:B------:R-:W-:Y:S05]  /*0130*/  EXIT ;  /* 0x000000000000794d */ /* 0x000fea0003800000 */
.L_x_279:
[----:B------:R-:W0:Y:S01]  /*0140*/  S2R R0, SR_TID.X ;  /* 0x0000000000007919 */ /* 0x000e220000002100 */
[----:B------:R-:W-:Y:S01]  /*0150*/  IMAD.U32 R2, RZ, RZ, UR7 ;  /* 0x00000007ff027e24 */ /* 0x000fe2000f8e00ff */
[----:B------:R-:W1:Y:S01]  /*0160*/  LDCU.64 UR10, c[0x0][0x388] ;  /* 0x00007100ff0a77ac */ /* 0x000e620008000a00 */
[----:B------:R-:W-:Y:S01]  /*0170*/  IMAD.U32 R4, RZ, RZ, UR7 ;  /* 0x00000007ff047e24 */ /* 0x000fe2000f8e00ff */
[----:B0-----:R-:W-:-:S04]  /*0180*/  ISETP.LT.U32.AND P0, PT, R0, UR6, PT ;  /* 0x0000000600007c0c */ /* 0x001fc8000bf01070 */
[----:B------:R-:W-:Y:S01]  /*0190*/  ISETP.GT.U32.AND.EX P0, PT, R2, RZ, PT, P0 ;  /* 0x000000ff0200720c */ /* 0x000fe20003f04100 */
[C---:B------:R-:W-:Y:S01]  /*01a0*/  VIADD R2, R0.reuse, 0x100 ;  /* 0x0000010000027836 */ /* 0x040fe20000000000 */
[----:B------:R-:W-:-:S04]  /*01b0*/  IADD3 R0, P2, PT, R0, UR4, RZ ;  /* 0x0000000400007c10 */ /* 0x000fc8000ff5e0ff */
[----:B------:R-:W-:Y:S01]  /*01c0*/  ISETP.LT.U32.AND P1, PT, R2, UR6, PT ;  /* 0x0000000602007c0c */ /* 0x000fe2000bf21070 */
[----:B------:R-:W-:Y:S01]  /*01d0*/  IMAD.X R3, RZ, RZ, UR5, P2 ;  /* 0x00000005ff037e24 */ /* 0x000fe200090e06ff */
[----:B-1----:R-:W-:Y:S02]  /*01e0*/  LEA R2, P2, R0, UR10, 0x2 ;  /* 0x0000000a00027c11 */ /* 0x002fe4000f8410ff */
[----:B------:R-:W-:Y:S02]  /*01f0*/  ISETP.GT.U32.AND.EX P1, PT, R4, RZ, PT, P1 ;  /* 0x000000ff0400720c */ /* 0x000fe40003f24110 */
[----:B------:R-:W-:Y:S01]  /*0200*/  LEA.HI.X R3, R0, UR11, R3, 0x2, P2 ;  /* 0x0000000b00037c11 */ /* 0x000fe200090f1403 */
[----:B------:R-:W0:Y:S04]  /*0210*/  @P0 LDC R5, c[0x0][0x390] ;  /* 0x0000e400ff050b82 */ /* 0x000e280000000800 */
[----:B0-----:R0:W-:Y:S06]  /*0220*/  @P0 STG.E desc[UR8][R2.64], R5 ;  /* 0x0000000502000986 */ /* 0x0011ec000c101908 */
[----:B------:R-:W-:Y:S05]  /*0230*/  @!P1 EXIT ;  /* 0x000000000000994d */ /* 0x000fea0003800000 */
[----:B0-----:R-:W0:Y:S02]  /*0240*/  LDC R5, c[0x0][0x390] ;  /* 0x0000e400ff057b82 */ /* 0x001e240000000800 */
[----:B0-----:R-:W-:Y:S01]  /*0250*/  STG.E desc[UR8][R2.64+0x400], R5 ;  /* 0x0004000502007986 */ /* 0x001fe2000c101908 */
[----:B------:R-:W-:Y:S05]  /*0260*/  EXIT ;  /* 0x000000000000794d */ /* 0x000fea0003800000 */
.L_x_280:
        /* <DEDUP_REMOVED lines=9> */
.L_x_290:


//--------------------- .text._ZN3cub18CUB_300001_SM_10006detail11EmptyKernelIvEEvv --------------------------
	.section	.text._ZN3cub18CUB_300001_SM_10006detail11EmptyKernelIvEEvv,"ax",@progbits
	.align	128
        .global         _ZN3cub18CUB_300001_SM_10006detail11EmptyKernelIvEEvv
        .type           _ZN3cub18CUB_300001_SM_10006detail11EmptyKernelIvEEvv,@function
        .size           _ZN3cub18CUB_300001_SM_10006detail11EmptyKernelIvEEvv,(.L_x_291 - _ZN3cub18CUB_300001_SM_10006detail11EmptyKernelIvEEvv)
        .other          _ZN3cub18CUB_300001_SM_10006detail11EmptyKernelIvEEvv,@"STO_CUDA_ENTRY STV_DEFAULT"
_ZN3cub18CUB_300001_SM_10006detail11EmptyKernelIvEEvv:
.text._ZN3cub18CUB_300001_SM_10006detail11EmptyKernelIvEEvv:
[----:B------:R-:W-:Y:S01]  /*0000*/  LDC R1, c[0x0][0x37c] ;  /* 0x0000df00ff017b82 */ /* 0x000fe20000000800 */
[----:B------:R-:W-:Y:S05]  /*0010*/  EXIT ;  /* 0x000000000000794d */ /* 0x000fea0003800000 */
.L_x_281:
        /* <DEDUP_REMOVED lines=14> */
.L_x_291:


//--------------------- .nv.shared._ZN3cub18CUB_300001_SM_10006detail6reduce28DeviceReduceSingleTileKernelINS2_10policy_hubIfyN4cuda3std3__44plusIfEEE10Policy1000EPfPiiS9_ifNS7_10__identityEEEvT0_T1_T2_T3_T4_T6_ --------------------------
	.section	.nv.shared._ZN3cub18CUB_300001_SM_10006detail6reduce28DeviceReduceSingleTileKernelINS2_10policy_hubIfyN4cuda3std3__44plusIfEEE10Policy1000EPfPiiS9_ifNS7_10__identityEEEvT0_T1_T2_T3_T4_T6_,"aw",@nobits
	.sectionflags	@""
	.align	4
.nv.shared._ZN3cub18CUB_300001_SM_10006detail6reduce28DeviceReduceSingleTileKernelINS2_10policy_hubIfyN4cuda3std3__44plusIfEEE10Policy1000EPfPiiS9_ifNS7_10__identityEEEvT0_T1_T2_T3_T4_T6_:
	.zero		1068


//--------------------- .nv.shared.reserved.0     --------------------------
	.section	.nv.shared.reserved.0,"aw",@nobits
	.weak		__nv_reservedSMEM_offset_0_alias
	.size		__nv_reservedSMEM_offset_0_alias, 0, 64
	.other		__nv_reservedSMEM_offset_0_alias,@"STO_CUDA_RESERVED_SHARED STV_DEFAULT"
__nv_reservedSMEM_offset_0_alias:
	.zero		0
	.zero		64


//--------------------- .nv.global                --------------------------
	.section	.nv.global,"aw",@nobits
.nv.global:
	.type		_ZN34_INTERNAL_1291feae_4_k_cu_596b96576thrust24THRUST_300001_SM_1000_NS3seqE,@object
	.size		_ZN34_INTERNAL_1291feae_4_k_cu_596b96576thrust24THRUST_300001_SM_1000_NS3seqE,(_ZN34_INTERNAL_1291feae_4_k_cu_596b96574cuda3std3__48in_placeE - _ZN34_INTERNAL_1291feae_4_k_cu_596b96576thrust24THRUST_300001_SM_1000_NS3seqE)
_ZN34_INTERNAL_1291feae_4_k_cu_596b96576thrust24THRUST_300001_SM_1000_NS3seqE:
	.zero		1
	.type		_ZN34_INTERNAL_1291feae_4_k_cu_596b96574cuda3std3__48in_placeE,@object
	.size		_ZN34_INTERNAL_1291feae_4_k_cu_596b96574cuda3std3__48in_placeE,(_ZN34_INTERNAL_1291feae_4_k_cu_596b96574cuda3std6ranges3__45__cpo4sizeE - _ZN34_INTERNAL_1291feae_4_k_cu_596b96574cuda3std3__48in_placeE)
_ZN34_INTERNAL_1291feae_4_k_cu_596b96574cuda3std3__48in_placeE:
	.zero		1
	.type		_ZN34_INTERNAL_1291feae_4_k_cu_596b96574cuda3std6ranges3__45__cpo4sizeE,@object
	.size		_ZN34_INTERNAL_1291feae_4_k_cu_596b96574cuda3std6ranges3__45__cpo4sizeE,(_ZN34_INTERNAL_1291feae_4_k_cu_596b96576thrust24THRUST_300001_SM_1000_NS12placeholders2_3E - _ZN34_INTERNAL_1291feae_4_k_cu_596b96574cuda3std6ranges3__45__cpo4sizeE)
_ZN34_INTERNAL_1291feae_4_k_cu_596b96574cuda3std6ranges3__45__cpo4sizeE:
	.zero		1
	.type		_ZN34_INTERNAL_1291feae_4_k_cu_596b96576thrust24THRUST_300001_SM_1000_NS12placeholders2_3E,@object
	.size		_ZN34_INTERNAL_1291feae_4_k_cu_596b96576thrust24THRUST_300001_SM_1000_NS12placeholders2_3E,(_ZN34_INTERNAL_1291feae_4_k_cu_596b96574cuda3std3__45__cpo6cbeginE - _ZN34_INTERNAL_1291feae_4_k_cu_596b96576thrust24THRUST_300001_SM_1000_NS12placeholders2_3E)
_ZN34_INTERNAL_1291feae_4_k_cu_596b96576thrust24THRUST_300001_SM_1000_NS12placeholders2_3E:
	.zero		1
	.type		_ZN34_INTERNAL_1291feae_4_k_cu_596b96574cuda3std3__45__cpo6cbeginE,@object
	.size		_ZN34_INTERNAL_1291feae_4_k_cu_596b96574cuda3std3__45__cpo6cbeginE,(_ZN34_INTERNAL_1291feae_4_k_cu_596b96574cuda3std6ranges3__45__cpo6cbeginE - _ZN34_INTERNAL_1291feae_4_k_cu_596b96574cuda3std3__45__cpo6cbeginE)
_ZN34_INTERNAL_1291feae_4_k_cu_596b96574cuda3std3__45__cpo6cbeginE:
	.zero		1
	.type		_ZN34_INTERNAL_1291feae_4_k_cu_596b96574cuda3std6ranges3__45__cpo6cbeginE,@object
	.size		_ZN34_INTERNAL_1291feae_4_k_cu_596b96574cuda3std6ranges3__45__cpo6cbeginE,(_ZN34_INTERNAL_1291feae_4_k_cu_596b96576thrust24THRUST_300001_SM_1000_NS12placeholders2_7E - _ZN34_INTERNAL_1291feae_4_k_cu_596b96574cuda3std6ranges3__45__cpo6cbeginE)
_ZN34_INTERNAL_1291feae_4_k_cu_596b96574cuda3std6ranges3__45__cpo6cbeginE:
	.zero		1
	.type		_ZN34_INTERNAL_1291feae_4_k_cu_596b96576thrust24THRUST_300001_SM_1000_NS12placeholders2_7E,@object
	.size		_ZN34_INTERNAL_1291feae_4_k_cu_596b96576thrust24THRUST_300001_SM_1000_NS12placeholders2_7E,(_ZN34_INTERNAL_1291feae_4_k_cu_596b96574cuda3std3__45__cpo7crbeginE - _ZN34_INTERNAL_1291feae_4_k_cu_596b96576thrust24THRUST_300001_SM_1000_NS12placeholders2_7E)
_ZN34_INTERNAL_1291feae_4_k_cu_596b96576thrust24THRUST_300001_SM_1000_NS12placeholders2_7E:
	.zero		1
	.type		_ZN34_INTERNAL_1291feae_4_k_cu_596b96574cuda3std3__45__cpo7crbeginE,@object
	.size		_ZN34_INTERNAL_1291feae_4_k_cu_596b96574cuda3std3__45__cpo7crbeginE,(_ZN34_INTERNAL_1291feae_4_k_cu_596b96574cuda3std6ranges3__45__cpo4nextE - _ZN34_INTERNAL_1291feae_4_k_cu_596b96574cuda3std3__45__cpo7crbeginE)
_ZN34_INTERNAL_1291feae_4_k_cu_596b96574cuda3std3__45__cpo7crbeginE:
	.zero		1
	.type		_ZN34_INTERNAL_1291feae_4_k_cu_596b96574cuda3std6ranges3__45__cpo4nextE,@object
	.size		_ZN34_INTERNAL_1291feae_4_k_cu_596b96574cuda3std6ranges3__45__cpo4nextE,(_ZN34_INTERNAL_1291feae_4_k_cu_596b96574cuda3std6ranges3__45__cpo4swapE - _ZN34_INTERNAL_1291feae_4_k_cu_596b96574cuda3std6ranges3__45__cpo4nextE)
_ZN34_INTERNAL_1291feae_4_k_cu_596b96574cuda3std6ranges3__45__cpo4nextE:
	.zero		1
	.type		_ZN34_INTERNAL_1291feae_4_k_cu_596b96574cuda3std6ranges3__45__cpo4swapE,@object
	.size		_ZN34_INTERNAL_1291feae_4_k_cu_596b96574cuda3std6ranges3__45__cpo4swapE,(_ZN34_INTERNAL_1291feae_4_k_cu_596b96576thrust24THRUST_300001_SM_1000_NS8cuda_cub10par_nosyncE - _ZN34_INTERNAL_1291feae_4_k_cu_596b96574cuda3std6ranges3__45__cpo4swapE)
_ZN34_INTERNAL_1291feae_4_k_cu_596b96574cuda3std6ranges3__45__cpo4swapE:
	.zero		1
	.type		_ZN34_INTERNAL_1291feae_4_k_cu_596b96576thrust24THRUST_300001_SM_1000_NS8cuda_cub10par_nosyncE,@object
	.size		_ZN34_INTERNAL_1291feae_4_k_cu_596b96576thrust24THRUST_300001_SM_1000_NS8cuda_cub10par_nosyncE,(_ZN34_INTERNAL_1291feae_4_k_cu_596b96576thrust24THRUST_300001_SM_1000_NS12placeholders2_9E - _ZN34_INTERNAL_1291feae_4_k_cu_596b96576thrust24THRUST_300001_SM_1000_NS8cuda_cub10par_nosyncE)
_ZN34_INTERNAL_1291feae_4_k_cu_596b96576thrust24THRUST_300001_SM_1000_NS8cuda_cub10par_nosyncE:
	.zero		1
	.type		_ZN34_INTERNAL_1291feae_4_k_cu_596b96576thrust24THRUST_300001_SM_1000_NS12placeholders2_9E,@object
	.size		_ZN34_INTERNAL_1291feae_4_k_cu_596b96576thrust24THRUST_300001_SM_1000_NS12placeholders2_9E,(_ZN34_INTERNAL_1291feae_4_k_cu_596b96574cuda3std3__436_GLOBAL__N__1291feae_4_k_cu_596b96576ignoreE - _ZN34_INTERNAL_1291feae_4_k_cu_596b96576thrust24THRUST_300001_SM_1000_NS12placeholders2_9E)
_ZN34_INTERNAL_1291feae_4_k_cu_596b96576thrust24THRUST_300001_SM_1000_NS12placeholders2_9E:
	.zero		1
	.type		_ZN34_INTERNAL_1291feae_4_k_cu_596b96574cuda3std3__436_GLOBAL__N__1291feae_4_k_cu_596b96576ignoreE,@object
	.size		_ZN34_INTERNAL_1291feae_4_k_cu_596b96574cuda3std3__436_GLOBAL__N__1291feae_4_k_cu_596b96576ignoreE,(_ZN34_INTERNAL_1291feae_4_k_cu_596b96574cuda3std6ranges3__45__cpo4dataE - _ZN34_INTERNAL_1291feae_4_k_cu_596b96574cuda3std3__436_GLOBAL__N__1291feae_4_k_cu_596b96576ignoreE)
_ZN34_INTERNAL_1291feae_4_k_cu_596b96574cuda3std3__436_GLOBAL__N__1291feae_4_k_cu_596b96576ignoreE:
	.zero		1
	.type		_ZN34_INTERNAL_1291feae_4_k_cu_596b96574cuda3std6ranges3__45__cpo4dataE,@object
	.size		_ZN34_INTERNAL_1291feae_4_k_cu_596b96574cuda3std6ranges3__45__cpo4dataE,(_ZN34_INTERNAL_1291feae_4_k_cu_596b96576thrust24THRUST_300001_SM_1000_NS12placeholders2_1E - _ZN34_INTERNAL_1291feae_4_k_cu_596b96574cuda3std6ranges3__45__cpo4dataE)
_ZN34_INTERNAL_1291feae_4_k_cu_596b96574cuda3std6ranges3__45__cpo4dataE:
	.zero		1
	.type		_ZN34_INTERNAL_1291feae_4_k_cu_596b96576thrust24THRUST_300001_SM_1000_NS12placeholders2_1E,@object
	.size		_ZN34_INTERNAL_1291feae_4_k_cu_596b96576thrust24THRUST_300001_SM_1000_NS12placeholders2_1E,(_ZN34_INTERNAL_1291feae_4_k_cu_596b96574cuda3std3__45__cpo5beginE - _ZN34_INTERNAL_1291feae_4_k_cu_596b96576thrust24THRUST_300001_SM_1000_NS12placeholders2_1E)
_ZN34_INTERNAL_1291feae_4_k_cu_596b96576thrust24THRUST_300001_SM_1000_NS12placeholders2_1E:
	.zero		1
	.type		_ZN34_INTERNAL_1291feae_4_k_cu_596b96574cuda3std3__45__cpo5beginE,@object
	.size		_ZN34_INTERNAL_1291feae_4_k_cu_596b96574cuda3std3__45__cpo5beginE,(_ZN34_INTERNAL_1291feae_4_k_cu_596b96574cuda3std6ranges3__45__cpo5beginE - _ZN34_INTERNAL_1291feae_4_k_cu_596b96574cuda3std3__45__cpo5beginE)
_ZN34_INTERNAL_1291feae_4_k_cu_596b96574cuda3std3__45__cpo5beginE:
	.zero		1
	.type		_ZN34_INTERNAL_1291feae_4_k_cu_596b96574cuda3std6ranges3__45__cpo5beginE,@object
	.size		_ZN34_INTERNAL_1291feae_4_k_cu_596b96574cuda3std6ranges3__45__cpo5beginE,(_ZN34_INTERNAL_1291feae_4_k_cu_596b96576thrust24THRUST_300001_SM_1000_NS12placeholders2_5E - _ZN34_INTERNAL_1291feae_4_k_cu_596b96574cuda3std6ranges3__45__cpo5beginE)
_ZN34_INTERNAL_1291feae_4_k_cu_596b96574cuda3std6ranges3__45__cpo5beginE:
	.zero		1
	.type		_ZN34_INTERNAL_1291feae_4_k_cu_596b96576thrust24THRUST_300001_SM_1000_NS12placeholders2_5E,@object
	.size		_ZN34_INTERNAL_1291feae_4_k_cu_596b96576thrust24THRUST_300001_SM_1000_NS12placeholders2_5E,(_ZN34_INTERNAL_1291feae_4_k_cu_596b96574cuda3std3__45__cpo6rbeginE - _ZN34_INTERNAL_1291feae_4_k_cu_596b96576thrust24THRUST_300001_SM_1000_NS12placeholders2_5E)
_ZN34_INTERNAL_1291feae_4_k_cu_596b96576thrust24THRUST_300001_SM_1000_NS12placeholders2_5E:
	.zero		1
	.type		_ZN34_INTERNAL_1291feae_4_k_cu_596b96574cuda3std3__45__cpo6rbeginE,@object
	.size		_ZN34_INTERNAL_1291feae_4_k_cu_596b96574cuda3std3__45__cpo6rbeginE,(_ZN34_INTERNAL_1291feae_4_k_cu_596b96574cuda3std6ranges3__45__cpo7advanceE - _ZN34_INTERNAL_1291feae_4_k_cu_596b96574cuda3std3__45__cpo6rbeginE)
_ZN34_INTERNAL_1291feae_4_k_cu_596b96574cuda3std3__45__cpo6rbeginE:
	.zero		1
	.type		_ZN34_INTERNAL_1291feae_4_k_cu_596b96574cuda3std6ranges3__45__cpo7advanceE,@object
	.size		_ZN34_INTERNAL_1291feae_4_k_cu_596b96574cuda3std6ranges3__45__cpo7advanceE,(_ZN34_INTERNAL_1291feae_4_k_cu_596b96574cuda3std3__47nulloptE - _ZN34_INTERNAL_1291feae_4_k_cu_596b96574cuda3std6ranges3__45__cpo7advanceE)
_ZN34_INTERNAL_1291feae_4_k_cu_596b96574cuda3std6ranges3__45__cpo7advanceE:
	.zero		1
	.type		_ZN34_INTERNAL_1291feae_4_k_cu_596b96574cuda3std3__47nulloptE,@object
	.size		_ZN34_INTERNAL_1291feae_4_k_cu_596b96574cuda3std3__47nulloptE,(_ZN34_INTERNAL_1291feae_4_k_cu_596b96574cuda3std6ranges3__45__cpo8distanceE - _ZN34_INTERNAL_1291feae_4_k_cu_596b96574cuda3std3__47nulloptE)
_ZN34_INTERNAL_1291feae_4_k_cu_596b96574cuda3std3__47nulloptE:
	.zero		1
	.type		_ZN34_INTERNAL_1291feae_4_k_cu_596b96574cuda3std6ranges3__45__cpo8distanceE,@object
	.size		_ZN34_INTERNAL_1291feae_4_k_cu_596b96574cuda3std6ranges3__45__cpo8distanceE,(_ZN34_INTERNAL_1291feae_4_k_cu_596b96576thrust24THRUST_300001_SM_1000_NS12placeholders3_10E - _ZN34_INTERNAL_1291feae_4_k_cu_596b96574cuda3std6ranges3__45__cpo8distanceE)
_ZN34_INTERNAL_1291feae_4_k_cu_596b96574cuda3std6ranges3__45__cpo8distanceE:
	.zero		1
	.type		_ZN34_INTERNAL_1291feae_4_k_cu_596b96576thrust24THRUST_300001_SM_1000_NS12placeholders3_10E,@object
	.size		_ZN34_INTERNAL_1291feae_4_k_cu_596b96576thrust24THRUST_300001_SM_1000_NS12placeholders3_10E,(_ZN34_INTERNAL_1291feae_4_k_cu_596b96574cuda3std3__419piecewise_constructE - _ZN34_INTERNAL_1291feae_4_k_cu_596b96576thrust24THRUST_300001_SM_1000_NS12placeholders3_10E)
_ZN34_INTERNAL_1291feae_4_k_cu_596b96576thrust24THRUST_300001_SM_1000_NS12placeholders3_10E:
	.zero		1
	.type		_ZN34_INTERNAL_1291feae_4_k_cu_596b96574cuda3std3__419piecewise_constructE,@object
	.size		_ZN34_INTERNAL_1291feae_4_k_cu_596b96574cuda3std3__419piecewise_constructE,(_ZN34_INTERNAL_1291feae_4_k_cu_596b96574cuda3std6ranges3__45__cpo5cdataE - _ZN34_INTERNAL_1291feae_4_k_cu_596b96574cuda3std3__419piecewise_constructE)
_ZN34_INTERNAL_1291feae_4_k_cu_596b96574cuda3std3__419piecewise_constructE:
	.zero		1
	.type		_ZN34_INTERNAL_1291feae_4_k_cu_596b96574cuda3std6ranges3__45__cpo5cdataE,@object
	.size		_ZN34_INTERNAL_1291feae_4_k_cu_596b96574cuda3std6ranges3__45__cpo5cdataE,(_ZN34_INTERNAL_1291feae_4_k_cu_596b96576thrust24THRUST_300001_SM_1000_NS12placeholders2_2E - _ZN34_INTERNAL_1291feae_4_k_cu_596b96574cuda3std6ranges3__45__cpo5cdataE)
_ZN34_INTERNAL_1291feae_4_k_cu_596b96574cuda3std6ranges3__45__cpo5cdataE:
	.zero		1
	.type		_ZN34_INTERNAL_1291feae_4_k_cu_596b96576thrust24THRUST_300001_SM_1000_NS12placeholders2_2E,@object
	.size		_ZN34_INTERNAL_1291feae_4_k_cu_596b96576thrust24THRUST_300001_SM_1000_NS12placeholders2_2E,(_ZN34_INTERNAL_1291feae_4_k_cu_596b96574cuda3std3__45__cpo3endE - _ZN34_INTERNAL_1291feae_4_k_cu_596b96576thrust24THRUST_300001_SM_1000_NS12placeholders2_2E)
_ZN34_INTERNAL_1291feae_4_k_cu_596b96576thrust24THRUST_300001_SM_1000_NS12placeholders2_2E:
	.zero		1
	.type		_ZN34_INTERNAL_1291feae_4_k_cu_596b96574cuda3std3__45__cpo3endE,@object
	.size		_ZN34_INTERNAL_1291feae_4_k_cu_596b96574cuda3std3__45__cpo3endE,(_ZN34_INTERNAL_1291feae_4_k_cu_596b96574cuda3std6ranges3__45__cpo3endE - _ZN34_INTERNAL_1291feae_4_k_cu_596b96574cuda3std3__45__cpo3endE)
_ZN34_INTERNAL_1291feae_4_k_cu_596b96574cuda3std3__45__cpo3endE:
	.zero		1
	.type		_ZN34_INTERNAL_1291feae_4_k_cu_596b96574cuda3std6ranges3__45__cpo3endE,@object
	.size		_ZN34_INTERNAL_1291feae_4_k_cu_596b96574cuda3std6ranges3__45__cpo3endE,(_ZN34_INTERNAL_1291feae_4_k_cu_596b96576thrust24THRUST_300001_SM_1000_NS12placeholders2_6E - _ZN34_INTERNAL_1291feae_4_k_cu_596b96574cuda3std6ranges3__45__cpo3endE)
_ZN34_INTERNAL_1291feae_4_k_cu_596b96574cuda3std6ranges3__45__cpo3endE:
	.zero		1
	.type		_ZN34_INTERNAL_1291feae_4_k_cu_596b96576thrust24THRUST_300001_SM_1000_NS12placeholders2_6E,@object
	.size		_ZN34_INTERNAL_1291feae_4_k_cu_596b96576thrust24THRUST_300001_SM_1000_NS12placeholders2_6E,(_ZN34_INTERNAL_1291feae_4_k_cu_596b96574cuda3std3__45__cpo4rendE - _ZN34_INTERNAL_1291feae_4_k_cu_596b96576thrust24THRUST_300001_SM_1000_NS12placeholders2_6E)
_ZN34_INTERNAL_1291feae_4_k_cu_596b96576thrust24THRUST_300001_SM_1000_NS12placeholders2_6E:
	.zero		1
	.type		_ZN34_INTERNAL_1291feae_4_k_cu_596b96574cuda3std3__45__cpo4rendE,@object
	.size		_ZN34_INTERNAL_1291feae_4_k_cu_596b96574cuda3std3__45__cpo4rendE,(_ZN34_INTERNAL_1291feae_4_k_cu_596b96574cuda3std6ranges3__45__cpo9iter_swapE - _ZN34_INTERNAL_1291feae_4_k_cu_596b96574cuda3std3__45__cpo4rendE)
_ZN34_INTERNAL_1291feae_4_k_cu_596b96574cuda3std3__45__cpo4rendE:
	.zero		1
	.type		_ZN34_INTERNAL_1291feae_4_k_cu_596b96574cuda3std6ranges3__45__cpo9iter_swapE,@object
	.size		_ZN34_INTERNAL_1291feae_4_k_cu_596b96574cuda3std6ranges3__45__cpo9iter_swapE,(_ZN34_INTERNAL_1291feae_4_k_cu_596b96574cuda3std3__48unexpectE - _ZN34_INTERNAL_1291feae_4_k_cu_596b96574cuda3std6ranges3__45__cpo9iter_swapE)
_ZN34_INTERNAL_1291feae_4_k_cu_596b96574cuda3std6ranges3__45__cpo9iter_swapE:
	.zero		1
	.type		_ZN34_INTERNAL_1291feae_4_k_cu_596b96574cuda3std3__48unexpectE,@object
	.size		_ZN34_INTERNAL_1291feae_4_k_cu_596b96574cuda3std3__48unexpectE,(_ZN34_INTERNAL_1291feae_4_k_cu_596b96576thrust24THRUST_300001_SM_1000_NS8cuda_cub3parE - _ZN34_INTERNAL_1291feae_4_k_cu_596b96574cuda3std3__48unexpectE)
_ZN34_INTERNAL_1291feae_4_k_cu_596b96574cuda3std3__48unexpectE:
	.zero		1
	.type		_ZN34_INTERNAL_1291feae_4_k_cu_596b96576thrust24THRUST_300001_SM_1000_NS8cuda_cub3parE,@object
	.size		_ZN34_INTERNAL_1291feae_4_k_cu_596b96576thrust24THRUST_300001_SM_1000_NS8cuda_cub3parE,(_ZN34_INTERNAL_1291feae_4_k_cu_596b96576thrust24THRUST_300001_SM_1000_NS12placeholders2_4E - _ZN34_INTERNAL_1291feae_4_k_cu_596b96576thrust24THRUST_300001_SM_1000_NS8cuda_cub3parE)
_ZN34_INTERNAL_1291feae_4_k_cu_596b96576thrust24THRUST_300001_SM_1000_NS8cuda_cub3parE:
	.zero		1
	.type		_ZN34_INTERNAL_1291feae_4_k_cu_596b96576thrust24THRUST_300001_SM_1000_NS12placeholders2_4E,@object
	.size		_ZN34_INTERNAL_1291feae_4_k_cu_596b96576thrust24THRUST_300001_SM_1000_NS12placeholders2_4E,(_ZN34_INTERNAL_1291feae_4_k_cu_596b96574cuda3std3__45__cpo4cendE - _ZN34_INTERNAL_1291feae_4_k_cu_596b96576thrust24THRUST_300001_SM_1000_NS12placeholders2_4E)
_ZN34_INTERNAL_1291feae_4_k_cu_596b96576thrust24THRUST_300001_SM_1000_NS12placeholders2_4E:
	.zero		1
	.type		_ZN34_INTERNAL_1291feae_4_k_cu_596b96574cuda3std3__45__cpo4cendE,@object
	.size		_ZN34_INTERNAL_1291feae_4_k_cu_596b96574cuda3std3__45__cpo4cendE,(_ZN34_INTERNAL_1291feae_4_k_cu_596b96574cuda3std6ranges3__45__cpo4cendE - _ZN34_INTERNAL_1291feae_4_k_cu_596b96574cuda3std3__45__cpo4cendE)
_ZN34_INTERNAL_1291feae_4_k_cu_596b96574cuda3std3__45__cpo4cendE:
	.zero		1
	.type		_ZN34_INTERNAL_1291feae_4_k_cu_596b96574cuda3std6ranges3__45__cpo4cendE,@object
	.size		_ZN34_INTERNAL_1291feae_4_k_cu_596b96574cuda3std6ranges3__45__cpo4cendE,(_ZN34_INTERNAL_1291feae_4_k_cu_596b96574cuda3std3__420unreachable_sentinelE - _ZN34_INTERNAL_1291feae_4_k_cu_596b96574cuda3std6ranges3__45__cpo4cendE)
_ZN34_INTERNAL_1291feae_4_k_cu_596b96574cuda3std6ranges3__45__cpo4cendE:
	.zero		1
	.type		_ZN34_INTERNAL_1291feae_4_k_cu_596b96574cuda3std3__420unreachable_sentinelE,@object
	.size		_ZN34_INTERNAL_1291feae_4_k_cu_596b96574cuda3std3__420unreachable_sentinelE,(_ZN34_INTERNAL_1291feae_4_k_cu_596b96574cuda3std6ranges3__45__cpo5ssizeE - _ZN34_INTERNAL_1291feae_4_k_cu_596b96574cuda3std3__420unreachable_sentinelE)
_ZN34_INTERNAL_1291feae_4_k_cu_596b96574cuda3std3__420unreachable_sentinelE:
	.zero		1
	.type		_ZN34_INTERNAL_1291feae_4_k_cu_596b96574cuda3std6ranges3__45__cpo5ssizeE,@object
	.size		_ZN34_INTERNAL_1291feae_4_k_cu_596b96574cuda3std6ranges3__45__cpo5ssizeE,(_ZN34_INTERNAL_1291feae_4_k_cu_596b96576thrust24THRUST_300001_SM_1000_NS12placeholders2_8E - _ZN34_INTERNAL_1291feae_4_k_cu_596b96574cuda3std6ranges3__45__cpo5ssizeE)
_ZN34_INTERNAL_1291feae_4_k_cu_596b96574cuda3std6ranges3__45__cpo5ssizeE:
	.zero		1
	.type		_ZN34_INTERNAL_1291feae_4_k_cu_596b96576thrust24THRUST_300001_SM_1000_NS12placeholders2_8E,@object
	.size		_ZN34_INTERNAL_1291feae_4_k_cu_596b96576thrust24THRUST_300001_SM_1000_NS12placeholders2_8E,(_ZN34_INTERNAL_1291feae_4_k_cu_596b96574cuda3std3__45__cpo5crendE - _ZN34_INTERNAL_1291feae_4_k_cu_596b96576thrust24THRUST_300001_SM_1000_NS12placeholders2_8E)
_ZN34_INTERNAL_1291feae_4_k_cu_596b96576thrust24THRUST_300001_SM_1000_NS12placeholders2_8E:
	.zero		1
	.type		_ZN34_INTERNAL_1291feae_4_k_cu_596b96574cuda3std3__45__cpo5crendE,@object
	.size		_ZN34_INTERNAL_1291feae_4_k_cu_596b96574cuda3std3__45__cpo5crendE,(_ZN34_INTERNAL_1291feae_4_k_cu_596b96574cuda3std6ranges3__45__cpo4prevE - _ZN34_INTERNAL_1291feae_4_k_cu_596b96574cuda3std3__45__cpo5crendE)
_ZN34_INTERNAL_1291feae_4_k_cu_596b96574cuda3std3__45__cpo5crendE:
	.zero		1
	.type		_ZN34_INTERNAL_1291feae_4_k_cu_596b96574cuda3std6ranges3__45__cpo4prevE,@object
	.size		_ZN34_INTERNAL_1291feae_4_k_cu_596b96574cuda3std6ranges3__45__cpo4prevE,(_ZN34_INTERNAL_1291feae_4_k_cu_596b96574cuda3std6ranges3__45__cpo9iter_moveE - _ZN34_INTERNAL_1291feae_4_k_cu_596b96574cuda3std6ranges3__45__cpo4prevE)
_ZN34_INTERNAL_1291feae_4_k_cu_596b96574cuda3std6ranges3__45__cpo4prevE:
	.zero		1
	.type		_ZN34_INTERNAL_1291feae_4_k_cu_596b96574cuda3std6ranges3__45__cpo9iter_moveE,@object
	.size		_ZN34_INTERNAL_1291feae_4_k_cu_596b96574cuda3std6ranges3__45__cpo9iter_moveE,(_ZN34_INTERNAL_1291feae_4_k_cu_596b96576thrust24THRUST_300001_SM_1000_NS6system6detail10sequential3seqE - _ZN34_INTERNAL_1291feae_4_k_cu_596b96574cuda3std6ranges3__45__cpo9iter_moveE)
_ZN34_INTERNAL_1291feae_4_k_cu_596b96574cuda3std6ranges3__45__cpo9iter_moveE:
	.zero		1
	.type		_ZN34_INTERNAL_1291feae_4_k_cu_596b96576thrust24THRUST_300001_SM_1000_NS6system6detail10sequential3seqE,@object
	.size		_ZN34_INTERNAL_1291feae_4_k_cu_596b96576thrust24THRUST_300001_SM_1000_NS6system6detail10sequential3seqE,(.L_31 - _ZN34_INTERNAL_1291feae_4_k_cu_596b96576thrust24THRUST_300001_SM_1000_NS6system6detail10sequential3seqE)
_ZN34_INTERNAL_1291feae_4_k_cu_596b96576thrust24THRUST_300001_SM_1000_NS6system6detail10sequential3seqE:
	.zero		1
.L_31:


//--------------------- .nv.shared._ZN3cub18CUB_300001_SM_10006detail6reduce18DeviceReduceKernelINS2_10policy_hubIfyN4cuda3std3__44plusIfEEE10Policy1000EN6thrust24THRUST_300001_SM_1000_NS6detail15normal_iteratorINSD_10device_ptrIfEEEEyS9_fNS7_10__identityEEEvT0_PT3_T1_NS0_13GridEvenShareISN_EET2_T4_ --------------------------
	.section	.nv.shared._ZN3cub18CUB_300001_SM_10006detail6reduce18DeviceReduceKernelINS2_10policy_hubIfyN4cuda3std3__44plusIfEEE10Policy1000EN6thrust24THRUST_300001_SM_1000_NS6detail15normal_iteratorINSD_10device_ptrIfEEEEyS9_fNS7_10__identityEEEvT0_PT3_T1_NS0_13GridEvenShareISN_EET2_T4_,"aw",@nobits
	.sectionflags	@""
	.align	4
.nv.shared._ZN3cub18CUB_300001_SM_10006detail6reduce18DeviceReduceKernelINS2_10policy_hubIfyN4cuda3std3__44plusIfEEE10Policy1000EN6thrust24THRUST_300001_SM_1000_NS6detail15normal_iteratorINSD_10device_ptrIfEEEEyS9_fNS7_10__identityEEEvT0_PT3_T1_NS0_13GridEvenShareISN_EET2_T4_:
	.zero		1068


//--------------------- .nv.shared._ZN3cub18CUB_300001_SM_10006detail6reduce28DeviceReduceSingleTileKernelINS2_10policy_hubIfyN4cuda3std3__44plusIfEEE10Policy1000EN6thrust24THRUST_300001_SM_1000_NS6detail15normal_iteratorINSD_10device_ptrIfEEEEPiyS9_ifNS7_10__identityEEEvT0_T1_T2_T3_T4_T6_ --------------------------
	.section	.nv.shared._ZN3cub18CUB_300001_SM_10006detail6reduce28DeviceReduceSingleTileKernelINS2_10policy_hubIfyN4cuda3std3__44plusIfEEE10Policy1000EN6thrust24THRUST_300001_SM_1000_NS6detail15normal_iteratorINSD_10device_ptrIfEEEEPiyS9_ifNS7_10__identityEEEvT0_T1_T2_T3_T4_T6_,"aw",@nobits
	.sectionflags	@""
	.align	4
.nv.shared._ZN3cub18CUB_300001_SM_10006detail6reduce28DeviceReduceSingleTileKernelINS2_10policy_hubIfyN4cuda3std3__44plusIfEEE10Policy1000EN6thrust24THRUST_300001_SM_1000_NS6detail15normal_iteratorINSD_10device_ptrIfEEEEPiyS9_ifNS7_10__identityEEEvT0_T1_T2_T3_T4_T6_:
	.zero		1068


//--------------------- .nv.shared._ZN3cub18CUB_300001_SM_10006detail6reduce28DeviceReduceSingleTileKernelINS2_10policy_hubIfjN4cuda3std3__44plusIfEEE10Policy1000EPfPiiS9_ifNS7_10__identityEEEvT0_T1_T2_T3_T4_T6_ --------------------------
	.section	.nv.shared._ZN3cub18CUB_300001_SM_10006detail6reduce28DeviceReduceSingleTileKernelINS2_10policy_hubIfjN4cuda3std3__44plusIfEEE10Policy1000EPfPiiS9_ifNS7_10__identityEEEvT0_T1_T2_T3_T4_T6_,"aw",@nobits
	.sectionflags	@""
	.align	4
.nv.shared._ZN3cub18CUB_300001_SM_10006detail6reduce28DeviceReduceSingleTileKernelINS2_10policy_hubIfjN4cuda3std3__44plusIfEEE10Policy1000EPfPiiS9_ifNS7_10__identityEEEvT0_T1_T2_T3_T4_T6_:
	.zero		1108


//--------------------- .nv.shared._ZN3cub18CUB_300001_SM_10006detail6reduce18DeviceReduceKernelINS2_10policy_hubIfjN4cuda3std3__44plusIfEEE10Policy1000EN6thrust24THRUST_300001_SM_1000_NS6detail15normal_iteratorINSD_10device_ptrIfEEEEjS9_fNS7_10__identityEEEvT0_PT3_T1_NS0_13GridEvenShareISN_EET2_T4_ --------------------------
	.section	.nv.shared._ZN3cub18CUB_300001_SM_10006detail6reduce18DeviceReduceKernelINS2_10policy_hubIfjN4cuda3std3__44plusIfEEE10Policy1000EN6thrust24THRUST_300001_SM_1000_NS6detail15normal_iteratorINSD_10device_ptrIfEEEEjS9_fNS7_10__identityEEEvT0_PT3_T1_NS0_13GridEvenShareISN_EET2_T4_,"aw",@nobits
	.sectionflags	@""
	.align	4
.nv.shared._ZN3cub18CUB_300001_SM_10006detail6reduce18DeviceReduceKernelINS2_10policy_hubIfjN4cuda3std3__44plusIfEEE10Policy1000EN6thrust24THRUST_300001_SM_1000_NS6detail15normal_iteratorINSD_10device_ptrIfEEEEjS9_fNS7_10__identityEEEvT0_PT3_T1_NS0_13GridEvenShareISN_EET2_T4_:
	.zero		1108


//--------------------- .nv.shared._ZN3cub18CUB_300001_SM_10006detail6reduce28DeviceReduceSingleTileKernelINS2_10policy_hubIfjN4cuda3std3__44plusIfEEE10Policy1000EN6thrust24THRUST_300001_SM_1000_NS6detail15normal_iteratorINSD_10device_ptrIfEEEEPijS9_ifNS7_10__identityEEEvT0_T1_T2_T3_T4_T6_ --------------------------
	.section	.nv.shared._ZN3cub18CUB_300001_SM_10006detail6reduce28DeviceReduceSingleTileKernelINS2_10policy_hubIfjN4cuda3std3__44plusIfEEE10Policy1000EN6thrust24THRUST_300001_SM_1000_NS6detail15normal_iteratorINSD_10device_ptrIfEEEEPijS9_ifNS7_10__identityEEEvT0_T1_T2_T3_T4_T6_,"aw",@nobits
	.sectionflags	@""
	.align	4
.nv.shared._ZN3cub18CUB_300001_SM_10006detail6reduce28DeviceReduceSingleTileKernelINS2_10policy_hubIfjN4cuda3std3__44plusIfEEE10Policy1000EN6thrust24THRUST_300001_SM_1000_NS6detail15normal_iteratorINSD_10device_ptrIfEEEEPijS9_ifNS7_10__identityEEEvT0_T1_T2_T3_T4_T6_:
	.zero		1108


//--------------------- .nv.constant0._ZN3cub18CUB_300001_SM_10006detail6reduce28DeviceReduceSingleTileKernelINS2_10policy_hubIfyN4cuda3std3__44plusIfEEE10Policy1000EPfPiiS9_ifNS7_10__identityEEEvT0_T1_T2_T3_T4_T6_ --------------------------
	.section	.nv.constant0._ZN3cub18CUB_300001_SM_10006detail6reduce28DeviceReduceSingleTileKernelINS2_10policy_hubIfyN4cuda3std3__44plusIfEEE10Policy1000EPfPiiS9_ifNS7_10__identityEEEvT0_T1_T2_T3_T4_T6_,"a",@progbits
	.sectionflags	@""
	.align	4
.nv.constant0._ZN3cub18CUB_300001_SM_10006detail6reduce28DeviceReduceSingleTileKernelINS2_10policy_hubIfyN4cuda3std3__44plusIfEEE10Policy1000EPfPiiS9_ifNS7_10__identityEEEvT0_T1_T2_T3_T4_T6_:
	.zero		925


//--------------------- .nv.constant0._ZN3cub18CUB_300001_SM_10006detail6reduce18DeviceReduceKernelINS2_10policy_hubIfyN4cuda3std3__44plusIfEEE10Policy1000EN6thrust24THRUST_300001_SM_1000_NS6detail15normal_iteratorINSD_10device_ptrIfEEEEyS9_fNS7_10__identityEEEvT0_PT3_T1_NS0_13GridEvenShareISN_EET2_T4_ --------------------------
	.section	.nv.constant0._ZN3cub18CUB_300001_SM_10006detail6reduce18DeviceReduceKernelINS2_10policy_hubIfyN4cuda3std3__44plusIfEEE10Policy1000EN6thrust24THRUST_300001_SM_1000_NS6detail15normal_iteratorINSD_10device_ptrIfEEEEyS9_fNS7_10__identityEEEvT0_PT3_T1_NS0_13GridEvenShareISN_EET2_T4_,"a",@progbits
	.sectionflags	@""
	.align	4
.nv.constant0._ZN3cub18CUB_300001_SM_10006detail6reduce18DeviceReduceKernelINS2_10policy_hubIfyN4cuda3std3__44plusIfEEE10Policy1000EN6thrust24THRUST_300001_SM_1000_NS6detail15normal_iteratorINSD_10device_ptrIfEEEEyS9_fNS7_10__identityEEEvT0_PT3_T1_NS0_13GridEvenShareISN_EET2_T4_:
	.zero		994


//--------------------- .nv.constant0._ZN3cub18CUB_300001_SM_10006detail6reduce28DeviceReduceSingleTileKernelINS2_10policy_hubIfyN4cuda3std3__44plusIfEEE10Policy1000EN6thrust24THRUST_300001_SM_1000_NS6detail15normal_iteratorINSD_10device_ptrIfEEEEPiyS9_ifNS7_10__identityEEEvT0_T1_T2_T3_T4_T6_ --------------------------
	.section	.nv.constant0._ZN3cub18CUB_300001_SM_10006detail6reduce28DeviceReduceSingleTileKernelINS2_10policy_hubIfyN4cuda3std3__44plusIfEEE10Policy1000EN6thrust24THRUST_300001_SM_1000_NS6detail15normal_iteratorINSD_10device_ptrIfEEEEPiyS9_ifNS7_10__identityEEEvT0_T1_T2_T3_T4_T6_,"a",@progbits
	.sectionflags	@""
	.align	4
.nv.constant0._ZN3cub18CUB_300001_SM_10006detail6reduce28DeviceReduceSingleTileKernelINS2_10policy_hubIfyN4cuda3std3__44plusIfEEE10Policy1000EN6thrust24THRUST_300001_SM_1000_NS6detail15normal_iteratorINSD_10device_ptrIfEEEEPiyS9_ifNS7_10__identityEEEvT0_T1_T2_T3_T4_T6_:
	.zero		929


//--------------------- .nv.constant0._ZN3cub18CUB_300001_SM_10006detail6reduce28DeviceReduceSingleTileKernelINS2_10policy_hubIfjN4cuda3std3__44plusIfEEE10Policy1000EPfPiiS9_ifNS7_10__identityEEEvT0_T1_T2_T3_T4_T6_ --------------------------
	.section	.nv.constant0._ZN3cub18CUB_300001_SM_10006detail6reduce28DeviceReduceSingleTileKernelINS2_10policy_hubIfjN4cuda3std3__44plusIfEEE10Policy1000EPfPiiS9_ifNS7_10__identityEEEvT0_T1_T2_T3_T4_T6_,"a",@progbits
	.sectionflags	@""
	.align	4
.nv.constant0._ZN3cub18CUB_300001_SM_10006detail6reduce28DeviceReduceSingleTileKernelINS2_10policy_hubIfjN4cuda3std3__44plusIfEEE10Policy1000EPfPiiS9_ifNS7_10__identityEEEvT0_T1_T2_T3_T4_T6_:
	.zero		925


//--------------------- .nv.constant0._ZN3cub18CUB_300001_SM_10006detail6reduce18DeviceReduceKernelINS2_10policy_hubIfjN4cuda3std3__44plusIfEEE10Policy1000EN6thrust24THRUST_300001_SM_1000_NS6detail15normal_iteratorINSD_10device_ptrIfEEEEjS9_fNS7_10__identityEEEvT0_PT3_T1_NS0_13GridEvenShareISN_EET2_T4_ --------------------------
	.section	.nv.constant0._ZN3cub18CUB_300001_SM_10006detail6reduce18DeviceReduceKernelINS2_10policy_hubIfjN4cuda3std3__44plusIfEEE10Policy1000EN6thrust24THRUST_300001_SM_1000_NS6detail15normal_iteratorINSD_10device_ptrIfEEEEjS9_fNS7_10__identityEEEvT0_PT3_T1_NS0_13GridEvenShareISN_EET2_T4_,"a",@progbits
	.sectionflags	@""
	.align	4
.nv.constant0._ZN3cub18CUB_300001_SM_10006detail6reduce18DeviceReduceKernelINS2_10policy_hubIfjN4cuda3std3__44plusIfEEE10Policy1000EN6thrust24THRUST_300001_SM_1000_NS6detail15normal_iteratorINSD_10device_ptrIfEEEEjS9_fNS7_10__identityEEEvT0_PT3_T1_NS0_13GridEvenShareISN_EET2_T4_:
	.zero		958


//--------------------- .nv.constant0._ZN3cub18CUB_300001_SM_10006detail6reduce28DeviceReduceSingleTileKernelINS2_10policy_hubIfjN4cuda3std3__44plusIfEEE10Policy1000EN6thrust24THRUST_300001_SM_1000_NS6detail15normal_iteratorINSD_10device_ptrIfEEEEPijS9_ifNS7_10__identityEEEvT0_T1_T2_T3_T4_T6_ --------------------------
	.section	.nv.constant0._ZN3cub18CUB_300001_SM_10006detail6reduce28DeviceReduceSingleTileKernelINS2_10policy_hubIfjN4cuda3std3__44plusIfEEE10Policy1000EN6thrust24THRUST_300001_SM_1000_NS6detail15normal_iteratorINSD_10device_ptrIfEEEEPijS9_ifNS7_10__identityEEEvT0_T1_T2_T3_T4_T6_,"a",@progbits
	.sectionflags	@""
	.align	4
.nv.constant0._ZN3cub18CUB_300001_SM_10006detail6reduce28DeviceReduceSingleTileKernelINS2_10policy_hubIfjN4cuda3std3__44plusIfEEE10Policy1000EN6thrust24THRUST_300001_SM_1000_NS6detail15normal_iteratorINSD_10device_ptrIfEEEEPijS9_ifNS7_10__identityEEEvT0_T1_T2_T3_T4_T6_:
	.zero		925


//--------------------- .nv.constant0._ZN3cub18CUB_300001_SM_10006detail9transform16transform_kernelINS2_10policy_hubILb1EN4cuda3std3__45tupleIJN6thrust24THRUST_300001_SM_1000_NS6detail15normal_iteratorINSA_10device_ptrIfEEEEEEEE10policy1000El6squareSF_JPfEEEvT0_iT1_T2_DpNS2_10kernel_argIT3_EE --------------------------
	.section	.nv.constant0._ZN3cub18CUB_300001_SM_10006detail9transform16transform_kernelINS2_10policy_hubILb1EN4cuda3std3__45tupleIJN6thrust24THRUST_300001_SM_1000_NS6detail15normal_iteratorINSA_10device_ptrIfEEEEEEEE10policy1000El6squareSF_JPfEEEvT0_iT1_T2_DpNS2_10kernel_argIT3_EE,"a",@progbits
	.sectionflags	@""
	.align	4
.nv.constant0._ZN3cub18CUB_300001_SM_10006detail9transform16transform_kernelINS2_10policy_hubILb1EN4cuda3std3__45tupleIJN6thrust24THRUST_300001_SM_1000_NS6detail15normal_iteratorINSA_10device_ptrIfEEEEEEEE10policy1000El6squareSF_JPfEEEvT0_iT1_T2_DpNS2_10kernel_argIT3_EE:
	.zero		936


//--------------------- .nv.constant0._ZN3cub18CUB_300001_SM_10006detail9transform16transform_kernelINS2_10policy_hubILb1EN4cuda3std3__45tupleIJN6thrust24THRUST_300001_SM_1000_NS6detail15normal_iteratorINSA_10device_ptrIfEEEEEEEE10policy1000Ei6squareSF_JPfEEEvT0_iT1_T2_DpNS2_10kernel_argIT3_EE --------------------------
	.section	.nv.constant0._ZN3cub18CUB_300001_SM_10006detail9transform16transform_kernelINS2_10policy_hubILb1EN4cuda3std3__45tupleIJN6thrust24THRUST_300001_SM_1000_NS6detail15normal_iteratorINSA_10device_ptrIfEEEEEEEE10policy1000Ei6squareSF_JPfEEEvT0_iT1_T2_DpNS2_10kernel_argIT3_EE,"a",@progbits
	.sectionflags	@""
	.align	4
.nv.constant0._ZN3cub18CUB_300001_SM_10006detail9transform16transform_kernelINS2_10policy_hubILb1EN4cuda3std3__45tupleIJN6thrust24THRUST_300001_SM_1000_NS6detail15normal_iteratorINSA_10device_ptrIfEEEEEEEE10policy1000Ei6squareSF_JPfEEEvT0_iT1_T2_DpNS2_10kernel_argIT3_EE:
	.zero		936


//--------------------- .nv.constant0._ZN3cub18CUB_300001_SM_10006detail8for_each13static_kernelINS2_12policy_hub_t12policy_500_tEmN6thrust24THRUST_300001_SM_1000_NS8cuda_cub20__uninitialized_fill7functorINS7_10device_ptrIfEEfEEEEvT0_T1_ --------------------------
	.section	.nv.constant0._ZN3cub18CUB_300001_SM_10006detail8for_each13static_kernelINS2_12policy_hub_t12policy_500_tEmN6thrust24THRUST_300001_SM_1000_NS8cuda_cub20__uninitialized_fill7functorINS7_10device_ptrIfEEfEEEEvT0_T1_,"a",@progbits
	.sectionflags	@""
	.align	4
.nv.constant0._ZN3cub18CUB_300001_SM_10006detail8for_each13static_kernelINS2_12policy_hub_t12policy_500_tEmN6thrust24THRUST_300001_SM_1000_NS8cuda_cub20__uninitialized_fill7functorINS7_10device_ptrIfEEfEEEEvT0_T1_:
	.zero		920


//--------------------- .nv.constant0._ZN3cub18CUB_300001_SM_10006detail11EmptyKernelIvEEvv --------------------------
	.section	.nv.constant0._ZN3cub18CUB_300001_SM_10006detail11EmptyKernelIvEEvv,"a",@progbits
	.sectionflags	@""
	.align	4
.nv.constant0._ZN3cub18CUB_300001_SM_10006detail11EmptyKernelIvEEvv:
	.zero		896


//--------------------- SYMBOLS --------------------------

	.type		.nv.reservedSmem.offset0,@object
	.size		.nv.reservedSmem.offset0,0x4
	.type		.nv.reservedSmem.cap,@object
	.size		.nv.reservedSmem.cap,0x4
